	.target	sm_90a

	.elftype	@"ET_EXEC"


//--------------------- .note.nv.tkinfo           --------------------------
	.section	.note.nv.tkinfo,"",@"SHT_NOTE"
	.sectionflags	@"SHF_NOTE_NV_TKINFO"
	.tkinfo
        /*0018*/ 	.word	0x00000002
        /*0030*/ 	.string	""
        /*0030*/ 	.string	"ptxas"
        /*0030*/ 	.string	"Cuda compilation tools, release 13.0, V13.0.88"
        /*0030*/ 	.string	"Build cuda_13.0.r13.0/compiler.36424714_0"
        /*0030*/ 	.string	"-arch sm_90a -m 64 "



//--------------------- .note.nv.cuinfo           --------------------------
	.section	.note.nv.cuinfo,"",@"SHT_NOTE"
	.sectionflags	@"SHF_NOTE_NV_CUINFO"
        /*0018*/ 	.short	0x0002
        /*001a*/ 	.short	0x005a
        /*001c*/ 	.short	0x0082
	.zero		2


//--------------------- .nv.info                  --------------------------
	.section	.nv.info,"",@"SHT_CUDA_INFO"
	.align	4


	//----- nvinfo : EIATTR_REGCOUNT
	.align		4
        /*0000*/ 	.byte	0x04, 0x2f
        /*0002*/ 	.short	(.L_12 - .L_11)
	.align		4
.L_11:
        /*0004*/ 	.word	index@(_ZN7cutlass13device_kernelINS_4gemm6kernel13GemmUniversalIN4cute5tupleIJiiiiEEENS1_10collective13CollectiveMmaINS1_37MainloopSm90TmaGmmaWarpSpecializedFP8ILi2ENS5_IJNS4_1CILi2EEENSA_ILi1EEESC_EEENS1_35KernelTmaWarpSpecializedCooperativeEEENS5_IJNSA_ILi192EEENSA_ILi512EEENSA_ILi128EEEEEENS_12float_e4m3_tENS5_IJlSC_lEEESK_SL_NS4_8TiledMMAINS4_8MMA_AtomIJNS4_4SM904GMMA31MMA_64x256x32_F32E4M3E4M3_SS_TNILNSP_7ScaleInE1ELSR_1EEEEEENS4_6LayoutISD_NS5_IJSC_NSA_ILi0EEESV_EEEEENS5_IJNS4_10UnderscoreESY_SY_EEEEENS4_13SM90_TMA_LOADENS4_14ComposedLayoutINS4_7SwizzleILi3ELi4ELi3EEENS4_18smem_ptr_flag_bitsILi8EEENSU_INS5_IJNSA_ILi8EEESI_EEENS5_IJSI_SC_EEEEEEEvNS4_8identityENS4_23SM90_TMA_LOAD_MULTICASTES1B_vS1C_EENS_8epilogue10collective6detail29Sm90TmaWarpSpecializedAdapterINS1G_15DefaultEpilogueISK_SL_SL_NS1F_6thread17LinearCombinationISK_Li1EffLNS1K_9ScaleType4KindE0ELNS_15FloatRoundStyleE2ESK_EENS1_15EpilogueDefaultEEEEEvvEEEEvNT_6ParamsE)
        /*0008*/ 	.word	0x000000a8


	//----- nvinfo : EIATTR_FRAME_SIZE
	.align		4
.L_12:
        /*000c*/ 	.byte	0x04, 0x11
        /*000e*/ 	.short	(.L_14 - .L_13)
	.align		4
.L_13:
        /*0010*/ 	.word	index@(_ZN7cutlass13device_kernelINS_4gemm6kernel13GemmUniversalIN4cute5tupleIJiiiiEEENS1_10collective13CollectiveMmaINS1_37MainloopSm90TmaGmmaWarpSpecializedFP8ILi2ENS5_IJNS4_1CILi2EEENSA_ILi1EEESC_EEENS1_35KernelTmaWarpSpecializedCooperativeEEENS5_IJNSA_ILi192EEENSA_ILi512EEENSA_ILi128EEEEEENS_12float_e4m3_tENS5_IJlSC_lEEESK_SL_NS4_8TiledMMAINS4_8MMA_AtomIJNS4_4SM904GMMA31MMA_64x256x32_F32E4M3E4M3_SS_TNILNSP_7ScaleInE1ELSR_1EEEEEENS4_6LayoutISD_NS5_IJSC_NSA_ILi0EEESV_EEEEENS5_IJNS4_10UnderscoreESY_SY_EEEEENS4_13SM90_TMA_LOADENS4_14ComposedLayoutINS4_7SwizzleILi3ELi4ELi3EEENS4_18smem_ptr_flag_bitsILi8EEENSU_INS5_IJNSA_ILi8EEESI_EEENS5_IJSI_SC_EEEEEEEvNS4_8identityENS4_23SM90_TMA_LOAD_MULTICASTES1B_vS1C_EENS_8epilogue10collective6detail29Sm90TmaWarpSpecializedAdapterINS1G_15DefaultEpilogueISK_SL_SL_NS1F_6thread17LinearCombinationISK_Li1EffLNS1K_9ScaleType4KindE0ELNS_15FloatRoundStyleE2ESK_EENS1_15EpilogueDefaultEEEEEvvEEEEvNT_6ParamsE)
        /*0014*/ 	.word	0x00002418


	//----- nvinfo : EIATTR_MIN_STACK_SIZE
	.align		4
.L_14:
        /*0018*/ 	.byte	0x04, 0x12
        /*001a*/ 	.short	(.L_16 - .L_15)
	.align		4
.L_15:
        /*001c*/ 	.word	index@(_ZN7cutlass13device_kernelINS_4gemm6kernel13GemmUniversalIN4cute5tupleIJiiiiEEENS1_10collective13CollectiveMmaINS1_37MainloopSm90TmaGmmaWarpSpecializedFP8ILi2ENS5_IJNS4_1CILi2EEENSA_ILi1EEESC_EEENS1_35KernelTmaWarpSpecializedCooperativeEEENS5_IJNSA_ILi192EEENSA_ILi512EEENSA_ILi128EEEEEENS_12float_e4m3_tENS5_IJlSC_lEEESK_SL_NS4_8TiledMMAINS4_8MMA_AtomIJNS4_4SM904GMMA31MMA_64x256x32_F32E4M3E4M3_SS_TNILNSP_7ScaleInE1ELSR_1EEEEEENS4_6LayoutISD_NS5_IJSC_NSA_ILi0EEESV_EEEEENS5_IJNS4_10UnderscoreESY_SY_EEEEENS4_13SM90_TMA_LOADENS4_14ComposedLayoutINS4_7SwizzleILi3ELi4ELi3EEENS4_18smem_ptr_flag_bitsILi8EEENSU_INS5_IJNSA_ILi8EEESI_EEENS5_IJSI_SC_EEEEEEEvNS4_8identityENS4_23SM90_TMA_LOAD_MULTICASTES1B_vS1C_EENS_8epilogue10collective6detail29Sm90TmaWarpSpecializedAdapterINS1G_15DefaultEpilogueISK_SL_SL_NS1F_6thread17LinearCombinationISK_Li1EffLNS1K_9ScaleType4KindE0ELNS_15FloatRoundStyleE2ESK_EENS1_15EpilogueDefaultEEEEEvvEEEEvNT_6ParamsE)
        /*0020*/ 	.word	0x00002418
.L_16:


//--------------------- .nv.compat                --------------------------
	.section	.nv.compat,"",@"SHT_CUDA_COMPAT_INFO"
	.align	4
        /*0000*/ 	.byte	0x02, 0x09, 0x01, 0x00, 0x02, 0x02, 0x04, 0x00, 0x02, 0x05, 0x05, 0x00, 0x03, 0x07, 0x01, 0x01
        /*0010*/ 	.byte	0x02, 0x03, 0x01, 0x00, 0x02, 0x06, 0x01, 0x00, 0x04, 0x0b, 0x08, 0x00, 0x00, 0x00, 0x00, 0x00
        /*0020*/ 	.byte	0x00, 0x00, 0x00, 0x00


//--------------------- .nv.info._ZN7cutlass13device_kernelINS_4gemm6kernel13GemmUniversalIN4cute5tupleIJiiiiEEENS1_10collective13CollectiveMmaINS1_37MainloopSm90TmaGmmaWarpSpecializedFP8ILi2ENS5_IJNS4_1CILi2EEENSA_ILi1EEESC_EEENS1_35KernelTmaWarpSpecializedCooperativeEEENS5_IJNSA_ILi192EEENSA_ILi512EEENSA_ILi128EEEEEENS_12float_e4m3_tENS5_IJlSC_lEEESK_SL_NS4_8TiledMMAINS4_8MMA_AtomIJNS4_4SM904GMMA31MMA_64x256x32_F32E4M3E4M3_SS_TNILNSP_7ScaleInE1ELSR_1EEEEEENS4_6LayoutISD_NS5_IJSC_NSA_ILi0EEESV_EEEEENS5_IJNS4_10UnderscoreESY_SY_EEEEENS4_13SM90_TMA_LOADENS4_14ComposedLayoutINS4_7SwizzleILi3ELi4ELi3EEENS4_18smem_ptr_flag_bitsILi8EEENSU_INS5_IJNSA_ILi8EEESI_EEENS5_IJSI_SC_EEEEEEEvNS4_8identityENS4_23SM90_TMA_LOAD_MULTICASTES1B_vS1C_EENS_8epilogue10collective6detail29Sm90TmaWarpSpecializedAdapterINS1G_15DefaultEpilogueISK_SL_SL_NS1F_6thread17LinearCombinationISK_Li1EffLNS1K_9ScaleType4KindE0ELNS_15FloatRoundStyleE2ESK_EENS1_15EpilogueDefaultEEEEEvvEEEEvNT_6ParamsE --------------------------
	.section	.nv.info._ZN7cutlass13device_kernelINS_4gemm6kernel13GemmUniversalIN4cute5tupleIJiiiiEEENS1_10collective13CollectiveMmaINS1_37MainloopSm90TmaGmmaWarpSpecializedFP8ILi2ENS5_IJNS4_1CILi2EEENSA_ILi1EEESC_EEENS1_35KernelTmaWarpSpecializedCooperativeEEENS5_IJNSA_ILi192EEENSA_ILi512EEENSA_ILi128EEEEEENS_12float_e4m3_tENS5_IJlSC_lEEESK_SL_NS4_8TiledMMAINS4_8MMA_AtomIJNS4_4SM904GMMA31MMA_64x256x32_F32E4M3E4M3_SS_TNILNSP_7ScaleInE1ELSR_1EEEEEENS4_6LayoutISD_NS5_IJSC_NSA_ILi0EEESV_EEEEENS5_IJNS4_10UnderscoreESY_SY_EEEEENS4_13SM90_TMA_LOADENS4_14ComposedLayoutINS4_7SwizzleILi3ELi4ELi3EEENS4_18smem_ptr_flag_bitsILi8EEENSU_INS5_IJNSA_ILi8EEESI_EEENS5_IJSI_SC_EEEEEEEvNS4_8identityENS4_23SM90_TMA_LOAD_MULTICASTES1B_vS1C_EENS_8epilogue10collective6detail29Sm90TmaWarpSpecializedAdapterINS1G_15DefaultEpilogueISK_SL_SL_NS1F_6thread17LinearCombinationISK_Li1EffLNS1K_9ScaleType4KindE0ELNS_15FloatRoundStyleE2ESK_EENS1_15EpilogueDefaultEEEEEvvEEEEvNT_6ParamsE,"",@"SHT_CUDA_INFO"
	.sectionflags	@""
	.align	4


	//----- nvinfo : EIATTR_CUDA_API_VERSION
	.align		4
        /*0000*/ 	.byte	0x04, 0x37
        /*0002*/ 	.short	(.L_18 - .L_17)
.L_17:
        /*0004*/ 	.word	0x00000082


	//----- nvinfo : EIATTR_KPARAM_INFO
	.align		4
.L_18:
        /*0008*/ 	.byte	0x04, 0x17
        /*000a*/ 	.short	(.L_20 - .L_19)
.L_19:
        /*000c*/ 	.word	0x00000000
        /*0010*/ 	.short	0x0000
        /*0012*/ 	.short	0x0070
        /*0014*/ 	.byte	0x00, 0xf0, 0x01, 0x10


	//----- nvinfo : EIATTR_SPARSE_MMA_MASK
	.align		4
.L_20:
        /*0018*/ 	.byte	0x03, 0x50
        /*001a*/ 	.short	0x0000


	//----- nvinfo : EIATTR_MAXREG_COUNT
	.align		4
        /*001c*/ 	.byte	0x03, 0x1b
        /*001e*/ 	.short	0x00a8


	//----- nvinfo : EIATTR_NUM_BARRIERS
	.align		4
        /*0020*/ 	.byte	0x02, 0x4c
        /*0022*/ 	.byte	0x01
	.zero		1


	//----- nvinfo : EIATTR_ANNOTATIONS
	.align		4
        /*0024*/ 	.byte	0x04, 0x55
        /*0026*/ 	.short	(.L_22 - .L_21)


	//   ....[0]....
.L_21:
        /*0028*/ 	.word	0x00000001
        /*002c*/ 	.byte	0xe0, 0x06, 0x00, 0x00, 0x01, 0x00, 0x00, 0x00, 0xc0, 0x07, 0x00, 0x00, 0x01, 0x00, 0x00, 0x00
        /* <DEDUP_REMOVED lines=1378> */
        /*565c*/ 	.byte	0xc0, 0xe5, 0x00, 0x00, 0x01, 0x00, 0x00, 0x00, 0xd0, 0xe5, 0x00, 0x00


	//----- nvinfo : EIATTR_MERCURY_ISA_VERSION
	.align		4
.L_22:
        /*5668*/ 	.byte	0x03, 0x5f
        /*566a*/ 	.short	0x0101


	//----- nvinfo : EIATTR_INT_WARP_WIDE_INSTR_OFFSETS
	.align		4
        /*566c*/ 	.byte	0x04, 0x31
        /*566e*/ 	.short	(.L_24 - .L_23)


	//   ....[0]....
.L_23:
        /*5670*/ 	.word	0x00000510


	//   ....[1]....
        /*5674*/ 	.word	0x00000540


	//   ....[2]....
        /*5678*/ 	.word	0x00000690


	//   ....[3]....
        /*567c*/ 	.word	0x00034820


	//----- nvinfo : EIATTR_COOP_GROUP_MASK_REGIDS
	.align		4
.L_24:
        /*5680*/ 	.byte	0x04, 0x29
        /*5682*/ 	.short	(.L_26 - .L_25)


	//   ....[0]....
.L_25:
        /*5684*/ 	.word	0xffffffff


	//   ....[1]....
        /*5688*/ 	.word	0xffffffff


	//   ....[2]....
        /*568c*/ 	.word	0xffffffff


	//   ....[3]....
        /*5690*/ 	.word	0xffffffff


	//   ....[4]....
        /*5694*/ 	.word	0xffffffff


	//   ....[5]....
        /*5698*/ 	.word	0xffffffff


	//----- nvinfo : EIATTR_COOP_GROUP_INSTR_OFFSETS
	.align		4
.L_26:
        /*569c*/ 	.byte	0x04, 0x28
        /*569e*/ 	.short	(.L_28 - .L_27)


	//   ....[0]....
.L_27:
        /*56a0*/ 	.word	0x00000070


	//   ....[1]....
        /*56a4*/ 	.word	0x00000080


	//   ....[2]....
        /*56a8*/ 	.word	0x000001a0


	//   ....[3]....
        /*56ac*/ 	.word	0x00000380


	//   ....[4]....
        /*56b0*/ 	.word	0x00000800


	//   ....[5]....
        /*56b4*/ 	.word	0x00004960


	//----- nvinfo : EIATTR_REG_RECONFIG
	.align		4
.L_28:
        /*56b8*/ 	.byte	0x01, 0x54
	.zero		2


	//----- nvinfo : EIATTR_MBARRIER_INSTR_OFFSETS
	.align		4
        /*56bc*/ 	.byte	0x04, 0x39
        /*56be*/ 	.short	(.L_30 - .L_29)


	//   ....[0]....
.L_29:
        /*56c0*/ 	.word	0x00000320
        /*56c4*/ 	.word	0x000000ff
        /*56c8*/ 	.word	0x00000000
        /*56cc*/ 	.short	0x0100
        /*56ce*/ 	.byte	0x0a
	.zero		1


	//   ....[1]....
        /*56d0*/ 	.word	0x00000330
        /*56d4*/ 	.word	0x000000ff
        /*56d8*/ 	.word	0x00000010
        /*56dc*/ 	.short	0x0100
        /*56de*/ 	.byte	0x0a
	.zero		1


	//   ....[2]....
        /*56e0*/ 	.word	0x00000340
        /*56e4*/ 	.word	0x000000ff
        /*56e8*/ 	.word	0x00000008
        /*56ec*/ 	.short	0x0100
        /*56ee*/ 	.byte	0x0a
	.zero		1


	//   ....[3]....
        /*56f0*/ 	.word	0x00000350
        /*56f4*/ 	.word	0x000000ff
        /*56f8*/ 	.word	0x00000018
        /*56fc*/ 	.short	0x0100
        /*56fe*/ 	.byte	0x0a
	.zero		1


	//   ....[4]....
        /*5700*/ 	.word	0x00000720
        /*5704*/ 	.word	0x000000ff
        /*5708*/ 	.word	0x00000030
        /*570c*/ 	.short	0x0100
        /*570e*/ 	.byte	0x08
	.zero		1


	//   ....[5]....
        /*5710*/ 	.word	0x000007a0
        /*5714*/ 	.word	0x000000ff
        /*5718*/ 	.word	0x00000038
        /*571c*/ 	.short	0x0100
        /*571e*/ 	.byte	0x08
	.zero		1


	//   ....[6]....
        /*5720*/ 	.word	0x00004d40
        /*5724*/ 	.word	0x000000ff
        /*5728*/ 	.word	0x00000000
        /*572c*/ 	.short	0x010a
        /*572e*/ 	.byte	0x06
	.zero		1


	//   ....[7]....
        /*5730*/ 	.word	0x00004d80
        /*5734*/ 	.word	0x000000ff
        /*5738*/ 	.word	0x00000000
        /*573c*/ 	.short	0x010a
        /*573e*/ 	.byte	0x06
	.zero		1


	//   ....[8]....
        /*5740*/ 	.word	0x000166b0
        /*5744*/ 	.word	0x000000ff
        /*5748*/ 	.word	0x00000000
        /*574c*/ 	.short	0x010a
        /*574e*/ 	.byte	0x12
	.zero		1


	//   ....[9]....
        /*5750*/ 	.word	0x000166f0
        /*5754*/ 	.word	0x000000ff
        /*5758*/ 	.word	0x00000000
        /*575c*/ 	.short	0x010a
        /*575e*/ 	.byte	0x12
	.zero		1


	//   ....[10]....
        /*5760*/ 	.word	0x0002cba0
        /*5764*/ 	.word	0x00000000
        /*5768*/ 	.word	0x00000000
        /*576c*/ 	.short	0x0101
        /*576e*/ 	.byte	0x3f
	.zero		1


	//   ....[11]....
        /*5770*/ 	.word	0x000348b0
        /*5774*/ 	.word	0x00000000
        /*5778*/ 	.word	0x00000000
        /*577c*/ 	.short	0x0101
        /*577e*/ 	.byte	0x3f
	.zero		1


	//   ....[12]....
        /*5780*/ 	.word	0x0005b300
        /*5784*/ 	.word	0x0000000f
        /*5788*/ 	.word	0x00000010
        /*578c*/ 	.short	0x010a
        /*578e*/ 	.byte	0x3f
	.zero		1


	//   ....[13]....
        /*5790*/ 	.word	0x0005b720
        /*5794*/ 	.word	0x00000002
        /*5798*/ 	.word	0x00000038
        /*579c*/ 	.short	0x0101
        /*579e*/ 	.byte	0x3f
	.zero		1


	//   ....[14]....
        /*57a0*/ 	.word	0x0005be50
        /*57a4*/ 	.word	0x00000005
        /*57a8*/ 	.word	0x00000000
        /*57ac*/ 	.short	0x010a
        /*57ae*/ 	.byte	0x3f
	.zero		1


	//   ....[15]....
        /*57b0*/ 	.word	0x0005bee0
        /*57b4*/ 	.word	0x00000003
        /*57b8*/ 	.word	0x00000000
        /*57bc*/ 	.short	0x010a
        /*57be*/ 	.byte	0x3f
	.zero		1


	//   ....[16]....
        /*57c0*/ 	.word	0x0005bf50
        /*57c4*/ 	.word	0x00000003
        /*57c8*/ 	.word	0x00000000
        /*57cc*/ 	.short	0x010a
        /*57ce*/ 	.byte	0x3f
	.zero		1


	//   ....[17]....
        /*57d0*/ 	.word	0x0005bfc0
        /*57d4*/ 	.word	0x00000002
        /*57d8*/ 	.word	0x00000000
        /*57dc*/ 	.short	0x010a
        /*57de*/ 	.byte	0x3f
	.zero		1


	//   ....[18]....
        /*57e0*/ 	.word	0x0005c0a0
        /*57e4*/ 	.word	0x0000000f
        /*57e8*/ 	.word	0x00000010
        /*57ec*/ 	.short	0x010a
        /*57ee*/ 	.byte	0x3f
	.zero		1


	//   ....[19]....
        /*57f0*/ 	.word	0x0005c170
        /*57f4*/ 	.word	0x00000005
        /*57f8*/ 	.word	0x00000000
        /*57fc*/ 	.short	0x010a
        /*57fe*/ 	.byte	0x3f
	.zero		1


	//----- nvinfo : EIATTR_NUM_MBARRIERS
	.align		4
.L_30:
        /*5800*/ 	.byte	0x03, 0x38
        /*5802*/ 	.short	0x0006


	//----- nvinfo : EIATTR_EXIT_INSTR_OFFSETS
	.align		4
        /*5804*/ 	.byte	0x04, 0x1c
        /*5806*/ 	.short	(.L_32 - .L_31)


	//   ....[0]....
.L_31:
        /*5808*/ 	.word	0x00000990


	//   ....[1]....
        /*580c*/ 	.word	0x00001230


	//   ....[2]....
        /*5810*/ 	.word	0x0005a9f0


	//   ....[3]....
        /*5814*/ 	.word	0x0005af90


	//   ....[4]....
        /*5818*/ 	.word	0x0005bf30


	//----- nvinfo : EIATTR_MAX_THREADS
	.align		4
.L_32:
        /*581c*/ 	.byte	0x04, 0x05
        /*581e*/ 	.short	(.L_34 - .L_33)
.L_33:
        /*5820*/ 	.word	0x00000180
        /*5824*/ 	.word	0x00000001
        /*5828*/ 	.word	0x00000001


	//----- nvinfo : EIATTR_CRS_STACK_SIZE
	.align		4
.L_34:
        /*582c*/ 	.byte	0x04, 0x1e
        /*582e*/ 	.short	(.L_36 - .L_35)
.L_35:
        /*5830*/ 	.word	0x00000000


	//----- nvinfo : EIATTR_CBANK_PARAM_SIZE
	.align		4
.L_36:
        /*5834*/ 	.byte	0x03, 0x19
        /*5836*/ 	.short	0x0470


	//----- nvinfo : EIATTR_PARAM_CBANK
	.align		4
        /*5838*/ 	.byte	0x04, 0x0a
        /*583a*/ 	.short	(.L_38 - .L_37)
	.align		4
.L_37:
        /*583c*/ 	.word	index@(.nv.constant0._ZN7cutlass13device_kernelINS_4gemm6kernel13GemmUniversalIN4cute5tupleIJiiiiEEENS1_10collective13CollectiveMmaINS1_37MainloopSm90TmaGmmaWarpSpecializedFP8ILi2ENS5_IJNS4_1CILi2EEENSA_ILi1EEESC_EEENS1_35KernelTmaWarpSpecializedCooperativeEEENS5_IJNSA_ILi192EEENSA_ILi512EEENSA_ILi128EEEEEENS_12float_e4m3_tENS5_IJlSC_lEEESK_SL_NS4_8TiledMMAINS4_8MMA_AtomIJNS4_4SM904GMMA31MMA_64x256x32_F32E4M3E4M3_SS_TNILNSP_7ScaleInE1ELSR_1EEEEEENS4_6LayoutISD_NS5_IJSC_NSA_ILi0EEESV_EEEEENS5_IJNS4_10UnderscoreESY_SY_EEEEENS4_13SM90_TMA_LOADENS4_14ComposedLayoutINS4_7SwizzleILi3ELi4ELi3EEENS4_18smem_ptr_flag_bitsILi8EEENSU_INS5_IJNSA_ILi8EEESI_EEENS5_IJSI_SC_EEEEEEEvNS4_8identityENS4_23SM90_TMA_LOAD_MULTICASTES1B_vS1C_EENS_8epilogue10collective6detail29Sm90TmaWarpSpecializedAdapterINS1G_15DefaultEpilogueISK_SL_SL_NS1F_6thread17LinearCombinationISK_Li1EffLNS1K_9ScaleType4KindE0ELNS_15FloatRoundStyleE2ESK_EENS1_15EpilogueDefaultEEEEEvvEEEEvNT_6ParamsE)
        /*5840*/ 	.short	0x0210
        /*5842*/ 	.short	0x0470


	//----- nvinfo : EIATTR_SW_WAR
	.align		4
.L_38:
        /*5844*/ 	.byte	0x04, 0x36
        /*5846*/ 	.short	(.L_40 - .L_39)
.L_39:
        /*5848*/ 	.word	0x00000008
.L_40:


//--------------------- .nv.callgraph             --------------------------
	.section	.nv.callgraph,"",@"SHT_CUDA_CALLGRAPH"
	.align	4
	.sectionentsize	8
	.align		4
        /*0000*/ 	.word	0x00000000
	.align		4
        /*0004*/ 	.word	0xffffffff
	.align		4
        /*0008*/ 	.word	0x00000000
	.align		4
        /*000c*/ 	.word	0xfffffffe
	.align		4
        /*0010*/ 	.word	0x00000000
	.align		4
        /*0014*/ 	.word	0xfffffffd
	.align		4
        /*0018*/ 	.word	0x00000000
	.align		4
        /*001c*/ 	.word	0xfffffffc


//--------------------- .nv.constant4             --------------------------
	.section	.nv.constant4,"a",@progbits
	.align	8
	.align		8
.nv.constant4:
        /*0000*/ 	.dword	_ZN40_INTERNAL_08d7b4d0_4_k_cu_066fcf45_159564cuda3std3__45__cpo5beginE
	.align		8
        /*0008*/ 	.dword	_ZN40_INTERNAL_08d7b4d0_4_k_cu_066fcf45_159564cuda3std3__45__cpo3endE
	.align		8
        /*0010*/ 	.dword	_ZN40_INTERNAL_08d7b4d0_4_k_cu_066fcf45_159564cuda3std3__45__cpo6cbeginE
	.align		8
        /*0018*/ 	.dword	_ZN40_INTERNAL_08d7b4d0_4_k_cu_066fcf45_159564cuda3std3__45__cpo4cendE
	.align		8
        /*0020*/ 	.dword	_ZN40_INTERNAL_08d7b4d0_4_k_cu_066fcf45_159564cuda3std3__442_GLOBAL__N__08d7b4d0_4_k_cu_066fcf45_159566ignoreE
	.align		8
        /*0028*/ 	.dword	_ZN40_INTERNAL_08d7b4d0_4_k_cu_066fcf45_159564cuda3std3__419piecewise_constructE
	.align		8
        /*0030*/ 	.dword	_ZN40_INTERNAL_08d7b4d0_4_k_cu_066fcf45_159564cuda3std3__48in_placeE
	.align		8
        /*0038*/ 	.dword	_ZN40_INTERNAL_08d7b4d0_4_k_cu_066fcf45_159564cuda3std6ranges3__45__cpo4swapE
	.align		8
        /*0040*/ 	.dword	_ZN40_INTERNAL_08d7b4d0_4_k_cu_066fcf45_159564cuda3std6ranges3__45__cpo9iter_moveE
	.align		8
        /*0048*/ 	.dword	_ZN40_INTERNAL_08d7b4d0_4_k_cu_066fcf45_159564cute7productE
	.align		8
        /*0050*/ 	.dword	_ZN40_INTERNAL_08d7b4d0_4_k_cu_066fcf45_159564cute1_E


//--------------------- .text._ZN7cutlass13device_kernelINS_4gemm6kernel13GemmUniversalIN4cute5tupleIJiiiiEEENS1_10collective13CollectiveMmaINS1_37MainloopSm90TmaGmmaWarpSpecializedFP8ILi2ENS5_IJNS4_1CILi2EEENSA_ILi1EEESC_EEENS1_35KernelTmaWarpSpecializedCooperativeEEENS5_IJNSA_ILi192EEENSA_ILi512EEENSA_ILi128EEEEEENS_12float_e4m3_tENS5_IJlSC_lEEESK_SL_NS4_8TiledMMAINS4_8MMA_AtomIJNS4_4SM904GMMA31MMA_64x256x32_F32E4M3E4M3_SS_TNILNSP_7ScaleInE1ELSR_1EEEEEENS4_6LayoutISD_NS5_IJSC_NSA_ILi0EEESV_EEEEENS5_IJNS4_10UnderscoreESY_SY_EEEEENS4_13SM90_TMA_LOADENS4_14ComposedLayoutINS4_7SwizzleILi3ELi4ELi3EEENS4_18smem_ptr_flag_bitsILi8EEENSU_INS5_IJNSA_ILi8EEESI_EEENS5_IJSI_SC_EEEEEEEvNS4_8identityENS4_23SM90_TMA_LOAD_MULTICASTES1B_vS1C_EENS_8epilogue10collective6detail29Sm90TmaWarpSpecializedAdapterINS1G_15DefaultEpilogueISK_SL_SL_NS1F_6thread17LinearCombinationISK_Li1EffLNS1K_9ScaleType4KindE0ELNS_15FloatRoundStyleE2ESK_EENS1_15EpilogueDefaultEEEEEvvEEEEvNT_6ParamsE --------------------------
	.section	.text._ZN7cutlass13device_kernelINS_4gemm6kernel13GemmUniversalIN4cute5tupleIJiiiiEEENS1_10collective13CollectiveMmaINS1_37MainloopSm90TmaGmmaWarpSpecializedFP8ILi2ENS5_IJNS4_1CILi2EEENSA_ILi1EEESC_EEENS1_35KernelTmaWarpSpecializedCooperativeEEENS5_IJNSA_ILi192EEENSA_ILi512EEENSA_ILi128EEEEEENS_12float_e4m3_tENS5_IJlSC_lEEESK_SL_NS4_8TiledMMAINS4_8MMA_AtomIJNS4_4SM904GMMA31MMA_64x256x32_F32E4M3E4M3_SS_TNILNSP_7ScaleInE1ELSR_1EEEEEENS4_6LayoutISD_NS5_IJSC_NSA_ILi0EEESV_EEEEENS5_IJNS4_10UnderscoreESY_SY_EEEEENS4_13SM90_TMA_LOADENS4_14ComposedLayoutINS4_7SwizzleILi3ELi4ELi3EEENS4_18smem_ptr_flag_bitsILi8EEENSU_INS5_IJNSA_ILi8EEESI_EEENS5_IJSI_SC_EEEEEEEvNS4_8identityENS4_23SM90_TMA_LOAD_MULTICASTES1B_vS1C_EENS_8epilogue10collective6detail29Sm90TmaWarpSpecializedAdapterINS1G_15DefaultEpilogueISK_SL_SL_NS1F_6thread17LinearCombinationISK_Li1EffLNS1K_9ScaleType4KindE0ELNS_15FloatRoundStyleE2ESK_EENS1_15EpilogueDefaultEEEEEvvEEEEvNT_6ParamsE,"ax",@progbits
	.align	128
.text._ZN7cutlass13device_kernelINS_4gemm6kernel13GemmUniversalIN4cute5tupleIJiiiiEEENS1_10collective13CollectiveMmaINS1_37MainloopSm90TmaGmmaWarpSpecializedFP8ILi2ENS5_IJNS4_1CILi2EEENSA_ILi1EEESC_EEENS1_35KernelTmaWarpSpecializedCooperativeEEENS5_IJNSA_ILi192EEENSA_ILi512EEENSA_ILi128EEEEEENS_12float_e4m3_tENS5_IJlSC_lEEESK_SL_NS4_8TiledMMAINS4_8MMA_AtomIJNS4_4SM904GMMA31MMA_64x256x32_F32E4M3E4M3_SS_TNILNSP_7ScaleInE1ELSR_1EEEEEENS4_6LayoutISD_NS5_IJSC_NSA_ILi0EEESV_EEEEENS5_IJNS4_10UnderscoreESY_SY_EEEEENS4_13SM90_TMA_LOADENS4_14ComposedLayoutINS4_7SwizzleILi3ELi4ELi3EEENS4_18smem_ptr_flag_bitsILi8EEENSU_INS5_IJNSA_ILi8EEESI_EEENS5_IJSI_SC_EEEEEEEvNS4_8identityENS4_23SM90_TMA_LOAD_MULTICASTES1B_vS1C_EENS_8epilogue10collective6detail29Sm90TmaWarpSpecializedAdapterINS1G_15DefaultEpilogueISK_SL_SL_NS1F_6thread17LinearCombinationISK_Li1EffLNS1K_9ScaleType4KindE0ELNS_15FloatRoundStyleE2ESK_EENS1_15EpilogueDefaultEEEEEvvEEEEvNT_6ParamsE:
        .type           _ZN7cutlass13device_kernelINS_4gemm6kernel13GemmUniversalIN4cute5tupleIJiiiiEEENS1_10collective13CollectiveMmaINS1_37MainloopSm90TmaGmmaWarpSpecializedFP8ILi2ENS5_IJNS4_1CILi2EEENSA_ILi1EEESC_EEENS1_35KernelTmaWarpSpecializedCooperativeEEENS5_IJNSA_ILi192EEENSA_ILi512EEENSA_ILi128EEEEEENS_12float_e4m3_tENS5_IJlSC_lEEESK_SL_NS4_8TiledMMAINS4_8MMA_AtomIJNS4_4SM904GMMA31MMA_64x256x32_F32E4M3E4M3_SS_TNILNSP_7ScaleInE1ELSR_1EEEEEENS4_6LayoutISD_NS5_IJSC_NSA_ILi0EEESV_EEEEENS5_IJNS4_10UnderscoreESY_SY_EEEEENS4_13SM90_TMA_LOADENS4_14ComposedLayoutINS4_7SwizzleILi3ELi4ELi3EEENS4_18smem_ptr_flag_bitsILi8EEENSU_INS5_IJNSA_ILi8EEESI_EEENS5_IJSI_SC_EEEEEEEvNS4_8identityENS4_23SM90_TMA_LOAD_MULTICASTES1B_vS1C_EENS_8epilogue10collective6detail29Sm90TmaWarpSpecializedAdapterINS1G_15DefaultEpilogueISK_SL_SL_NS1F_6thread17LinearCombinationISK_Li1EffLNS1K_9ScaleType4KindE0ELNS_15FloatRoundStyleE2ESK_EENS1_15EpilogueDefaultEEEEEvvEEEEvNT_6ParamsE,@function
        .size           _ZN7cutlass13device_kernelINS_4gemm6kernel13GemmUniversalIN4cute5tupleIJiiiiEEENS1_10collective13CollectiveMmaINS1_37MainloopSm90TmaGmmaWarpSpecializedFP8ILi2ENS5_IJNS4_1CILi2EEENSA_ILi1EEESC_EEENS1_35KernelTmaWarpSpecializedCooperativeEEENS5_IJNSA_ILi192EEENSA_ILi512EEENSA_ILi128EEEEEENS_12float_e4m3_tENS5_IJlSC_lEEESK_SL_NS4_8TiledMMAINS4_8MMA_AtomIJNS4_4SM904GMMA31MMA_64x256x32_F32E4M3E4M3_SS_TNILNSP_7ScaleInE1ELSR_1EEEEEENS4_6LayoutISD_NS5_IJSC_NSA_ILi0EEESV_EEEEENS5_IJNS4_10UnderscoreESY_SY_EEEEENS4_13SM90_TMA_LOADENS4_14ComposedLayoutINS4_7SwizzleILi3ELi4ELi3EEENS4_18smem_ptr_flag_bitsILi8EEENSU_INS5_IJNSA_ILi8EEESI_EEENS5_IJSI_SC_EEEEEEEvNS4_8identityENS4_23SM90_TMA_LOAD_MULTICASTES1B_vS1C_EENS_8epilogue10collective6detail29Sm90TmaWarpSpecializedAdapterINS1G_15DefaultEpilogueISK_SL_SL_NS1F_6thread17LinearCombinationISK_Li1EffLNS1K_9ScaleType4KindE0ELNS_15FloatRoundStyleE2ESK_EENS1_15EpilogueDefaultEEEEEvvEEEEvNT_6ParamsE,(.L_x_1096 - _ZN7cutlass13device_kernelINS_4gemm6kernel13GemmUniversalIN4cute5tupleIJiiiiEEENS1_10collective13CollectiveMmaINS1_37MainloopSm90TmaGmmaWarpSpecializedFP8ILi2ENS5_IJNS4_1CILi2EEENSA_ILi1EEESC_EEENS1_35KernelTmaWarpSpecializedCooperativeEEENS5_IJNSA_ILi192EEENSA_ILi512EEENSA_ILi128EEEEEENS_12float_e4m3_tENS5_IJlSC_lEEESK_SL_NS4_8TiledMMAINS4_8MMA_AtomIJNS4_4SM904GMMA31MMA_64x256x32_F32E4M3E4M3_SS_TNILNSP_7ScaleInE1ELSR_1EEEEEENS4_6LayoutISD_NS5_IJSC_NSA_ILi0EEESV_EEEEENS5_IJNS4_10UnderscoreESY_SY_EEEEENS4_13SM90_TMA_LOADENS4_14ComposedLayoutINS4_7SwizzleILi3ELi4ELi3EEENS4_18smem_ptr_flag_bitsILi8EEENSU_INS5_IJNSA_ILi8EEESI_EEENS5_IJSI_SC_EEEEEEEvNS4_8identityENS4_23SM90_TMA_LOAD_MULTICASTES1B_vS1C_EENS_8epilogue10collective6detail29Sm90TmaWarpSpecializedAdapterINS1G_15DefaultEpilogueISK_SL_SL_NS1F_6thread17LinearCombinationISK_Li1EffLNS1K_9ScaleType4KindE0ELNS_15FloatRoundStyleE2ESK_EENS1_15EpilogueDefaultEEEEEvvEEEEvNT_6ParamsE)
        .other          _ZN7cutlass13device_kernelINS_4gemm6kernel13GemmUniversalIN4cute5tupleIJiiiiEEENS1_10collective13CollectiveMmaINS1_37MainloopSm90TmaGmmaWarpSpecializedFP8ILi2ENS5_IJNS4_1CILi2EEENSA_ILi1EEESC_EEENS1_35KernelTmaWarpSpecializedCooperativeEEENS5_IJNSA_ILi192EEENSA_ILi512EEENSA_ILi128EEEEEENS_12float_e4m3_tENS5_IJlSC_lEEESK_SL_NS4_8TiledMMAINS4_8MMA_AtomIJNS4_4SM904GMMA31MMA_64x256x32_F32E4M3E4M3_SS_TNILNSP_7ScaleInE1ELSR_1EEEEEENS4_6LayoutISD_NS5_IJSC_NSA_ILi0EEESV_EEEEENS5_IJNS4_10UnderscoreESY_SY_EEEEENS4_13SM90_TMA_LOADENS4_14ComposedLayoutINS4_7SwizzleILi3ELi4ELi3EEENS4_18smem_ptr_flag_bitsILi8EEENSU_INS5_IJNSA_ILi8EEESI_EEENS5_IJSI_SC_EEEEEEEvNS4_8identityENS4_23SM90_TMA_LOAD_MULTICASTES1B_vS1C_EENS_8epilogue10collective6detail29Sm90TmaWarpSpecializedAdapterINS1G_15DefaultEpilogueISK_SL_SL_NS1F_6thread17LinearCombinationISK_Li1EffLNS1K_9ScaleType4KindE0ELNS_15FloatRoundStyleE2ESK_EENS1_15EpilogueDefaultEEEEEvvEEEEvNT_6ParamsE,@"STO_CUDA_ENTRY STV_DEFAULT"
_ZN7cutlass13device_kernelINS_4gemm6kernel13GemmUniversalIN4cute5tupleIJiiiiEEENS1_10collective13CollectiveMmaINS1_37MainloopSm90TmaGmmaWarpSpecializedFP8ILi2ENS5_IJNS4_1CILi2EEENSA_ILi1EEESC_EEENS1_35KernelTmaWarpSpecializedCooperativeEEENS5_IJNSA_ILi192EEENSA_ILi512EEENSA_ILi128EEEEEENS_12float_e4m3_tENS5_IJlSC_lEEESK_SL_NS4_8TiledMMAINS4_8MMA_AtomIJNS4_4SM904GMMA31MMA_64x256x32_F32E4M3E4M3_SS_TNILNSP_7ScaleInE1ELSR_1EEEEEENS4_6LayoutISD_NS5_IJSC_NSA_ILi0EEESV_EEEEENS5_IJNS4_10UnderscoreESY_SY_EEEEENS4_13SM90_TMA_LOADENS4_14ComposedLayoutINS4_7SwizzleILi3ELi4ELi3EEENS4_18smem_ptr_flag_bitsILi8EEENSU_INS5_IJNSA_ILi8EEESI_EEENS5_IJSI_SC_EEEEEEEvNS4_8identityENS4_23SM90_TMA_LOAD_MULTICASTES1B_vS1C_EENS_8epilogue10collective6detail29Sm90TmaWarpSpecializedAdapterINS1G_15DefaultEpilogueISK_SL_SL_NS1F_6thread17LinearCombinationISK_Li1EffLNS1K_9ScaleType4KindE0ELNS_15FloatRoundStyleE2ESK_EENS1_15EpilogueDefaultEEEEEvvEEEEvNT_6ParamsE:
[----:B------:R-:W0:Y:S02]  /*0000*/  LDC R1, c[0x0][0x28] ;  /* 0x00000a00ff017b82 */ /* 0x000e240000000800 */
[----:B0-----:R-:W-:Y:S01]  /*0010*/  VIADD R1, R1, 0xffffdbe8 ;  /* 0xffffdbe801017836 */ /* 0x001fe20000000000 */
[----:B------:R-:W0:Y:S01]  /*0020*/  S2R R4, SR_TID.X ;  /* 0x0000000000047919 */ /* 0x000e220000002100 */
[----:B------:R-:W-:Y:S01]  /*0030*/  ELECT P0, URZ, PT ;  /* 0x00000000003f782f */ /* 0x000fe20003800000 */
[----:B------:R-:W-:Y:S01]  /*0040*/  BSSY B0, `(.L_x_0) ;  /* 0x0000015000007945 */ /* 0x000fe20003800000 */
[--C-:B0-----:R-:W-:Y:S02]  /*0050*/  SHF.R.U32.HI R0, RZ, 0x5, R4.reuse ;  /* 0x00000005ff007819 */ /* 0x101fe40000011604 */
[----:B------:R-:W-:-:S03]  /*0060*/  SHF.R.U32.HI R2, RZ, 0x7, R4 ;  /* 0x00000007ff027819 */ /* 0x000fc60000011604 */
[----:B------:R-:W0:Y:S04]  /*0070*/  SHFL.IDX PT, R3, R0, RZ, 0x1f ;  /* 0x00001fff00037589 */ /* 0x000e2800000e0000 */
[----:B------:R-:W1:Y:S01]  /*0080*/  SHFL.IDX PT, R2, R2, RZ, 0x1f ;  /* 0x00001fff02027589 */ /* 0x000e6200000e0000 */
[----:B0-----:R-:W-:Y:S02]  /*0090*/  R2UR UR4, R3 ;  /* 0x00000000030472ca */ /* 0x001fe400000e0000 */
[----:B-1----:R-:W-:-:S11]  /*00a0*/  R2UR UR8, R2 ;  /* 0x00000000020872ca */ /* 0x002fd600000e0000 */
[----:B------:R-:W-:Y:S02]  /*00b0*/  USHF.R.S32.HI UR5, URZ, 0x1f, UR4 ;  /* 0x0000001f3f057899 */ /* 0x000fe40008011404 */
[----:B------:R-:W-:Y:S02]  /*00c0*/  ISETP.NE.OR P0, PT, RZ, UR4, !P0 ;  /* 0x00000004ff007c0c */ /* 0x000fe4000c705670 */
[----:B------:R-:W-:-:S04]  /*00d0*/  ULEA.HI UR5, UR5, UR4, URZ, 0x2 ;  /* 0x0000000405057291 */ /* 0x000fc8000f8f103f */
[----:B------:R-:W-:-:S04]  /*00e0*/  ULOP3.LUT UR5, UR5, 0xfffffffc, URZ, 0xc0, !UPT ;  /* 0xfffffffc05057892 */ /* 0x000fc8000f8ec03f */
[----:B------:R-:W-:-:S03]  /*00f0*/  UIADD3 UR6, UR4, -UR5, URZ ;  /* 0x8000000504067290 */ /* 0x000fc6000fffe03f */
[----:B------:R-:W-:Y:S09]  /*0100*/  @P0 BRA `(.L_x_1) ;  /* 0x0000000000200947 */ /* 0x000ff20003800000 */
[----:B------:R-:W-:Y:S02]  /*0110*/  ULDC.64 UR4, c[0x0][0x198] ;  /* 0x0000660000047ab9 */ /* 0x000fe40000000a00 */
[----:B------:R-:W-:Y:S02]  /*0120*/  UIADD3 UR10, UP0, UR4, 0xf0, URZ ;  /* 0x000000f0040a7890 */ /* 0x000fe4000ff1e03f */
[----:B------:R-:W-:Y:S02]  /*0130*/  UIADD3 UR4, UP1, UR4, 0x1f0, URZ ;  /* 0x000001f004047890 */ /* 0x000fe4000ff3e03f */
[----:B------:R-:W-:Y:S02]  /*0140*/  UIADD3.X UR11, URZ, UR5, URZ, UP0, !UPT ;  /* 0x000000053f0b7290 */ /* 0x000fe400087fe43f */
[----:B------:R-:W-:-:S07]  /*0150*/  UIADD3.X UR5, URZ, UR5, URZ, UP1, !UPT ;  /* 0x000000053f057290 */ /* 0x000fce0008ffe43f */
[----:B------:R0:W-:Y:S02]  /*0160*/  UTMACCTL.PF [UR10] ;  /* 0x000000000a0079b9 */ /* 0x0001e40008040000 */
[----:B------:R0:W-:Y:S02]  /*0170*/  UTMACCTL.PF [UR4] ;  /* 0x00000000040079b9 */ /* 0x0001e40008040000 */
[----:B0-----:R-:W-:Y:S01]  /*0180*/  NOP ;  /* 0x0000000000007918 */ /* 0x001fe20000000000 */
.L_x_1:
[----:B------:R-:W-:Y:S05]  /*0190*/  BSYNC B0 ;  /* 0x0000000000007941 */ /* 0x000fea0003800000 */
.L_x_0:
[----:B------:R-:W0:Y:S01]  /*01a0*/  SHFL.IDX PT, R3, R0, RZ, 0x1f ;  /* 0x00001fff00037589 */ /* 0x000e2200000e0000 */
[----:B------:R-:W-:Y:S01]  /*01b0*/  UISETP.NE.AND UP0, UPT, UR6, 0x3, UPT ;  /* 0x000000030600788c */ /* 0x000fe2000bf05270 */
[----:B------:R-:W-:Y:S01]  /*01c0*/  ISETP.NE.AND P1, PT, RZ, UR8, PT ;  /* 0x00000008ff007c0c */ /* 0x000fe2000bf25270 */
[----:B------:R-:W-:Y:S02]  /*01d0*/  UIADD3 UR11, UR8, -0x1, URZ ;  /* 0xffffffff080b7890 */ /* 0x000fe4000fffe03f */
[----:B------:R-:W-:Y:S02]  /*01e0*/  UISETP.EQ.OR UP0, UPT, UR6, URZ, !UP0 ;  /* 0x0000003f0600728c */ /* 0x000fe4000c702670 */
[----:B------:R-:W-:Y:S02]  /*01f0*/  UISETP.GE.U32.AND UP1, UPT, UR11, 0x2, UPT ;  /* 0x000000020b00788c */ /* 0x000fe4000bf26070 */
[----:B------:R-:W-:-:S04]  /*0200*/  UISETP.EQ.AND UP0, UPT, UR8, URZ, UP0 ;  /* 0x0000003f0800728c */ /* 0x000fc80008702270 */
[----:B------:R-:W-:-:S04]  /*0210*/  USEL UR7, URZ, 0x1, !UP0 ;  /* 0x000000013f077887 */ /* 0x000fc8000c000000 */
[----:B------:R-:W-:Y:S01]  /*0220*/  USEL UR7, UR7, 0x2, UP1 ;  /* 0x0000000207077887 */ /* 0x000fe20008800000 */
[----:B0-----:R-:W-:-:S13]  /*0230*/  ISETP.NE.AND P0, PT, R3, RZ, PT ;  /* 0x000000ff0300720c */ /* 0x001fda0003f05270 */
[----:B------:R-:W-:Y:S05]  /*0240*/  @P0 BRA `(.L_x_2) ;  /* 0x0000000000480947 */ /* 0x000fea0003800000 */
[----:B------:R-:W0:Y:S01]  /*0250*/  S2UR UR10, SR_CgaCtaId ;  /* 0x00000000000a79c3 */ /* 0x000e220000008800 */
[----:B------:R-:W-:Y:S01]  /*0260*/  UMOV UR4, 0x400 ;  /* 0x0000040000047882 */ /* 0x000fe20000000000 */
[----:B------:R-:W-:Y:S01]  /*0270*/  UMOV UR5, 0x1 ;  /* 0x0000000100057882 */ /* 0x000fe20000000000 */
[----:B------:R-:W-:Y:S01]  /*0280*/  UMOV UR8, 0x4 ;  /* 0x0000000400087882 */ /* 0x000fe20000000000 */
[----:B------:R-:W-:Y:S01]  /*0290*/  ELECT P0, URZ, PT ;  /* 0x00000000003f782f */ /* 0x000fe20003800000 */
[----:B------:R-:W-:-:S04]  /*02a0*/  UIADD3 UR8, -UR8, 0x100000, URZ ;  /* 0x0010000008087890 */ /* 0x000fc8000fffe13f */
[----:B------:R-:W-:Y:S02]  /*02b0*/  USHF.L.U32 UR9, UR8, 0xb, URZ ;  /* 0x0000000b08097899 */ /* 0x000fe4000800063f */
[----:B------:R-:W-:Y:S02]  /*02c0*/  USHF.L.U32 UR8, UR8, 0x1, URZ ;  /* 0x0000000108087899 */ /* 0x000fe4000800063f */
[----:B0-----:R-:W-:Y:S02]  /*02d0*/  ULEA UR10, UR10, UR4, 0x18 ;  /* 0x000000040a0a7291 */ /* 0x001fe4000f8ec03f */
[----:B------:R-:W-:-:S04]  /*02e0*/  UIADD3 UR4, -UR5, 0x100000, URZ ;  /* 0x0010000005047890 */ /* 0x000fc8000fffe13f */
[----:B------:R-:W-:Y:S02]  /*02f0*/  USHF.L.U32 UR5, UR4, 0xb, URZ ;  /* 0x0000000b04057899 */ /* 0x000fe4000800063f */
[----:B------:R-:W-:Y:S01]  /*0300*/  USHF.L.U32 UR4, UR4, 0x1, URZ ;  /* 0x0000000104047899 */ /* 0x000fe2000800063f */
[----:B------:R-:W0:Y:S11]  /*0310*/  FENCE.VIEW.ASYNC.S ;  /* 0x00000000000073c6 */ /* 0x000e360000000000 */
[----:B0-----:R0:W1:Y:S01]  /*0320*/  SYNCS.EXCH.64 URZ, [UR10], UR4 ;  /* 0x000000040a3f75b2 */ /* 0x0010620008000100 */
[----:B------:R0:W2:Y:S01]  /*0330*/  SYNCS.EXCH.64 URZ, [UR10+0x10], UR8 ;  /* 0x000010080a3f75b2 */ /* 0x0000a20008000100 */
[----:B------:R0:W3:Y:S01]  /*0340*/  SYNCS.EXCH.64 URZ, [UR10+0x8], UR4 ;  /* 0x000008040a3f75b2 */ /* 0x0000e20008000100 */
[----:B------:R0:W4:Y:S01]  /*0350*/  SYNCS.EXCH.64 URZ, [UR10+0x18], UR8 ;  /* 0x000018080a3f75b2 */ /* 0x0001220008000100 */
[----:B------:R-:W-:Y:S01]  /*0360*/  NOP ;  /* 0x0000000000007918 */ /* 0x000fe20000000000 */
.L_x_2:
[----:B------:R-:W-:Y:S01]  /*0370*/  SHF.R.S32.HI R2, RZ, 0x1f, R4 ;  /* 0x0000001fff027819 */ /* 0x000fe20000011404 */
[----:B------:R-:W5:Y:S01]  /*0380*/  SHFL.IDX PT, R0, R0, RZ, 0x1f ;  /* 0x00001fff00007589 */ /* 0x000f6200000e0000 */
[----:B0-----:R-:W0:Y:S01]  /*0390*/  S2UR UR10, SR_CTAID.X ;  /* 0x00000000000a79c3 */ /* 0x001e220000002500 */
[----:B------:R-:W-:Y:S02]  /*03a0*/  ELECT P0, URZ, PT ;  /* 0x00000000003f782f */ /* 0x000fe40003800000 */
[----:B------:R-:W-:Y:S01]  /*03b0*/  LEA.HI R2, R2, R4, RZ, 0x7 ;  /* 0x0000000402027211 */ /* 0x000fe200078f38ff */
[----:B------:R-:W-:Y:S01]  /*03c0*/  ULDC UR4, c[0x0][0x150] ;  /* 0x0000540000047ab9 */ /* 0x000fe20000000800 */
[----:B------:R-:W-:Y:S01]  /*03d0*/  SHF.R.S32.HI R6, RZ, 0x1f, R3 ;  /* 0x0000001fff067819 */ /* 0x000fe20000011403 */
[----:B------:R-:W-:Y:S01]  /*03e0*/  NOP ;  /* 0x0000000000007918 */ /* 0x000fe20000000000 */
[----:B------:R-:W-:Y:S01]  /*03f0*/  LOP3.LUT R2, R2, 0xffffff80, RZ, 0xc0, !PT ;  /* 0xffffff8002027812 */ /* 0x000fe200078ec0ff */
[----:B------:R-:W-:Y:S01]  /*0400*/  NOP ;  /* 0x0000000000007918 */ /* 0x000fe20000000000 */
[----:B------:R-:W-:Y:S01]  /*0410*/  LEA.HI R6, R6, R3, RZ, 0x2 ;  /* 0x0000000306067211 */ /* 0x000fe200078f10ff */
[----:B------:R-:W1:Y:S02]  /*0420*/  LDC R8, c[0x0][0x144] ;  /* 0x00005100ff087b82 */ /* 0x000e640000000800 */
[----:B------:R-:W-:Y:S01]  /*0430*/  IMAD.IADD R4, R4, 0x1, -R2 ;  /* 0x0000000104047824 */ /* 0x000fe200078e0a02 */
[----:B------:R-:W-:Y:S01]  /*0440*/  LOP3.LUT R6, R6, 0x3ffffffc, RZ, 0xc0, !PT ;  /* 0x3ffffffc06067812 */ /* 0x000fe200078ec0ff */
[----:B------:R-:W2:Y:S03]  /*0450*/  S2R R2, SR_CTAID.Y ;  /* 0x0000000000027919 */ /* 0x000ea60000002600 */
[----:B------:R-:W-:Y:S01]  /*0460*/  SHF.R.S32.HI R5, RZ, 0x1f, R4 ;  /* 0x0000001fff057819 */ /* 0x000fe20000011404 */
[----:B------:R-:W3:Y:S01]  /*0470*/  LDC R15, c[0x0][0x148] ;  /* 0x00005200ff0f7b82 */ /* 0x000ee20000000800 */
[----:B------:R-:W-:-:S02]  /*0480*/  IADD3 R6, R3, -R6, RZ ;  /* 0x8000000603067210 */ /* 0x000fc40007ffe0ff */
[----:B------:R-:W-:Y:S02]  /*0490*/  LEA.HI R5, R5, R4, RZ, 0x3 ;  /* 0x0000000405057211 */ /* 0x000fe400078f18ff */
[----:B-----5:R-:W-:Y:S02]  /*04a0*/  ISETP.NE.OR P0, PT, R0, RZ, !P0 ;  /* 0x000000ff0000720c */ /* 0x020fe40004705670 */
[--C-:B------:R-:W-:Y:S02]  /*04b0*/  SHF.R.S32.HI R0, RZ, 0x3, R5.reuse ;  /* 0x00000003ff007819 */ /* 0x100fe40000011405 */
[----:B0-----:R-:W-:Y:S02]  /*04c0*/  I2FP.F32.U32 R7, UR10 ;  /* 0x0000000a00077c45 */ /* 0x001fe40008201000 */
[----:B------:R-:W-:-:S03]  /*04d0*/  SHF.R.S32.HI R5, RZ, 0x1f, R5 ;  /* 0x0000001fff057819 */ /* 0x000fc60000011405 */
[----:B------:R-:W-:Y:S01]  /*04e0*/  FMUL R7, R7, UR4 ;  /* 0x0000000407077c20 */ /* 0x000fe20008400000 */
[----:B------:R-:W-:Y:S01]  /*04f0*/  LEA.HI R5, R5, R0, RZ, 0x2 ;  /* 0x0000000005057211 */ /* 0x000fe200078f10ff */
[----:B------:R-:W-:Y:S02]  /*0500*/  ULDC UR4, c[0x0][0x154] ;  /* 0x0000550000047ab9 */ /* 0x000fe40000000800 */
[----:B------:R-:W-:Y:S01]  /*0510*/  VOTEU.ALL UP0, P0 ;  /* 0x00000000003f7886 */ /* 0x000fe20000000000 */
[----:B------:R-:W-:Y:S01]  /*0520*/  LOP3.LUT R5, R5, 0xfffffffc, RZ, 0xc0, !PT ;  /* 0xfffffffc05057812 */ /* 0x000fe200078ec0ff */
[----:B------:R-:W0:Y:S01]  /*0530*/  F2I.U32.TRUNC.NTZ R7, R7 ;  /* 0x0000000700077305 */ /* 0x000e22000020f000 */
[----:B------:R-:W-:Y:S02]  /*0540*/  VOTEU.ALL UP1, P0 ;  /* 0x00000000003f7886 */ /* 0x000fe40000020000 */
[----:B------:R-:W5:Y:S01]  /*0550*/  @!UP0 S2UR UR9, SR_CgaCtaId ;  /* 0x00000000000989c3 */ /* 0x000f620000008800 */
[----:B------:R-:W-:Y:S01]  /*0560*/  IMAD.IADD R5, R0, 0x1, -R5 ;  /* 0x0000000100057824 */ /* 0x000fe200078e0a05 */
[----:B------:R-:W-:-:S03]  /*0570*/  @!UP0 UMOV UR8, 0x400 ;  /* 0x0000040000088882 */ /* 0x000fc60000000000 */
[----:B------:R-:W-:Y:S01]  /*0580*/  IMAD R5, R6, 0x4, R5 ;  /* 0x0000000406057824 */ /* 0x000fe200078e0205 */
[----:B--2---:R-:W-:-:S04]  /*0590*/  I2FP.F32.U32 R6, R2 ;  /* 0x0000000200067245 */ /* 0x004fc80000201000 */
[----:B------:R-:W-:Y:S01]  /*05a0*/  LEA.HI R0, R5, R5, RZ, 0x1 ;  /* 0x0000000505007211 */ /* 0x000fe200078f08ff */
[----:B------:R-:W-:Y:S01]  /*05b0*/  FMUL R6, R6, UR4 ;  /* 0x0000000406067c20 */ /* 0x000fe20008400000 */
[----:B0-----:R-:W-:Y:S01]  /*05c0*/  IMAD.MOV R13, RZ, RZ, -R7 ;  /* 0x000000ffff0d7224 */ /* 0x001fe200078e0a07 */
[----:B------:R-:W-:Y:S01]  /*05d0*/  UMOV UR4, 0x20 ;  /* 0x0000002000047882 */ /* 0x000fe20000000000 */
[----:B------:R-:W-:Y:S01]  /*05e0*/  LOP3.LUT R0, R0, 0xfffffffe, RZ, 0xc0, !PT ;  /* 0xfffffffe00007812 */ /* 0x000fe200078ec0ff */
[----:B------:R-:W-:-:S04]  /*05f0*/  @!UP0 UIADD3 UR4, -UR4, 0x100000, URZ ;  /* 0x0010000004048890 */ /* 0x000fc8000fffe13f */
[----:B------:R-:W-:Y:S02]  /*0600*/  @!UP0 USHF.L.U32 UR5, UR4, 0xb, URZ ;  /* 0x0000000b04058899 */ /* 0x000fe4000800063f */
[----:B------:R-:W-:Y:S01]  /*0610*/  @!UP0 USHF.L.U32 UR4, UR4, 0x1, URZ ;  /* 0x0000000104048899 */ /* 0x000fe2000800063f */
[----:B-1----:R-:W-:Y:S01]  /*0620*/  IMAD R13, R8, R13, UR10 ;  /* 0x0000000a080d7e24 */ /* 0x002fe2000f8e020d */
[----:B------:R-:W0:Y:S01]  /*0630*/  F2I.U32.TRUNC.NTZ R6, R6 ;  /* 0x0000000600067305 */ /* 0x000e22000020f000 */
[C---:B------:R-:W-:Y:S01]  /*0640*/  IADD3 R0, R5.reuse, -R0, RZ ;  /* 0x8000000005007210 */ /* 0x040fe20007ffe0ff */
[----:B------:R-:W1:Y:S03]  /*0650*/  LDC R7, c[0x0][0x140] ;  /* 0x00005000ff077b82 */ /* 0x000e660000000800 */
[----:B------:R-:W-:Y:S01]  /*0660*/  ISETP.NE.AND P2, PT, R0, R13, PT ;  /* 0x0000000d0000720c */ /* 0x000fe20003f45270 */
[----:B------:R-:W-:Y:S01]  /*0670*/  IMAD.SHL.U32 R0, R5, 0x4, RZ ;  /* 0x0000000405007824 */ /* 0x000fe200078e00ff */
[----:B-----5:R-:W-:Y:S01]  /*0680*/  @!UP0 ULEA UR8, UR9, UR8, 0x18 ;  /* 0x0000000809088291 */ /* 0x020fe2000f8ec03f */
[----:B------:R-:W-:Y:S01]  /*0690*/  VOTEU.ALL UP0, P0 ;  /* 0x00000000003f7886 */ /* 0x000fe20000000000 */
[----:B------:R-:W-:-:S02]  /*06a0*/  LOP3.LUT P0, RZ, R4, 0x7, RZ, 0xc0, !PT ;  /* 0x0000000704ff7812 */ /* 0x000fc4000780c0ff */
[----:B------:R-:W-:Y:S01]  /*06b0*/  LOP3.LUT R9, R5, 0xc, R0, 0x78, !PT ;  /* 0x0000000c05097812 */ /* 0x000fe200078e7800 */
[----:B0-----:R-:W-:-:S03]  /*06c0*/  IMAD.MOV R12, RZ, RZ, -R6 ;  /* 0x000000ffff0c7224 */ /* 0x001fc600078e0a06 */
[C---:B------:R-:W-:Y:S01]  /*06d0*/  ISETP.LT.U32.AND P0, PT, R9.reuse, 0x2, !P0 ;  /* 0x000000020900780c */ /* 0x040fe20004701070 */
[----:B------:R0:W-:Y:S02]  /*06e0*/  STL [R1+0xc54], R9 ;  /* 0x000c540901007387 */ /* 0x0001e40000100800 */
[----:B------:R-:W-:Y:S01]  /*06f0*/  @P2 LEA.HI R0, R9, R9, RZ, 0x1 ;  /* 0x0000000909002211 */ /* 0x000fe200078f08ff */
[----:B---3--:R-:W-:Y:S01]  /*0700*/  IMAD R5, R15, R12, R2 ;  /* 0x0000000c0f057224 */ /* 0x008fe200078e0202 */
[----:B------:R-:W2:Y:S02]  /*0710*/  FENCE.VIEW.ASYNC.S ;  /* 0x00000000000073c6 */ /* 0x000ea40000000000 */
[----:B--2---:R0:W2:Y:S01]  /*0720*/  @!UP0 SYNCS.EXCH.64 URZ, [UR8+0x30], UR4 ;  /* 0x00003004083f85b2 */ /* 0x0040a20008000100 */
[----:B------:R-:W-:-:S04]  /*0730*/  @P2 SHF.R.S32.HI R0, RZ, 0x1, R0 ;  /* 0x00000001ff002819 */ /* 0x000fc80000011400 */
[----:B------:R-:W-:Y:S02]  /*0740*/  @P2 ISETP.NE.AND P3, PT, R0, R5, PT ;  /* 0x000000050000220c */ /* 0x000fe40003f65270 */
[----:B------:R-:W-:Y:S02]  /*0750*/  MOV R0, 0x1 ;  /* 0x0000000100007802 */ /* 0x000fe40000000f00 */
[----:B------:R-:W-:Y:S02]  /*0760*/  SEL R5, RZ, 0x1, !P0 ;  /* 0x00000001ff057807 */ /* 0x000fe40004000000 */
[----:B------:R-:W-:Y:S02]  /*0770*/  @P2 SEL R0, RZ, 0x1, P3 ;  /* 0x00000001ff002807 */ /* 0x000fe40001800000 */
[----:B-1----:R-:W-:Y:S02]  /*0780*/  ISETP.EQ.U32.AND P5, PT, R7, 0x1, PT ;  /* 0x000000010700780c */ /* 0x002fe40003fa2070 */
[----:B------:R-:W-:Y:S01]  /*0790*/  LOP3.LUT R0, R0, R5, RZ, 0xc0, !PT ;  /* 0x0000000500007212 */ /* 0x000fe200078ec0ff */
[----:B------:R0:W1:Y:S01]  /*07a0*/  @!UP1 SYNCS.EXCH.64 URZ, [UR8+0x38], UR4 ;  /* 0x00003804083f95b2 */ /* 0x0000620008000100 */
[----:B------:R-:W-:-:S03]  /*07b0*/  NOP ;  /* 0x0000000000007918 */ /* 0x000fc60000000000 */
[----:B------:R0:W-:Y:S06]  /*07c0*/  STL [R1+0xc50], R0 ;  /* 0x000c500001007387 */ /* 0x0001ec0000100800 */
[----:B--2---:R-:W-:Y:S05]  /*07d0*/  @!P5 BRA `(.L_x_3) ;  /* 0x000000000008d947 */ /* 0x004fea0003800000 */
[----:B-1--4-:R-:W-:Y:S01]  /*07e0*/  UCGABAR_ARV ;  /* 0x00000000000079c7 */ /* 0x012fe20008000000 */
[----:B------:R-:W-:Y:S05]  /*07f0*/  BRA `(.L_x_4) ;  /* 0x0000000000047947 */ /* 0x000fea0003800000 */
.L_x_3:
[----:B-1--4-:R-:W-:Y:S01]  /*0800*/  NOP ;  /* 0x0000000000007918 */ /* 0x012fe20000000000 */
.L_x_4:
[----:B0-----:R-:W0:Y:S01]  /*0810*/  LDC R0, c[0x0][0x65c] ;  /* 0x00019700ff007b82 */ /* 0x001e220000000800 */
[----:B------:R-:W-:Y:S02]  /*0820*/  IMAD.U32 R4, RZ, RZ, UR10 ;  /* 0x0000000aff047e24 */ /* 0x000fe4000f8e00ff */
[----:B------:R-:W-:Y:S01]  /*0830*/  IMAD.MOV.U32 R5, RZ, RZ, RZ ;  /* 0x000000ffff057224 */ /* 0x000fe200078e00ff */
[----:B0-----:R-:W-:-:S13]  /*0840*/  ISETP.NE.AND P4, PT, R0, 0x1, PT ;  /* 0x000000010000780c */ /* 0x001fda0003f85270 */
[----:B------:R-:W0:Y:S01]  /*0850*/  @P4 LDC R7, c[0x0][0x10] ;  /* 0x00000400ff074b82 */ /* 0x000e220000000800 */
[----:B------:R-:W-:Y:S01]  /*0860*/  @P4 IMAD.MOV.U32 R3, RZ, RZ, RZ ;  /* 0x000000ffff034224 */ /* 0x000fe200078e00ff */
[----:B------:R-:W-:-:S06]  /*0870*/  @P4 MOV R11, RZ ;  /* 0x000000ff000b4202 */ /* 0x000fcc0000000f00 */
[----:B------:R-:W1:Y:S01]  /*0880*/  @!P4 LDC R9, c[0x0][0xc] ;  /* 0x00000300ff09cb82 */ /* 0x000e620000000800 */
[----:B0-----:R-:W-:-:S04]  /*0890*/  @P4 IMAD.WIDE.U32 R6, R7, UR10, R2 ;  /* 0x0000000a07064c25 */ /* 0x001fc8000f8e0002 */
[----:B------:R-:W-:Y:S01]  /*08a0*/  @P4 IMAD.MOV.U32 R8, RZ, RZ, R6 ;  /* 0x000000ffff084224 */ /* 0x000fe200078e0006 */
[----:B------:R-:W-:Y:S01]  /*08b0*/  @P4 IADD3 R16, R7, R11, RZ ;  /* 0x0000000b07104210 */ /* 0x000fe20007ffe0ff */
[----:B-1----:R-:W-:-:S04]  /*08c0*/  @!P4 IMAD.WIDE.U32 R4, R2, R9, R4 ;  /* 0x000000090204c225 */ /* 0x002fc800078e0004 */
[----:B------:R-:W-:Y:S02]  /*08d0*/  @!P4 IMAD.MOV.U32 R8, RZ, RZ, R4 ;  /* 0x000000ffff08c224 */ /* 0x000fe400078e0004 */
[----:B------:R-:W-:-:S03]  /*08e0*/  @!P4 IMAD.MOV.U32 R16, RZ, RZ, R5 ;  /* 0x000000ffff10c224 */ /* 0x000fc600078e0005 */
[----:B------:R0:W-:Y:S04]  /*08f0*/  STL [R1+0xc5c], R8 ;  /* 0x000c5c0801007387 */ /* 0x0001e80000100800 */
[----:B------:R0:W-:Y:S01]  /*0900*/  STL [R1+0xc58], R16 ;  /* 0x000c581001007387 */ /* 0x0001e20000100800 */
[----:B------:R-:W-:Y:S05]  /*0910*/  @!P5 BRA `(.L_x_5) ;  /* 0x00000000000cd947 */ /* 0x000fea0003800000 */
[----:B------:R-:W-:Y:S01]  /*0920*/  UCGABAR_WAIT ;  /* 0x0000000000007dc7 */ /* 0x000fe20008000000 */
[----:B------:R-:W-:Y:S01]  /*0930*/  CCTL.IVALL ;  /* 0x00000000ff00798f */ /* 0x000fe20002000000 */
[----:B------:R-:W-:Y:S05]  /*0940*/  BRA `(.L_x_6) ;  /* 0x0000000000047947 */ /* 0x000fea0003800000 */
.L_x_5:
[----:B------:R-:W-:Y:S06]  /*0950*/  BAR.SYNC.DEFER_BLOCKING 0x0 ;  /* 0x0000000000007b1d */ /* 0x000fec0000010000 */
.L_x_6:
[----:B------:R-:W-:Y:S05]  /*0960*/  @!P1 BRA `(.L_x_7) ;  /* 0x000005a000249947 */ /* 0x000fea0003800000 */
[----:B------:R-:W-:-:S06]  /*0970*/  UISETP.GT.U32.AND UP0, UPT, UR11, 0x1, UPT ;  /* 0x000000010b00788c */ /* 0x000fcc000bf04070 */
[----:B------:R-:W-:-:S13]  /*0980*/  PLOP3.LUT P0, PT, PT, PT, UP0, 0x80, 0x0 ;  /* 0x000000000000781c */ /* 0x000fda0003f0f008 */
[----:B------:R-:W-:Y:S05]  /*0990*/  @P0 EXIT ;  /* 0x000000000000094d */ /* 0x000fea0003800000 */
[----:B------:R-:W-:Y:S01]  /*09a0*/  MOV R5, 0xffffffff ;  /* 0xffffffff00057802 */ /* 0x000fe20000000f00 */
[----:B------:R-:W-:Y:S01]  /*09b0*/  IMAD.MOV.U32 R4, RZ, RZ, -0x1 ;  /* 0xffffffffff047424 */ /* 0x000fe200078e00ff */
[----:B------:R-:W-:Y:S01]  /*09c0*/  ULDC.64 UR4, c[0x0][0x650] ;  /* 0x0001940000047ab9 */ /* 0x000fe20000000a00 */
[----:B------:R-:W-:Y:S01]  /*09d0*/  UMOV UR27, 0xffffffff ;  /* 0xffffffff001b7882 */ /* 0x000fe20000000000 */
[----:B------:R-:W-:Y:S01]  /*09e0*/  ISETP.GE.U32.AND P0, PT, R8, UR4, PT ;  /* 0x0000000408007c0c */ /* 0x000fe2000bf06070 */
[----:B------:R1:W-:Y:S01]  /*09f0*/  STL [R1+0xc60], R5 ;  /* 0x000c600501007387 */ /* 0x0003e20000100800 */
[----:B------:R-:W-:Y:S02]  /*0a00*/  PRMT R0, RZ, 0x7610, R0 ;  /* 0x00007610ff007816 */ /* 0x000fe40000000000 */
[----:B------:R-:W-:Y:S01]  /*0a10*/  ISETP.GE.U32.AND.EX P0, PT, R16, UR5, PT, P0 ;  /* 0x0000000510007c0c */ /* 0x000fe2000bf06100 */
[----:B------:R1:W-:-:S12]  /*0a20*/  STL [R1+0xc64], R4 ;  /* 0x000c640401007387 */ /* 0x0003d80000100800 */
[----:B-1----:R-:W-:Y:S05]  /*0a30*/  @P0 BRA `(.L_x_8) ;  /* 0x00000004003c0947 */ /* 0x002fea0003800000 */
[----:B------:R-:W-:Y:S01]  /*0a40*/  ULDC.64 UR14, c[0x0][0x628] ;  /* 0x00018a00000e7ab9 */ /* 0x000fe20000000a00 */
[----:B------:R-:W1:Y:S01]  /*0a50*/  LDC.64 R6, c[0x0][0x620] ;  /* 0x00018800ff067b82 */ /* 0x000e620000000a00 */
[----:B------:R-:W-:Y:S01]  /*0a60*/  ISETP.NE.U32.AND P0, PT, RZ, UR14, PT ;  /* 0x0000000eff007c0c */ /* 0x000fe2000bf05070 */
[----:B------:R-:W-:Y:S01]  /*0a70*/  ULDC UR13, c[0x0][0x630] ;  /* 0x00018c00000d7ab9 */ /* 0x000fe20000000800 */
[----:B------:R-:W-:Y:S02]  /*0a80*/  R2UR UR4, R8 ;  /* 0x00000000080472ca */ /* 0x000fe400000e0000 */
[----:B------:R-:W-:Y:S02]  /*0a90*/  ISETP.NE.AND.EX P0, PT, RZ, UR15, PT, P0 ;  /* 0x0000000fff007c0c */ /* 0x000fe4000bf05300 */
[----:B------:R-:W-:-:S11]  /*0aa0*/  R2UR UR5, R16 ;  /* 0x00000000100572ca */ /* 0x000fd600000e0000 */
[----:B------:R-:W-:Y:S05]  /*0ab0*/  @!P0 BRA `(.L_x_9) ;  /* 0x0000000000308947 */ /* 0x000fea0003800000 */
[----:B------:R-:W-:Y:S01]  /*0ac0*/  R2UR UR4, R8 ;  /* 0x00000000080472ca */ /* 0x000fe200000e0000 */
[----:B------:R-:W-:Y:S01]  /*0ad0*/  ULDC UR6, c[0x0][0x634] ;  /* 0x00018d0000067ab9 */ /* 0x000fe20000000800 */
[----:B------:R-:W-:-:S11]  /*0ae0*/  R2UR UR12, R16 ;  /* 0x00000000100c72ca */ /* 0x000fd600000e0000 */
[----:B------:R-:W-:-:S04]  /*0af0*/  UIADD3 UR6, UP0, UR4, UR6, URZ ;  /* 0x0000000604067290 */ /* 0x000fc8000ff1e03f */
[----:B------:R-:W-:-:S04]  /*0b00*/  UIADD3.X UR12, URZ, UR12, URZ, UP0, !UPT ;  /* 0x0000000c3f0c7290 */ /* 0x000fc800087fe43f */
[----:B------:R-:W-:-:S04]  /*0b10*/  UIMAD.WIDE.U32 UR4, UR12, UR14, URZ ;  /* 0x0000000e0c0472a5 */ /* 0x000fc8000f8e003f */
[----:B------:R-:W-:Y:S02]  /*0b20*/  UIMAD.WIDE.U32 UR8, UP0, UR6, UR15, UR4 ;  /* 0x0000000f060872a5 */ /* 0x000fe4000f800004 */
[----:B------:R-:W-:Y:S02]  /*0b30*/  UIMAD.WIDE.U32 UR4, UR6, UR14, URZ ;  /* 0x0000000e060472a5 */ /* 0x000fe4000f8e003f */
[----:B------:R-:W-:Y:S02]  /*0b40*/  UIADD3.X UR11, URZ, URZ, URZ, UP0, !UPT ;  /* 0x0000003f3f0b7290 */ /* 0x000fe400087fe43f */
[----:B------:R-:W-:Y:S01]  /*0b50*/  UIADD3 URZ, UP0, UR5, UR8, URZ ;  /* 0x00000008053f7290 */ /* 0x000fe2000ff1e03f */
[----:B------:R-:W-:-:S03]  /*0b60*/  UMOV UR10, UR9 ;  /* 0x00000009000a7c82 */ /* 0x000fc60008000000 */
[----:B------:R-:W-:-:S12]  /*0b70*/  UIMAD.WIDE.U32.X UR4, UR12, UR15, UR10, UP0 ;  /* 0x0000000f0c0472a5 */ /* 0x000fd800080e040a */
.L_x_9:
[----:B------:R-:W-:Y:S01]  /*0b80*/  USHF.R.U64 UR27, UR4, UR13, UR5 ;  /* 0x0000000d041b7299 */ /* 0x000fe20008001205 */
[----:B------:R-:W2:Y:S01]  /*0b90*/  LDC.64 R20, c[0x0][0x640] ;  /* 0x00019000ff147b82 */ /* 0x000ea20000000a00 */
[----:B------:R-:W-:Y:S01]  /*0ba0*/  USHF.R.U32.HI UR4, URZ, UR13, UR5 ;  /* 0x0000000d3f047299 */ /* 0x000fe20008011605 */
[----:B------:R-:W-:Y:S01]  /*0bb0*/  MOV R4, R8 ;  /* 0x0000000800047202 */ /* 0x000fe20000000f00 */
[----:B------:R-:W-:Y:S02]  /*0bc0*/  IMAD R12, R15, R12, R2 ;  /* 0x0000000c0f0c7224 */ /* 0x000fe400078e0202 */
[----:B------:R-:W-:Y:S01]  /*0bd0*/  IADD3 R3, P0, RZ, -UR27, RZ ;  /* 0x8000001bff037c10 */ /* 0x000fe2000ff1e0ff */
[----:B------:R-:W-:Y:S02]  /*0be0*/  IMAD.MOV.U32 R15, RZ, RZ, 0x1 ;  /* 0x00000001ff0f7424 */ /* 0x000fe400078e00ff */
[----:B------:R-:W3:Y:S02]  /*0bf0*/  LDC R10, c[0x0][0x618] ;  /* 0x00018600ff0a7b82 */ /* 0x000ee40000000800 */
[----:B------:R-:W-:-:S04]  /*0c00*/  IMAD.X R5, RZ, RZ, ~UR4, P0 ;  /* 0x80000004ff057e24 */ /* 0x000fc800080e06ff */
[-C--:B-1----:R-:W-:Y:S02]  /*0c10*/  IMAD R0, R5, R6.reuse, RZ ;  /* 0x0000000605007224 */ /* 0x082fe400078e02ff */
[----:B------:R-:W1:Y:S01]  /*0c20*/  LDC R14, c[0x0][0x608] ;  /* 0x00018200ff0e7b82 */ /* 0x000e620000000800 */
[----:B------:R-:W-:Y:S02]  /*0c30*/  IMAD.MOV.U32 R5, RZ, RZ, R16 ;  /* 0x000000ffff057224 */ /* 0x000fe400078e0010 */
[----:B------:R-:W-:-:S05]  /*0c40*/  IMAD.WIDE.U32 R4, R3, R6, R4 ;  /* 0x0000000603047225 */ /* 0x000fca00078e0004 */
[----:B------:R-:W4:Y:S01]  /*0c50*/  LDC R18, c[0x0][0x658] ;  /* 0x00019600ff127b82 */ /* 0x000f220000000800 */
[----:B------:R-:W-:Y:S01]  /*0c60*/  IMAD R3, R3, R7, R0 ;  /* 0x0000000703037224 */ /* 0x000fe200078e0200 */
[----:B--2---:R-:W-:-:S03]  /*0c70*/  ISETP.NE.U32.AND P0, PT, R20, RZ, PT ;  /* 0x000000ff1400720c */ /* 0x004fc60003f05070 */
[----:B------:R-:W-:Y:S01]  /*0c80*/  IMAD.IADD R3, R5, 0x1, R3 ;  /* 0x0000000105037824 */ /* 0x000fe200078e0203 */
[----:B------:R-:W-:Y:S02]  /*0c90*/  ISETP.NE.AND.EX P0, PT, R21, RZ, PT, P0 ;  /* 0x000000ff1500720c */ /* 0x000fe40003f05300 */
[----:B0-----:R-:W0:Y:S01]  /*0ca0*/  LDC R16, c[0x0][0x600] ;  /* 0x00018000ff107b82 */ /* 0x001e220000000800 */
[----:B------:R-:W-:Y:S02]  /*0cb0*/  MOV R5, 0xffffffff ;  /* 0xffffffff00057802 */ /* 0x000fe40000000f00 */
[-CC-:B---3--:R-:W-:Y:S02]  /*0cc0*/  SHF.R.U64 R8, R4, R10.reuse, R3.reuse ;  /* 0x0000000a04087219 */ /* 0x188fe40000001203 */
[----:B------:R-:W-:-:S03]  /*0cd0*/  SHF.R.U32.HI R3, RZ, R10, R3 ;  /* 0x0000000aff037219 */ /* 0x000fc60000011603 */
[----:B------:R-:W2:Y:S01]  /*0ce0*/  LDC R11, c[0x0][0x648] ;  /* 0x00019200ff0b7b82 */ /* 0x000ea20000000800 */
[-CC-:B-1----:R-:W-:Y:S02]  /*0cf0*/  SHF.R.U64 R23, R8, R14.reuse, R3.reuse ;  /* 0x0000000e08177219 */ /* 0x182fe40000001203 */
[----:B------:R-:W-:-:S05]  /*0d00*/  SHF.R.U32.HI R3, RZ, R14, R3 ;  /* 0x0000000eff037219 */ /* 0x000fca0000011603 */
[----:B------:R-:W1:Y:S01]  /*0d10*/  LDC R17, c[0x0][0x638] ;  /* 0x00018e00ff117b82 */ /* 0x000e620000000800 */
[-CC-:B----4-:R-:W-:Y:S02]  /*0d20*/  SHF.R.U64 R10, R23, R18.reuse, R3.reuse ;  /* 0x00000012170a7219 */ /* 0x190fe40000001203 */
[-C--:B------:R-:W-:Y:S02]  /*0d30*/  SHF.L.U32 R0, R5, R18.reuse, RZ ;  /* 0x0000001205007219 */ /* 0x080fe400000006ff */
[----:B------:R-:W-:Y:S01]  /*0d40*/  SHF.R.U32.HI R3, RZ, R18, R3 ;  /* 0x00000012ff037219 */ /* 0x000fe20000011603 */
[----:B------:R-:W-:Y:S01]  /*0d50*/  IMAD.MOV.U32 R2, RZ, RZ, R10 ;  /* 0x000000ffff027224 */ /* 0x000fe200078e000a */
[----:B------:R-:W-:Y:S01]  /*0d60*/  LOP3.LUT R0, RZ, R0, RZ, 0x33, !PT ;  /* 0x00000000ff007212 */ /* 0x000fe200078e33ff */
[----:B------:R-:W3:Y:S01]  /*0d70*/  LDC R19, c[0x0][0x610] ;  /* 0x00018400ff137b82 */ /* 0x000ee20000000800 */
[----:B------:R-:W-:Y:S05]  /*0d80*/  @!P0 BRA `(.L_x_10) ;  /* 0x0000000000288947 */ /* 0x000fea0003800000 */
[----:B------:R-:W4:Y:S02]  /*0d90*/  LDC R7, c[0x0][0x64c] ;  /* 0x00019300ff077b82 */ /* 0x000f240000000800 */
[----:B----4-:R-:W-:-:S04]  /*0da0*/  IADD3 R7, P0, R10, R7, RZ ;  /* 0x000000070a077210 */ /* 0x010fc80007f1e0ff */
[----:B------:R-:W-:-:S05]  /*0db0*/  IADD3.X R9, RZ, R3, RZ, P0, !PT ;  /* 0x00000003ff097210 */ /* 0x000fca00007fe4ff */
[----:B------:R-:W-:-:S04]  /*0dc0*/  IMAD.WIDE.U32 R2, R9, R20, RZ ;  /* 0x0000001409027225 */ /* 0x000fc800078e00ff */
[----:B------:R-:W-:-:S04]  /*0dd0*/  IMAD.WIDE.U32 R4, P0, R7, R21, R2 ;  /* 0x0000001507047225 */ /* 0x000fc80007800002 */
[----:B------:R-:W-:-:S04]  /*0de0*/  IMAD.WIDE.U32 R2, R7, R20, RZ ;  /* 0x0000001407027225 */ /* 0x000fc800078e00ff */
[----:B------:R-:W-:Y:S01]  /*0df0*/  IMAD.X R7, RZ, RZ, RZ, P0 ;  /* 0x000000ffff077224 */ /* 0x000fe200000e06ff */
[----:B------:R-:W-:Y:S01]  /*0e00*/  IADD3 RZ, P0, R3, R4, RZ ;  /* 0x0000000403ff7210 */ /* 0x000fe20007f1e0ff */
[----:B------:R-:W-:-:S04]  /*0e10*/  IMAD.MOV.U32 R6, RZ, RZ, R5 ;  /* 0x000000ffff067224 */ /* 0x000fc800078e0005 */
[----:B------:R-:W-:-:S08]  /*0e20*/  IMAD.WIDE.U32.X R2, R9, R21, R6, P0 ;  /* 0x0000001509027225 */ /* 0x000fd000000e0406 */
.L_x_10:
[----:B--2---:R-:W-:Y:S02]  /*0e30*/  SHF.R.U64 R4, R2, R11, R3 ;  /* 0x0000000b02047219 */ /* 0x004fe40000001203 */
[----:B------:R-:W-:Y:S02]  /*0e40*/  SHF.L.U32 R2, R15, R18, RZ ;  /* 0x000000120f027219 */ /* 0x000fe400000006ff */
[----:B------:R-:W-:Y:S01]  /*0e50*/  LOP3.LUT R3, R23, R0, RZ, 0xc0, !PT ;  /* 0x0000000017037212 */ /* 0x000fe200078ec0ff */
[----:B------:R-:W-:Y:S01]  /*0e60*/  IMAD.MOV R6, RZ, RZ, -R4 ;  /* 0x000000ffff067224 */ /* 0x000fe200078e0a04 */
[----:B0-----:R-:W-:Y:S02]  /*0e70*/  IADD3 R5, R16, -0x1, RZ ;  /* 0xffffffff10057810 */ /* 0x001fe40007ffe0ff */
[----:B------:R-:W-:Y:S01]  /*0e80*/  SEL R0, R13, R12, !P4 ;  /* 0x0000000c0d007207 */ /* 0x000fe20006000000 */
[----:B------:R-:W-:Y:S01]  /*0e90*/  IMAD R7, R2, R4, R3 ;  /* 0x0000000402077224 */ /* 0x000fe200078e0203 */
[----:B------:R-:W-:Y:S01]  /*0ea0*/  LOP3.LUT R5, R8, R5, RZ, 0xc0, !PT ;  /* 0x0000000508057212 */ /* 0x000fe200078ec0ff */
[----:B-1----:R-:W-:-:S02]  /*0eb0*/  IMAD R3, R6, R17, R10 ;  /* 0x0000001106037224 */ /* 0x002fc400078e020a */
[----:B---3--:R-:W-:Y:S02]  /*0ec0*/  IMAD R2, R7, R19, R0 ;  /* 0x0000001307027224 */ /* 0x008fe400078e0200 */
[----:B------:R-:W-:Y:S02]  /*0ed0*/  IMAD R3, R3, R16, R5 ;  /* 0x0000001003037224 */ /* 0x000fe400078e0205 */
[----:B------:R-:W-:-:S03]  /*0ee0*/  IMAD.MOV.U32 R0, RZ, RZ, 0x1 ;  /* 0x00000001ff007424 */ /* 0x000fc600078e00ff */
[----:B------:R-:W-:Y:S02]  /*0ef0*/  SEL R4, R3, R2, !P4 ;  /* 0x0000000203047207 */ /* 0x000fe40006000000 */
[----:B------:R-:W-:-:S03]  /*0f00*/  SEL R2, R2, R3, !P4 ;  /* 0x0000000302027207 */ /* 0x000fc60006000000 */
[----:B------:R1:W-:Y:S04]  /*0f10*/  STL [R1+0xc64], R4 ;  /* 0x000c640401007387 */ /* 0x0003e80000100800 */
[----:B------:R1:W-:Y:S02]  /*0f20*/  STL [R1+0xc60], R2 ;  /* 0x000c600201007387 */ /* 0x0003e40000100800 */
.L_x_8:
[----:B------:R-:W-:-:S08]  /*0f30*/  NOP ;  /* 0x0000000000007918 */ /* 0x000fd00000000000 */
[----:B------:R-:W2:Y:S02]  /*0f40*/  USETMAXREG.TRY_ALLOC.CTAPOOL UP0, 0xf0 ;  /* 0x000000f0000079c8 */ /* 0x000ea40008000600 */
[----:B--2---:R-:W-:-:S13]  /*0f50*/  PLOP3.LUT P0, PT, PT, PT, UP0, 0x80, 0x0 ;  /* 0x000000000000781c */ /* 0x004fda0003f0f008 */
[----:B------:R-:W-:Y:S05]  /*0f60*/  @!P0 BRA `(.L_x_8) ;  /* 0xfffffffc00f08947 */ /* 0x000fea000383ffff */
[----:B------:R-:W-:Y:S01]  /*0f70*/  ULDC.64 UR4, c[0x0][0x598] ;  /* 0x0001660000047ab9 */ /* 0x000fe20000000a00 */
[----:B------:R-:W-:Y:S01]  /*0f80*/  ULDC.64 UR30, c[0x0][0x208] ;  /* 0x00008200001e7ab9 */ /* 0x000fe20000000a00 */
[----:B------:R-:W-:-:S04]  /*0f90*/  ISETP.NE.U32.AND P0, PT, RZ, UR4, PT ;  /* 0x00000004ff007c0c */ /* 0x000fc8000bf05070 */
[----:B------:R-:W-:-:S13]  /*0fa0*/  ISETP.NE.AND.EX P0, PT, RZ, UR5, PT, P0 ;  /* 0x00000005ff007c0c */ /* 0x000fda000bf05300 */
[----:B------:R-:W-:Y:S05]  /*0fb0*/  @!P0 BRA `(.L_x_11) ;  /* 0x0000000000208947 */ /* 0x000fea0003800000 */
[----:B-1----:R-:W1:Y:S02]  /*0fc0*/  LDC.64 R2, c[0x0][0x598] ;  /* 0x00016600ff027b82 */ /* 0x002e640000000a00 */
[----:B-1----:R-:W2:Y:S02]  /*0fd0*/  LDG.E.64 R2, desc[UR30][R2.64] ;  /* 0x0000001e02027981 */ /* 0x002ea4000c1e1b00 */
[----:B--2---:R-:W-:-:S04]  /*0fe0*/  ISETP.NE.U32.AND P0, PT, R2, RZ, PT ;  /* 0x000000ff0200720c */ /* 0x004fc80003f05070 */
[----:B------:R-:W-:-:S13]  /*0ff0*/  ISETP.NE.AND.EX P0, PT, R3, RZ, PT, P0 ;  /* 0x000000ff0300720c */ /* 0x000fda0003f05300 */
[----:B------:R-:W-:Y:S05]  /*1000*/  @!P0 BRA `(.L_x_11) ;  /* 0x00000000000c8947 */ /* 0x000fea0003800000 */
[----:B------:R-:W2:Y:S02]  /*1010*/  LD.E R2, desc[UR30][R2.64] ;  /* 0x0000001e02027980 */ /* 0x000ea4000c101900 */
[----:B--2---:R-:W-:Y:S01]  /*1020*/  R2UR UR26, R2 ;  /* 0x00000000021a72ca */ /* 0x004fe200000e0000 */
[----:B------:R-:W-:-:S14]  /*1030*/  BRA `(.L_x_12) ;  /* 0x0000000000247947 */ /* 0x000fdc0003800000 */
.L_x_11:
[----:B------:R-:W-:Y:S02]  /*1040*/  ULDC.64 UR4, c[0x0][0x588] ;  /* 0x0001620000047ab9 */ /* 0x000fe40000000a00 */
[----:B------:R-:W-:-:S04]  /*1050*/  ISETP.NE.U32.AND P0, PT, RZ, UR4, PT ;  /* 0x00000004ff007c0c */ /* 0x000fc8000bf05070 */
[----:B------:R-:W-:-:S13]  /*1060*/  ISETP.NE.AND.EX P0, PT, RZ, UR5, PT, P0 ;  /* 0x00000005ff007c0c */ /* 0x000fda000bf05300 */
[----:B------:R-:W-:Y:S05]  /*1070*/  @!P0 BRA `(.L_x_13) ;  /* 0x0000000000108947 */ /* 0x000fea0003800000 */
[----:B-1----:R-:W1:Y:S02]  /*1080*/  LDC.64 R2, c[0x0][0x588] ;  /* 0x00016200ff027b82 */ /* 0x002e640000000a00 */
[----:B-1----:R-:W2:Y:S02]  /*1090*/  LDG.E R2, desc[UR30][R2.64] ;  /* 0x0000001e02027981 */ /* 0x002ea4000c1e1900 */
[----:B--2---:R-:W-:Y:S01]  /*10a0*/  R2UR UR26, R2 ;  /* 0x00000000021a72ca */ /* 0x004fe200000e0000 */
[----:B------:R-:W-:-:S14]  /*10b0*/  BRA `(.L_x_12) ;  /* 0x0000000000047947 */ /* 0x000fdc0003800000 */
.L_x_13:
[----:B------:R-:W-:-:S05]  /*10c0*/  ULDC UR26, c[0x0][0x580] ;  /* 0x00016000001a7ab9 */ /* 0x000fca0000000800 */
.L_x_12:
[----:B------:R-:W-:Y:S02]  /*10d0*/  ULDC.64 UR4, c[0x0][0x5a0] ;  /* 0x0001680000047ab9 */ /* 0x000fe40000000a00 */
        /* <DEDUP_REMOVED lines=11> */
.L_x_14:
        /* <DEDUP_REMOVED lines=8> */
.L_x_16:
[----:B------:R-:W-:-:S05]  /*1210*/  ULDC UR25, c[0x0][0x584] ;  /* 0x0001610000197ab9 */ /* 0x000fca0000000800 */
.L_x_15:
[----:B------:R-:W-:-:S13]  /*1220*/  LOP3.LUT P0, RZ, R0, 0xff, RZ, 0xc0, !PT ;  /* 0x000000ff00ff7812 */ /* 0x000fda000780c0ff */
[----:B------:R-:W-:Y:S05]  /*1230*/  @!P0 EXIT ;  /* 0x000000000000894d */ /* 0x000fea0003800000 */
[----:B------:R-:W-:Y:S01]  /*1240*/  ULDC UR4, c[0x0][0x28c] ;  /* 0x0000a30000047ab9 */ /* 0x000fe20000000800 */
[----:B------:R-:W-:Y:S02]  /*1250*/  ULOP3.LUT UR8, UR7, 0x1, URZ, 0xfc, !UPT ;  /* 0x0000000107087892 */ /* 0x000fe4000f8efc3f */
[----:B------:R-:W-:-:S04]  /*1260*/  UIADD3 UR4, UR4, 0x7f, URZ ;  /* 0x0000007f04047890 */ /* 0x000fc8000fffe03f */
[----:B------:R-:W-:-:S04]  /*1270*/  USHF.R.S32.HI UR5, URZ, 0x1f, UR4 ;  /* 0x0000001f3f057899 */ /* 0x000fc80008011404 */
[----:B------:R-:W-:-:S03]  /*1280*/  ULEA.HI UR5, UR5, UR4, URZ, 0x7 ;  /* 0x0000000405057291 */ /* 0x000fc6000f8f383f */
[----:B------:R-:W-:Y:S01]  /*1290*/  UMOV UR4, URZ ;  /* 0x0000003f00047c82 */ /* 0x000fe20008000000 */
[----:B------:R-:W-:-:S03]  /*12a0*/  USHF.R.S32.HI UR24, URZ, 0x7, UR5 ;  /* 0x000000073f187899 */ /* 0x000fc60008011405 */
[----:B------:R-:W-:-:S09]  /*12b0*/  UMOV UR5, URZ ;  /* 0x0000003f00057c82 */ /* 0x000fd20008000000 */
.L_x_1065:
[----:B------:R-:W-:Y:S01]  /*12c0*/  STL [R1+0xc4c], RZ ;  /* 0x000c4cff01007387 */ /* 0x000fe20000100800 */
[----:B------:R-:W2:Y:S01]  /*12d0*/  S2UR UR13, SR_CgaCtaId ;  /* 0x00000000000d79c3 */ /* 0x000ea20000008800 */
[----:B------:R-:W-:Y:S01]  /*12e0*/  UMOV UR12, 0x400 ;  /* 0x00000400000c7882 */ /* 0x000fe20000000000 */
[----:B------:R-:W-:Y:S01]  /*12f0*/  UMOV UR6, URZ ;  /* 0x0000003f00067c82 */ /* 0x000fe20008000000 */
[----:B------:R-:W-:Y:S01]  /*1300*/  STL [R1+0xc48], RZ ;  /* 0x000c48ff01007387 */ /* 0x000fe20000100800 */
[----:B------:R-:W-:Y:S01]  /*1310*/  UMOV UR16, URZ ;  /* 0x0000003f00107c82 */ /* 0x000fe20008000000 */
[----:B------:R-:W-:Y:S01]  /*1320*/  UMOV UR17, URZ ;  /* 0x0000003f00117c82 */ /* 0x000fe20008000000 */
[----:B------:R-:W-:Y:S01]  /*1330*/  UMOV UR11, UR5 ;  /* 0x00000005000b7c82 */ /* 0x000fe20008000000 */
[----:B------:R-:W-:Y:S01]  /*1340*/  STL [R1+0xc44], RZ ;  /* 0x000c44ff01007387 */ /* 0x000fe20000100800 */
[----:B01----:R-:W1:Y:S01]  /*1350*/  LDC R2, c[0x0][0x28c] ;  /* 0x0000a300ff027b82 */ /* 0x003e620000000800 */
[----:B------:R-:W-:Y:S01]  /*1360*/  UMOV UR14, UR4 ;  /* 0x00000004000e7c82 */ /* 0x000fe20008000000 */
[----:B------:R-:W-:Y:S01]  /*1370*/  CS2R R236, SRZ ;  /* 0x0000000000ec7805 */ /* 0x000fe2000001ff00 */
[----:B------:R-:W-:Y:S01]  /*1380*/  STL [R1+0xc40], RZ ;  /* 0x000c40ff01007387 */ /* 0x000fe20000100800 */
[----:B------:R-:W-:-:S02]  /*1390*/  CS2R R234, SRZ ;  /* 0x0000000000ea7805 */ /* 0x000fc4000001ff00 */
[----:B------:R-:W-:Y:S02]  /*13a0*/  CS2R R232, SRZ ;  /* 0x0000000000e87805 */ /* 0x000fe4000001ff00 */
[----:B------:R-:W-:Y:S01]  /*13b0*/  CS2R R230, SRZ ;  /* 0x0000000000e67805 */ /* 0x000fe2000001ff00 */
[----:B------:R-:W-:Y:S01]  /*13c0*/  STL [R1+0xc3c], RZ ;  /* 0x000c3cff01007387 */ /* 0x000fe20000100800 */
[----:B------:R-:W-:Y:S02]  /*13d0*/  CS2R R228, SRZ ;  /* 0x0000000000e47805 */ /* 0x000fe4000001ff00 */
[----:B------:R-:W-:Y:S02]  /*13e0*/  CS2R R226, SRZ ;  /* 0x0000000000e27805 */ /* 0x000fe4000001ff00 */
[----:B------:R-:W-:Y:S01]  /*13f0*/  CS2R R224, SRZ ;  /* 0x0000000000e07805 */ /* 0x000fe2000001ff00 */
[----:B------:R-:W-:Y:S01]  /*1400*/  STL [R1+0xc38], RZ ;  /* 0x000c38ff01007387 */ /* 0x000fe20000100800 */
[----:B------:R-:W-:-:S02]  /*1410*/  CS2R R222, SRZ ;  /* 0x0000000000de7805 */ /* 0x000fc4000001ff00 */
[----:B------:R-:W-:Y:S02]  /*1420*/  CS2R R220, SRZ ;  /* 0x0000000000dc7805 */ /* 0x000fe4000001ff00 */
[----:B------:R-:W-:Y:S01]  /*1430*/  CS2R R218, SRZ ;  /* 0x0000000000da7805 */ /* 0x000fe2000001ff00 */
[----:B------:R-:W-:Y:S01]  /*1440*/  STL [R1+0xc34], RZ ;  /* 0x000c34ff01007387 */ /* 0x000fe20000100800 */
[----:B--2---:R-:W-:Y:S01]  /*1450*/  ULEA UR12, UR13, UR12, 0x18 ;  /* 0x0000000c0d0c7291 */ /* 0x004fe2000f8ec03f */
[----:B------:R-:W-:Y:S02]  /*1460*/  CS2R R216, SRZ ;  /* 0x0000000000d87805 */ /* 0x000fe4000001ff00 */
[----:B------:R-:W-:Y:S01]  /*1470*/  CS2R R214, SRZ ;  /* 0x0000000000d67805 */ /* 0x000fe2000001ff00 */
[----:B------:R-:W-:Y:S01]  /*1480*/  STL [R1+0xc30], RZ ;  /* 0x000c30ff01007387 */ /* 0x000fe20000100800 */
[----:B------:R-:W-:Y:S02]  /*1490*/  CS2R R212, SRZ ;  /* 0x0000000000d47805 */ /* 0x000fe4000001ff00 */
[----:B------:R-:W-:-:S02]  /*14a0*/  CS2R R210, SRZ ;  /* 0x0000000000d27805 */ /* 0x000fc4000001ff00 */
[----:B------:R-:W-:Y:S01]  /*14b0*/  CS2R R208, SRZ ;  /* 0x0000000000d07805 */ /* 0x000fe2000001ff00 */
[----:B------:R-:W-:Y:S01]  /*14c0*/  STL [R1+0xc2c], RZ ;  /* 0x000c2cff01007387 */ /* 0x000fe20000100800 */
[----:B-1----:R-:W-:Y:S02]  /*14d0*/  ISETP.GE.AND P0, PT, R2, 0x1, PT ;  /* 0x000000010200780c */ /* 0x002fe40003f06270 */
[----:B------:R-:W-:Y:S02]  /*14e0*/  CS2R R206, SRZ ;  /* 0x0000000000ce7805 */ /* 0x000fe4000001ff00 */
[----:B------:R-:W-:Y:S01]  /*14f0*/  CS2R R204, SRZ ;  /* 0x0000000000cc7805 */ /* 0x000fe2000001ff00 */
[----:B------:R-:W-:Y:S01]  /*1500*/  STL [R1+0xc28], RZ ;  /* 0x000c28ff01007387 */ /* 0x000fe20000100800 */
[----:B------:R-:W-:Y:S02]  /*1510*/  CS2R R202, SRZ ;  /* 0x0000000000ca7805 */ /* 0x000fe4000001ff00 */
[----:B------:R-:W-:-:S02]  /*1520*/  CS2R R200, SRZ ;  /* 0x0000000000c87805 */ /* 0x000fc4000001ff00 */
[----:B------:R-:W-:Y:S01]  /*1530*/  CS2R R198, SRZ ;  /* 0x0000000000c67805 */ /* 0x000fe2000001ff00 */
[----:B------:R-:W-:Y:S01]  /*1540*/  STL [R1+0xc24], RZ ;  /* 0x000c24ff01007387 */ /* 0x000fe20000100800 */
[----:B------:R-:W-:Y:S02]  /*1550*/  CS2R R196, SRZ ;  /* 0x0000000000c47805 */ /* 0x000fe4000001ff00 */
        /* <DEDUP_REMOVED lines=33> */
[----:B0-----:R-:W-:Y:S01]  /*1770*/  CS2R R16, SRZ ;  /* 0x0000000000107805 */ /* 0x001fe2000001ff00 */
[----:B------:R-:W-:Y:S01]  /*1780*/  STL [R1+0xc00], RZ ;  /* 0x000c00ff01007387 */ /* 0x000fe20000100800 */
[----:B------:R-:W-:Y:S02]  /*1790*/  CS2R R14, SRZ ;  /* 0x00000000000e7805 */ /* 0x000fe4000001ff00 */
[----:B------:R-:W-:-:S02]  /*17a0*/  CS2R R12, SRZ ;  /* 0x00000000000c7805 */ /* 0x000fc4000001ff00 */
[----:B------:R-:W-:Y:S01]  /*17b0*/  CS2R R10, SRZ ;  /* 0x00000000000a7805 */ /* 0x000fe2000001ff00 */
[----:B------:R-:W-:Y:S01]  /*17c0*/  STL [R1+0xbfc], RZ ;  /* 0x000bfcff01007387 */ /* 0x000fe20000100800 */
[----:B------:R-:W-:Y:S02]  /*17d0*/  CS2R R8, SRZ ;  /* 0x0000000000087805 */ /* 0x000fe4000001ff00 */
[----:B---3--:R-:W-:Y:S02]  /*17e0*/  CS2R R6, SRZ ;  /* 0x0000000000067805 */ /* 0x008fe4000001ff00 */
        /* <DEDUP_REMOVED lines=87> */
[----:B------:R-:W-:Y:S01]  /*1d60*/  CS2R R150, SRZ ;  /* 0x0000000000967805 */ /* 0x000fe2000001ff00 */
[----:B------:R-:W-:Y:S04]  /*1d70*/  STL [R1+0xba0], RZ ;  /* 0x000ba0ff01007387 */ /* 0x000fe80000100800 */
        /* <DEDUP_REMOVED lines=616> */
[----:B------:R-:W-:Y:S04]  /*4400*/  STL [R1], RZ ;  /* 0x000000ff01007387 */ /* 0x000fe80000100800 */
        /* <DEDUP_REMOVED lines=39> */
[----:B------:R-:W-:Y:S01]  /*4680*/  STL [R1+0xa0], RZ ;  /* 0x0000a0ff01007387 */ /* 0x000fe20000100800 */
[----:B------:R-:W0:Y:S03]  /*4690*/  S2R R0, SR_TID.X ;  /* 0x0000000000007919 */ /* 0x000e260000002100 */
        /* <DEDUP_REMOVED lines=8> */
[----:B0-----:R-:W-:-:S03]  /*4720*/  LOP3.LUT R0, R0, 0x80, RZ, 0xc0, !PT ;  /* 0x0000008000007812 */ /* 0x001fc600078ec0ff */
[----:B------:R-:W-:Y:S01]  /*4730*/  STL [R1+0xc4], RZ ;  /* 0x0000c4ff01007387 */ /* 0x000fe20000100800 */
[----:B------:R-:W-:-:S03]  /*4740*/  SHF.R.U32.HI R0, RZ, 0x7, R0 ;  /* 0x00000007ff007819 */ /* 0x000fc60000011600 */
        /* <DEDUP_REMOVED lines=33> */
[----:B------:R-:W0:Y:S04]  /*4960*/  SHFL.IDX PT, R0, R0, RZ, 0x1f ;  /* 0x00001fff00007589 */ /* 0x000e2800000e0000 */
[----:B------:R1:W-:Y:S04]  /*4970*/  STL [R1+0x14c], RZ ;  /* 0x00014cff01007387 */ /* 0x0003e80000100800 */
[----:B------:R1:W-:Y:S04]  /*4980*/  STL [R1+0x150], RZ ;  /* 0x000150ff01007387 */ /* 0x0003e80000100800 */
[----:B------:R1:W-:Y:S04]  /*4990*/  STL [R1+0x154], RZ ;  /* 0x000154ff01007387 */ /* 0x0003e80000100800 */
[----:B------:R1:W-:Y:S04]  /*49a0*/  STL [R1+0x158], RZ ;  /* 0x000158ff01007387 */ /* 0x0003e80000100800 */
[----:B------:R1:W-:Y:S04]  /*49b0*/  STL [R1+0x15c], RZ ;  /* 0x00015cff01007387 */ /* 0x0003e80000100800 */
[----:B------:R1:W-:Y:S01]  /*49c0*/  STL [R1+0x160], RZ ;  /* 0x000160ff01007387 */ /* 0x0003e20000100800 */
[----:B0-----:R-:W-:-:S03]  /*49d0*/  R2UR UR9, R0 ;  /* 0x00000000000972ca */ /* 0x001fc600000e0000 */
[----:B------:R1:W-:Y:S04]  /*49e0*/  STL [R1+0x164], RZ ;  /* 0x000164ff01007387 */ /* 0x0003e80000100800 */
[----:B------:R1:W-:Y:S04]  /*49f0*/  STL [R1+0x168], RZ ;  /* 0x000168ff01007387 */ /* 0x0003e80000100800 */
[----:B------:R1:W-:Y:S02]  /*4a00*/  STL [R1+0x16c], RZ ;  /* 0x00016cff01007387 */ /* 0x0003e40000100800 */
[----:B------:R-:W-:-:S02]  /*4a10*/  ULEA.HI UR10, UR9, UR9, URZ, 0x1 ;  /* 0x00000009090a7291 */ /* 0x000fc4000f8f083f */
[----:B------:R1:W-:Y:S02]  /*4a20*/  STL [R1+0x170], RZ ;  /* 0x000170ff01007387 */ /* 0x0003e40000100800 */
[----:B------:R-:W-:Y:S02]  /*4a30*/  ULOP3.LUT UR10, UR10, 0x7fffe, URZ, 0xc0, !UPT ;  /* 0x0007fffe0a0a7892 */ /* 0x000fe4000f8ec03f */
[----:B------:R1:W-:Y:S02]  /*4a40*/  STL [R1+0x174], RZ ;  /* 0x000174ff01007387 */ /* 0x0003e40000100800 */
[----:B------:R-:W-:Y:S02]  /*4a50*/  UIADD3 UR10, UR9, -UR10, URZ ;  /* 0x8000000a090a7290 */ /* 0x000fe4000fffe03f */
[----:B------:R1:W-:Y:S02]  /*4a60*/  STL [R1+0x178], RZ ;  /* 0x000178ff01007387 */ /* 0x0003e40000100800 */
[----:B------:R-:W-:-:S02]  /*4a70*/  ULEA UR10, UR10, UR12, 0xd ;  /* 0x0000000c0a0a7291 */ /* 0x000fc4000f8e683f */
[----:B------:R1:W-:Y:S02]  /*4a80*/  STL [R1+0x17c], RZ ;  /* 0x00017cff01007387 */ /* 0x0003e40000100800 */
[----:B------:R-:W-:Y:S02]  /*4a90*/  UIADD3 UR10, UR10, 0x100, URZ ;  /* 0x000001000a0a7890 */ /* 0x000fe4000fffe03f */
[----:B------:R1:W-:Y:S02]  /*4aa0*/  STL [R1+0x180], RZ ;  /* 0x000180ff01007387 */ /* 0x0003e40000100800 */
[----:B------:R-:W-:Y:S02]  /*4ab0*/  USHF.R.U32.HI UR10, URZ, 0x4, UR10 ;  /* 0x000000043f0a7899 */ /* 0x000fe4000801160a */
[----:B------:R1:W-:Y:S02]  /*4ac0*/  STL [R1+0x184], RZ ;  /* 0x000184ff01007387 */ /* 0x0003e40000100800 */
[----:B------:R-:W-:-:S02]  /*4ad0*/  ULOP3.LUT UR13, UR10, 0x3fff, URZ, 0xc0, !UPT ;  /* 0x00003fff0a0d7892 */ /* 0x000fc4000f8ec03f */
[----:B------:R1:W-:Y:S04]  /*4ae0*/  STL [R1+0x188], RZ ;  /* 0x000188ff01007387 */ /* 0x0003e80000100800 */
        /* <DEDUP_REMOVED lines=28> */
[----:B------:R1:W-:Y:S01]  /*4cb0*/  STL [R1+0x1fc], RZ ;  /* 0x0001fcff01007387 */ /* 0x0003e20000100800 */
[----:B------:R-:W-:Y:S05]  /*4cc0*/  @!P0 BRA `(.L_x_17) ;  /* 0x0000011800308947 */ /* 0x000fea0003800000 */
[----:B------:R-:W-:-:S06]  /*4cd0*/  UISETP.NE.AND UP0, UPT, UR8, 0x3, UPT ;  /* 0x000000030800788c */ /* 0x000fcc000bf05270 */
[----:B------:R-:W-:-:S13]  /*4ce0*/  PLOP3.LUT P1, PT, PT, PT, UP0, 0x80, 0x0 ;  /* 0x000000000000781c */ /* 0x000fda0003f2f008 */
[----:B------:R-:W-:Y:S05]  /*4cf0*/  @!P1 BRA `(.L_x_18) ;  /* 0x0000000000049947 */ /* 0x000fea0003800000 */
[----:B------:R-:W-:Y:S01]  /*4d00*/  BPT.TRAP 0x1 ;  /* 0x000000040000795c */ /* 0x000fe20000300000 */
.L_x_18:
[----:B------:R-:W-:Y:S01]  /*4d10*/  ULEA UR6, UR5, UR12, 0x3 ;  /* 0x0000000c05067291 */ /* 0x000fe2000f8e183f */
[----:B------:R-:W-:-:S04]  /*4d20*/  MOV R0, UR4 ;  /* 0x0000000400007c02 */ /* 0x000fc80008000f00 */
[----:B------:R-:W-:-:S04]  /*4d30*/  SHF.L.U32 R0, R0, 0x1f, RZ ;  /* 0x0000001f00007819 */ /* 0x000fc800000006ff */
[----:B------:R0:W2:Y:S01]  /*4d40*/  SYNCS.PHASECHK.TRANS64.TRYWAIT P0, [UR6], R0 ;  /* 0x00000000ff0075a7 */ /* 0x0000a20008000146 */
[----:B------:R-:W-:Y:S05]  /*4d50*/  @!P1 BRA `(.L_x_19) ;  /* 0x0000000000049947 */ /* 0x000fea0003800000 */
[----:B------:R-:W-:Y:S01]  /*4d60*/  BPT.TRAP 0x1 ;  /* 0x000000040000795c */ /* 0x000fe20000300000 */
.L_x_19:
[----:B--2---:R-:W-:Y:S05]  /*4d70*/  @P0 BRA `(.L_x_20) ;  /* 0x0000000000080947 */ /* 0x004fea0003800000 */
[----:B------:R-:W2:Y:S02]  /*4d80*/  SYNCS.PHASECHK.TRANS64.TRYWAIT P0, [UR6], R0 ;  /* 0x00000000ff0075a7 */ /* 0x000ea40008000146 */
[----:B--2---:R-:W-:Y:S05]  /*4d90*/  @!P0 BRA `(.L_x_21) ;  /* 0x0000057000688947 */ /* 0x004fea0003800000 */
.L_x_20:
[----:B------:R-:W-:Y:S01]  /*4da0*/  UIADD3 UR6, UR12, 0xc100, URZ ;  /* 0x0000c1000c067890 */ /* 0x000fe2000fffe03f */
[----:B------:R-:W-:Y:S01]  /*4db0*/  WARPGROUP.ARRIVE ;  /* 0x00000000000079c5 */ /* 0x000fe20000000000 */
[----:B------:R-:W-:Y:S02]  /*4dc0*/  ULOP3.LUT UR9, UR13, 0x10000, URZ, 0xfc, !UPT ;  /* 0x000100000d097892 */ /* 0x000fe4000f8efc3f */
[----:B------:R-:W-:Y:S02]  /*4dd0*/  USHF.R.U32.HI UR6, URZ, 0x4, UR6 ;  /* 0x000000043f067899 */ /* 0x000fe40008011606 */
[----:B------:R-:W-:Y:S02]  /*4de0*/  UIMAD UR9, UR5, 0x600, UR9 ;  /* 0x00000600050978a4 */ /* 0x000fe4000f8e0209 */
[----:B------:R-:W-:Y:S01]  /*4df0*/  ULOP3.LUT UR6, UR6, 0x3fff, URZ, 0xc0, !UPT ;  /* 0x00003fff06067892 */ /* 0x000fe2000f8ec03f */
[----:B------:R-:W-:Y:S01]  /*4e00*/  UMOV UR21, 0x40000040 ;  /* 0x4000004000157882 */ /* 0x000fe20000000000 */
[----:B------:R-:W-:-:S02]  /*4e10*/  UMOV UR23, 0x40000040 ;  /* 0x4000004000177882 */ /* 0x000fc40000000000 */
[----:B------:R-:W-:Y:S01]  /*4e20*/  ULOP3.LUT UR6, UR6, 0x10000, URZ, 0xfc, !UPT ;  /* 0x0001000006067892 */ /* 0x000fe2000f8efc3f */
[----:B------:R-:W-:Y:S01]  /*4e30*/  UMOV UR20, UR9 ;  /* 0x0000000900147c82 */ /* 0x000fe20008000000 */
[----:B------:R-:W-:Y:S02]  /*4e40*/  UMOV UR17, UR21 ;  /* 0x0000001500117c82 */ /* 0x000fe40008000000 */
[----:B------:R-:W-:Y:S01]  /*4e50*/  ULEA UR10, UR5, UR6, 0xc ;  /* 0x00000006050a7291 */ /* 0x000fe2000f8e603f */
[----:B------:R-:W-:Y:S01]  /*4e60*/  UMOV UR16, UR20 ;  /* 0x0000001400107c82 */ /* 0x000fe20008000000 */
[----:B------:R-:W-:Y:S02]  /*4e70*/  UMOV UR19, 0x40000040 ;  /* 0x4000004000137882 */ /* 0x000fe40000000000 */
[----:B------:R-:W-:-:S03]  /*4e80*/  UIADD3 UR18, UR10, 0x800, URZ ;  /* 0x000008000a127890 */ /* 0x000fc6000fffe03f */
[----:B------:R-:W-:Y:S02]  /*4e90*/  UMOV UR22, UR10 ;  /* 0x0000000a00167c82 */ /* 0x000fe40008000000 */
[----:B------:R-:W-:Y:S03]  /*4ea0*/  QGMMA.64x256x32.F32.E4M3.E4M3 R24, gdesc[UR20], RZ, !UPT, gsb0 ;  /* 0x03e00000141879f3 */ /* 0x000fe6000c0008ff */
[----:B------:R-:W-:Y:S02]  /*4eb0*/  WARPGROUP.DEPBAR.LE gsb0, 0x0 ;  /* 0x00008000000079c5 */ /* 0x000fe40000010000 */
[----:B------:R-:W-:Y:S01]  /*4ec0*/  STL.64 [R1+0x400], R24 ;  /* 0x0004001801007387 */ /* 0x000fe20000100a00 */
[----:B------:R-:W-:Y:S01]  /*4ed0*/  IMAD.MOV.U32 R235, RZ, RZ, R45 ;  /* 0x000000ffffeb7224 */ /* 0x000fe200078e002d */
[----:B------:R-:W-:Y:S01]  /*4ee0*/  MOV R233, R47 ;  /* 0x0000002f00e97202 */ /* 0x000fe20000000f00 */
[----:B------:R-:W-:Y:S01]  /*4ef0*/  IMAD.MOV.U32 R234, RZ, RZ, R46 ;  /* 0x000000ffffea7224 */ /* 0x000fe200078e002e */
        /* <DEDUP_REMOVED lines=84> */
[----:B--2---:R-:W-:Y:S01]  /*5440*/  MOV R3, R149 ;  /* 0x0000009500037202 */ /* 0x004fe20000000f00 */
[----:B------:R-:W-:Y:S01]  /*5450*/  IMAD.MOV.U32 R195, RZ, RZ, R111 ;  /* 0x000000ffffc37224 */ /* 0x000fe200078e006f */
[----:B------:R2:W-:Y:S01]  /*5460*/  STL [R1+0x450], R44 ;  /* 0x0004502c01007387 */ /* 0x0005e20000100800 */
[----:B------:R-:W-:-:S02]  /*5470*/  IMAD.MOV.U32 R196, RZ, RZ, R112 ;  /* 0x000000ffffc47224 */ /* 0x000fc400078e0070 */
[----:B------:R-:W-:Y:S02]  /*5480*/  IMAD.MOV.U32 R198, RZ, RZ, R114 ;  /* 0x000000ffffc67224 */ /* 0x000fe400078e0072 */
[----:B------:R-:W-:Y:S02]  /*5490*/  IMAD.MOV.U32 R199, RZ, RZ, R115 ;  /* 0x000000ffffc77224 */ /* 0x000fe400078e0073 */
[----:B------:R-:W-:Y:S02]  /*54a0*/  IMAD.MOV.U32 R201, RZ, RZ, R117 ;  /* 0x000000ffffc97224 */ /* 0x000fe400078e0075 */
[----:B------:R-:W-:Y:S02]  /*54b0*/  IMAD.MOV.U32 R202, RZ, RZ, R118 ;  /* 0x000000ffffca7224 */ /* 0x000fe400078e0076 */
[----:B------:R-:W-:Y:S02]  /*54c0*/  IMAD.MOV.U32 R204, RZ, RZ, R120 ;  /* 0x000000ffffcc7224 */ /* 0x000fe400078e0078 */
        /* <DEDUP_REMOVED lines=20> */
[----:B0-----:R-:W-:Y:S02]  /*5610*/  IMAD.MOV.U32 R0, RZ, RZ, R151 ;  /* 0x000000ffff007224 */ /* 0x001fe400078e0097 */
[----:B--2---:R-:W-:-:S06]  /*5620*/  WARPGROUP.ARRIVE ;  /* 0x00000000000079c5 */ /* 0x004fcc0000000000 */
[----:B------:R-:W-:Y:S01]  /*5630*/  QGMMA.64x256x32.F32.E4M3.E4M3 R24, gdesc[UR16], RZ, !UPT, gsb0 ;  /* 0x03e00000101879f3 */ /* 0x000fe2000c0008ff */
[----:B------:R-:W-:Y:S01]  /*5640*/  UIADD3 UR16, UR9, 0x400, URZ ;  /* 0x0000040009107890 */ /* 0x000fe2000fffe03f */
[----:B------:R-:W-:Y:S01]  /*5650*/  UMOV UR17, 0x40000040 ;  /* 0x4000004000117882 */ /* 0x000fe20000000000 */
[----:B------:R-:W-:Y:S02]  /*5660*/  WARPGROUP.DEPBAR.LE gsb0, 0x0 ;  /* 0x00008000000079c5 */ /* 0x000fe40000010000 */
[----:B------:R-:W-:Y:S04]  /*5670*/  STL.64 [R1], R24 ;  /* 0x0000001801007387 */ /* 0x000fe80000100a00 */
[----:B------:R-:W-:Y:S04]  /*5680*/  STL.64 [R1+0x8], R26 ;  /* 0x0000081a01007387 */ /* 0x000fe80000100a00 */
        /* <DEDUP_REMOVED lines=61> */
[----:B------:R0:W-:Y:S02]  /*5a60*/  STL.64 [R1+0x1f8], R150 ;  /* 0x0001f89601007387 */ /* 0x0001e40000100a00 */
[----:B0-----:R-:W-:-:S06]  /*5a70*/  WARPGROUP.ARRIVE ;  /* 0x00000000000079c5 */ /* 0x001fcc0000000000 */
[----:B------:R-:W-:Y:S03]  /*5a80*/  QGMMA.64x256x32.F32.E4M3.E4M3 R24, gdesc[UR16], RZ, !UPT, gsb0 ;  /* 0x03e00000101879f3 */ /* 0x000fe6000c0008ff */
[----:B------:R-:W-:Y:S02]  /*5a90*/  WARPGROUP.DEPBAR.LE gsb0, 0x0 ;  /* 0x00008000000079c5 */ /* 0x000fe40000010000 */
        /* <DEDUP_REMOVED lines=63> */
[----:B------:R0:W-:Y:S04]  /*5e90*/  STL.64 [R1+0x14d0], R24 ;  /* 0x0014d01801007387 */ /* 0x0001e80000100a00 */
[----:B0-----:R-:W2:Y:S04]  /*5ea0*/  LDL.LU.64 R24, [R1] ;  /* 0x0000000001187983 */ /* 0x001ea80000300a00 */
[----:B------:R-:W3:Y:S04]  /*5eb0*/  LDL.LU.64 R26, [R1+0x8] ;  /* 0x00000800011a7983 */ /* 0x000ee80000300a00 */
[----:B------:R-:W4:Y:S04]  /*5ec0*/  LDL.LU.64 R28, [R1+0x10] ;  /* 0x00001000011c7983 */ /* 0x000f280000300a00 */
[----:B------:R-:W2:Y:S04]  /*5ed0*/  LDL.LU.64 R30, [R1+0x18] ;  /* 0x00001800011e7983 */ /* 0x000ea80000300a00 */
        /* <DEDUP_REMOVED lines=60> */
[----:B--2---:R-:W-:Y:S04]  /*62a0*/  STL.64 [R1+0x18c8], R150 ;  /* 0x0018c89601007387 */ /* 0x004fe80000100a00 */
[----:B----4-:R-:W-:Y:S04]  /*62b0*/  STL.64 [R1+0x18c0], R148 ;  /* 0x0018c09401007387 */ /* 0x010fe80000100a00 */
[----:B---3--:R-:W-:Y:S04]  /*62c0*/  STL.64 [R1+0x18b8], R146 ;  /* 0x0018b89201007387 */ /* 0x008fe80000100a00 */
        /* <DEDUP_REMOVED lines=19> */
[----:B0-----:R-:W2:Y:S04]  /*6400*/  LDL.LU R108, [R1+0x400] ;  /* 0x00040000016c7983 */ /* 0x001ea80000300800 */
[----:B------:R-:W2:Y:S04]  /*6410*/  LDL.LU R109, [R1+0x404] ;  /* 0x00040400016d7983 */ /* 0x000ea80000300800 */
[----:B------:R-:W3:Y:S04]  /*6420*/  LDL.LU R110, [R1+0x408] ;  /* 0x00040800016e7983 */ /* 0x000ee80000300800 */
[----:B------:R-:W3:Y:S04]  /*6430*/  LDL.LU R111, [R1+0x40c] ;  /* 0x00040c00016f7983 */ /* 0x000ee80000300800 */
[----:B------:R-:W4:Y:S04]  /*6440*/  LDL.LU R112, [R1+0x410] ;  /* 0x0004100001707983 */ /* 0x000f280000300800 */
[----:B------:R-:W4:Y:S04]  /*6450*/  LDL.LU R113, [R1+0x414] ;  /* 0x0004140001717983 */ /* 0x000f280000300800 */
[----:B------:R-:W2:Y:S04]  /*6460*/  LDL.LU R114, [R1+0x418] ;  /* 0x0004180001727983 */ /* 0x000ea80000300800 */
        /* <DEDUP_REMOVED lines=13> */
[----:B------:R-:W3:Y:S01]  /*6540*/  LDL.LU R128, [R1+0x450] ;  /* 0x0004500001807983 */ /* 0x000ee20000300800 */
        /* <DEDUP_REMOVED lines=18> */
[----:B------:R0:W-:Y:S01]  /*6670*/  STL.64 [R1+0x1ac8], R234 ;  /* 0x001ac8ea01007387 */ /* 0x0001e20000100a00 */
        /* <DEDUP_REMOVED lines=25> */
[----:B------:R-:W-:Y:S01]  /*6810*/  UMOV UR18, UR22 ;  /* 0x0000001600127c82 */ /* 0x000fe20008000000 */
[----:B------:R-:W-:Y:S01]  /*6820*/  IMAD.MOV.U32 R148, RZ, RZ, R216 ;  /* 0x000000ffff947224 */ /* 0x000fe200078e00d8 */
[----:B------:R-:W-:Y:S01]  /*6830*/  STL.64 [R1+0x1a98], R222 ;  /* 0x001a98de01007387 */ /* 0x000fe20000100a00 */
[----:B------:R-:W-:Y:S01]  /*6840*/  IMAD.MOV.U32 R218, RZ, RZ, R18 ;  /* 0x000000ffffda7224 */ /* 0x000fe200078e0012 */
[----:B------:R-:W-:Y:S01]  /*6850*/  UMOV UR19, UR23 ;  /* 0x0000001700137c82 */ /* 0x000fe20008000000 */
[----:B------:R-:W-:Y:S01]  /*6860*/  IMAD.MOV.U32 R219, RZ, RZ, R17 ;  /* 0x000000ffffdb7224 */ /* 0x000fe200078e0011 */
[----:B------:R-:W-:Y:S01]  /*6870*/  STL.64 [R1+0x1a90], R220 ;  /* 0x001a90dc01007387 */ /* 0x000fe20000100a00 */
[----:B------:R-:W-:-:S02]  /*6880*/  IMAD.MOV.U32 R149, RZ, RZ, R215 ;  /* 0x000000ffff957224 */ /* 0x000fc400078e00d7 */
[----:B------:R-:W-:Y:S01]  /*6890*/  IMAD.MOV.U32 R216, RZ, RZ, R20 ;  /* 0x000000ffffd87224 */ /* 0x000fe200078e0014 */
[----:B------:R-:W-:Y:S01]  /*68a0*/  STL.64 [R1+0x1a88], R218 ;  /* 0x001a88da01007387 */ /* 0x000fe20000100a00 */
[----:B------:R-:W-:Y:S02]  /*68b0*/  IMAD.MOV.U32 R151, RZ, RZ, R213 ;  /* 0x000000ffff977224 */ /* 0x000fe400078e00d5 */
[----:B------:R-:W-:Y:S01]  /*68c0*/  IMAD.MOV.U32 R215, RZ, RZ, R21 ;  /* 0x000000ffffd77224 */ /* 0x000fe200078e0015 */
[----:B------:R-:W-:Y:S01]  /*68d0*/  STL.64 [R1+0x1a80], R216 ;  /* 0x001a80d801007387 */ /* 0x000fe20000100a00 */
[----:B------:R-:W-:-:S03]  /*68e0*/  IMAD.MOV.U32 R213, RZ, RZ, R23 ;  /* 0x000000ffffd57224 */ /* 0x000fc600078e0017 */
        /* <DEDUP_REMOVED lines=43> */
[----:B---3--:R-:W-:Y:S04]  /*6ba0*/  STL.64 [R1+0x1920], R128 ;  /* 0x0019208001007387 */ /* 0x008fe80000100a00 */
[----:B--2---:R-:W-:Y:S04]  /*6bb0*/  STL.64 [R1+0x1918], R126 ;  /* 0x0019187e01007387 */ /* 0x004fe80000100a00 */
[----:B----4-:R-:W-:Y:S04]  /*6bc0*/  STL.64 [R1+0x1910], R124 ;  /* 0x0019107c01007387 */ /* 0x010fe80000100a00 */
        /* <DEDUP_REMOVED lines=50> */
[----:B0-----:R-:W3:Y:S04]  /*6ef0*/  LDL.LU.64 R234, [R1+0x1ac8] ;  /* 0x001ac80001ea7983 */ /* 0x001ee80000300a00 */
[----:B-1----:R-:W3:Y:S01]  /*6f00*/  LDL.LU.64 R232, [R1+0x1ac0] ;  /* 0x001ac00001e87983 */ /* 0x002ee20000300a00 */
[----:B--2---:R-:W-:-:S06]  /*6f10*/  WARPGROUP.ARRIVE ;  /* 0x00000000000079c5 */ /* 0x004fcc0000000000 */
        /* <DEDUP_REMOVED lines=66> */
[----:B------:R-:W3:Y:S04]  /*7340*/  LDL.LU.64 R230, [R1+0x1ab8] ;  /* 0x001ab80001e67983 */ /* 0x000ee80000300a00 */
        /* <DEDUP_REMOVED lines=39> */
[----:B0-----:R-:W3:Y:S04]  /*75c0*/  LDL.LU.64 R150, [R1+0x1978] ;  /* 0x0019780001967983 */ /* 0x001ee80000300a00 */
        /* <DEDUP_REMOVED lines=20> */
[----:B------:R-:W3:Y:S01]  /*7710*/  LDL.LU.64 R108, [R1+0x18d0] ;  /* 0x0018d000016c7983 */ /* 0x000ee20000300a00 */
[----:B------:R-:W-:-:S02]  /*7720*/  UIADD3 UR16, UR9, 0x2, URZ ;  /* 0x0000000209107890 */ /* 0x000fc4000fffe03f */
[----:B------:R-:W-:Y:S01]  /*7730*/  UIADD3 UR18, UR10, 0x2, URZ ;  /* 0x000000020a127890 */ /* 0x000fe2000fffe03f */
[----:B------:R-:W-:Y:S01]  /*7740*/  UMOV UR17, 0x40000040 ;  /* 0x4000004000117882 */ /* 0x000fe20000000000 */
[----:B------:R-:W-:Y:S01]  /*7750*/  UMOV UR19, 0x40000040 ;  /* 0x4000004000137882 */ /* 0x000fe20000000000 */
[----:B---3--:R-:W-:-:S06]  /*7760*/  WARPGROUP.ARRIVE ;  /* 0x00000000000079c5 */ /* 0x008fcc0000000000 */
[----:B------:R-:W-:Y:S03]  /*7770*/  QGMMA.64x256x32.F32.E4M3.E4M3 R108, gdesc[UR16], R108, gsb0 ;  /* 0x03e00000106c79f3 */ /* 0x000fe6000800086c */
        /* <DEDUP_REMOVED lines=64> */
[----:B------:R2:W-:Y:S04]  /*7b80*/  STL.64 [R1+0x5f8], R234 ;  /* 0x0005f8ea01007387 */ /* 0x0005e80000100a00 */
        /* <DEDUP_REMOVED lines=64> */
[----:B------:R-:W-:Y:S01]  /*7f90*/  UIADD3 UR22, UR10, 0x802, URZ ;  /* 0x000008020a167890 */ /* 0x000fe2000fffe03f */
[----:B------:R-:W-:Y:S01]  /*7fa0*/  UMOV UR20, UR16 ;  /* 0x0000001000147c82 */ /* 0x000fe20008000000 */
[----:B------:R-:W-:Y:S01]  /*7fb0*/  UMOV UR21, UR17 ;  /* 0x0000001100157c82 */ /* 0x000fe20008000000 */
[----:B------:R-:W-:Y:S01]  /*7fc0*/  UMOV UR23, 0x40000040 ;  /* 0x4000004000177882 */ /* 0x000fe20000000000 */
        /* <DEDUP_REMOVED lines=14> */
[----:B---3--:R-:W-:-:S06]  /*80b0*/  WARPGROUP.ARRIVE ;  /* 0x00000000000079c5 */ /* 0x008fcc0000000000 */
[----:B------:R-:W-:Y:S03]  /*80c0*/  QGMMA.64x256x32.F32.E4M3.E4M3 R24, gdesc[UR20], R24, gsb0 ;  /* 0x03e00000141879f3 */ /* 0x000fe60008000818 */
[----:B------:R-:W-:Y:S02]  /*80d0*/  WARPGROUP.DEPBAR.LE gsb0, 0x0 ;  /* 0x00008000000079c5 */ /* 0x000fe40000010000 */
[----:B------:R-:W-:Y:S04]  /*80e0*/  STL.64 [R1], R24 ;  /* 0x0000001801007387 */ /* 0x000fe80000100a00 */
[----:B------:R-:W-:Y:S04]  /*80f0*/  STL.64 [R1+0x8], R26 ;  /* 0x0000081a01007387 */ /* 0x000fe80000100a00 */
[----:B------:R-:W-:Y:S04]  /*8100*/  STL.64 [R1+0x60], R48 ;  /* 0x0000603001007387 */ /* 0x000fe80000100a00 */
[----:B------:R-:W-:Y:S04]  /*8110*/  STL.64 [R1+0x68], R50 ;  /* 0x0000683201007387 */ /* 0x000fe80000100a00 */
[----:B------:R-:W-:Y:S04]  /*8120*/  STL.64 [R1+0x70], R52 ;  /* 0x0000703401007387 */ /* 0x000fe80000100a00 */
[----:B------:R-:W-:Y:S04]  /*8130*/  STL.64 [R1+0x78], R54 ;  /* 0x0000783601007387 */ /* 0x000fe80000100a00 */
[----:B------:R-:W-:Y:S01]  /*8140*/  STL.64 [R1+0x80], R56 ;  /* 0x0000803801007387 */ /* 0x000fe20000100a00 */
[----:B------:R-:W-:-:S03]  /*8150*/  IMAD.MOV.U32 R2, RZ, RZ, R150 ;  /* 0x000000ffff027224 */ /* 0x000fc600078e0096 */
[----:B------:R-:W-:Y:S01]  /*8160*/  STL.64 [R1+0x88], R58 ;  /* 0x0000883a01007387 */ /* 0x000fe20000100a00 */
[----:B------:R-:W-:-:S03]  /*8170*/  IMAD.MOV.U32 R0, RZ, RZ, R151 ;  /* 0x000000ffff007224 */ /* 0x000fc600078e0097 */
[----:B------:R-:W-:Y:S01]  /*8180*/  STL.64 [R1+0x90], R60 ;  /* 0x0000903c01007387 */ /* 0x000fe20000100a00 */
[----:B-1----:R-:W-:Y:S01]  /*8190*/  IMAD.MOV.U32 R232, RZ, RZ, R148 ;  /* 0x000000ffffe87224 */ /* 0x002fe200078e0094 */
[----:B------:R-:W-:Y:S02]  /*81a0*/  MOV R3, R149 ;  /* 0x0000009500037202 */ /* 0x000fe40000000f00 */
[----:B------:R-:W-:Y:S01]  /*81b0*/  STL.64 [R1+0x98], R62 ;  /* 0x0000983e01007387 */ /* 0x000fe20000100a00 */
[----:B------:R-:W-:Y:S01]  /*81c0*/  MOV R230, R146 ;  /* 0x0000009200e67202 */ /* 0x000fe20000000f00 */
[----:B------:R-:W-:Y:S02]  /*81d0*/  IMAD.MOV.U32 R231, RZ, RZ, R147 ;  /* 0x000000ffffe77224 */ /* 0x000fe400078e0093 */
[----:B------:R0:W-:Y:S01]  /*81e0*/  STL [R1+0xa0], R64 ;  /* 0x0000a04001007387 */ /* 0x0001e20000100800 */
[----:B------:R-:W-:-:S03]  /*81f0*/  IMAD.MOV.U32 R228, RZ, RZ, R144 ;  /* 0x000000ffffe47224 */ /* 0x000fc600078e0090 */
[----:B------:R-:W3:Y:S01]  /*8200*/  LDL.LU.64 R150, [R1+0x16c8] ;  /* 0x0016c80001967983 */ /* 0x000ee20000300a00 */
[----:B------:R-:W-:Y:S01]  /*8210*/  IMAD.MOV.U32 R229, RZ, RZ, R145 ;  /* 0x000000ffffe57224 */ /* 0x000fe200078e0091 */
[----:B------:R-:W-:Y:S02]  /*8220*/  MOV R227, R143 ;  /* 0x0000008f00e37202 */ /* 0x000fe40000000f00 */
[----:B------:R-:W3:Y:S01]  /*8230*/  LDL.LU.64 R148, [R1+0x16c0] ;  /* 0x0016c00001947983 */ /* 0x000ee20000300a00 */
[----:B------:R-:W-:Y:S01]  /*8240*/  IMAD.MOV.U32 R226, RZ, RZ, R142 ;  /* 0x000000ffffe27224 */ /* 0x000fe200078e008e */
[----:B------:R-:W-:Y:S02]  /*8250*/  MOV R224, R140 ;  /* 0x0000008c00e07202 */ /* 0x000fe40000000f00 */
[----:B------:R-:W3:Y:S01]  /*8260*/  LDL.LU.64 R146, [R1+0x16b8] ;  /* 0x0016b80001927983 */ /* 0x000ee20000300a00 */
[----:B------:R-:W-:-:S03]  /*8270*/  IMAD.MOV.U32 R225, RZ, RZ, R141 ;  /* 0x000000ffffe17224 */ /* 0x000fc600078e008d */
[----:B------:R-:W3:Y:S01]  /*8280*/  LDL.LU.64 R144, [R1+0x16b0] ;  /* 0x0016b00001907983 */ /* 0x000ee20000300a00 */
[----:B------:R-:W-:Y:S01]  /*8290*/  IMAD.MOV.U32 R222, RZ, RZ, R138 ;  /* 0x000000ffffde7224 */ /* 0x000fe200078e008a */
[----:B------:R-:W-:Y:S01]  /*82a0*/  MOV R221, R137 ;  /* 0x0000008900dd7202 */ /* 0x000fe20000000f00 */
[----:B------:R-:W-:Y:S01]  /*82b0*/  IMAD.MOV.U32 R223, RZ, RZ, R139 ;  /* 0x000000ffffdf7224 */ /* 0x000fe200078e008b */
        /* <DEDUP_REMOVED lines=105> */
[----:B--2---:R-:W-:Y:S01]  /*8950*/  IMAD.MOV.U32 R234, RZ, RZ, R66 ;  /* 0x000000ffffea7224 */ /* 0x004fe200078e0042 */
[----:B------:R-:W-:Y:S01]  /*8960*/  MOV R235, R65 ;  /* 0x0000004100eb7202 */ /* 0x000fe20000000f00 */
[----:B------:R-:W-:Y:S01]  /*8970*/  IMAD.MOV.U32 R233, RZ, RZ, R67 ;  /* 0x000000ffffe97224 */ /* 0x000fe200078e0043 */
[----:B------:R-:W3:Y:S04]  /*8980*/  LDL.LU.64 R70, [R1+0x1588] ;  /* 0x0015880001467983 */ /* 0x000ee80000300a00 */
[----:B------:R-:W3:Y:S04]  /*8990*/  LDL.LU.64 R68, [R1+0x1580] ;  /* 0x0015800001447983 */ /* 0x000ee80000300a00 */
[----:B------:R-:W3:Y:S04]  /*89a0*/  LDL.LU.64 R66, [R1+0x1578] ;  /* 0x0015780001427983 */ /* 0x000ee80000300a00 */
[----:B0-----:R-:W3:Y:S04]  /*89b0*/  LDL.LU.64 R64, [R1+0x1570] ;  /* 0x0015700001407983 */ /* 0x001ee80000300a00 */
[----:B------:R-:W3:Y:S04]  /*89c0*/  LDL.LU.64 R62, [R1+0x1568] ;  /* 0x00156800013e7983 */ /* 0x000ee80000300a00 */
[----:B------:R-:W3:Y:S04]  /*89d0*/  LDL.LU.64 R60, [R1+0x1560] ;  /* 0x00156000013c7983 */ /* 0x000ee80000300a00 */
[----:B------:R-:W3:Y:S04]  /*89e0*/  LDL.LU.64 R58, [R1+0x1558] ;  /* 0x00155800013a7983 */ /* 0x000ee80000300a00 */
[----:B------:R-:W3:Y:S01]  /*89f0*/  LDL.LU.64 R56, [R1+0x1550] ;  /* 0x0015500001387983 */ /* 0x000ee20000300a00 */
[----:B------:R-:W-:-:S03]  /*8a00*/  IMAD.MOV.U32 R5, RZ, RZ, R46 ;  /* 0x000000ffff057224 */ /* 0x000fc600078e002e */
[----:B------:R-:W3:Y:S01]  /*8a10*/  LDL.LU.64 R54, [R1+0x1548] ;  /* 0x0015480001367983 */ /* 0x000ee20000300a00 */
[----:B------:R-:W-:-:S03]  /*8a20*/  IMAD.MOV.U32 R4, RZ, RZ, R47 ;  /* 0x000000ffff047224 */ /* 0x000fc600078e002f */
[----:B------:R-:W3:Y:S01]  /*8a30*/  LDL.LU.64 R52, [R1+0x1540] ;  /* 0x0015400001347983 */ /* 0x000ee20000300a00 */
[----:B------:R-:W-:Y:S01]  /*8a40*/  IMAD.MOV.U32 R7, RZ, RZ, R44 ;  /* 0x000000ffff077224 */ /* 0x000fe200078e002c */
[----:B------:R-:W-:Y:S02]  /*8a50*/  MOV R6, R45 ;  /* 0x0000002d00067202 */ /* 0x000fe40000000f00 */
[----:B------:R-:W3:Y:S01]  /*8a60*/  LDL.LU.64 R50, [R1+0x1538] ;  /* 0x0015380001327983 */ /* 0x000ee20000300a00 */
[----:B------:R-:W-:Y:S01]  /*8a70*/  MOV R9, R42 ;  /* 0x0000002a00097202 */ /* 0x000fe20000000f00 */
[----:B------:R-:W-:Y:S02]  /*8a80*/  IMAD.MOV.U32 R8, RZ, RZ, R43 ;  /* 0x000000ffff087224 */ /* 0x000fe400078e002b */
[----:B------:R-:W3:Y:S01]  /*8a90*/  LDL.LU.64 R48, [R1+0x1530] ;  /* 0x0015300001307983 */ /* 0x000ee20000300a00 */
        /* <DEDUP_REMOVED lines=19> */
[----:B------:R-:W-:Y:S02]  /*8bd0*/  IMAD.MOV.U32 R23, RZ, RZ, R28 ;  /* 0x000000ffff177224 */ /* 0x000fe400078e001c */
[----:B------:R-:W-:Y:S01]  /*8be0*/  IMAD.MOV.U32 R22, RZ, RZ, R29 ;  /* 0x000000ffff167224 */ /* 0x000fe200078e001d */
[----:B------:R-:W3:Y:S04]  /*8bf0*/  LDL.LU.64 R32, [R1+0x14f0] ;  /* 0x0014f00001207983 */ /* 0x000ee80000300a00 */
[----:B------:R-:W3:Y:S04]  /*8c00*/  LDL.LU.64 R30, [R1+0x14e8] ;  /* 0x0014e800011e7983 */ /* 0x000ee80000300a00 */
[----:B------:R-:W3:Y:S04]  /*8c10*/  LDL.LU.64 R28, [R1+0x14e0] ;  /* 0x0014e000011c7983 */ /* 0x000ee80000300a00 */
[----:B------:R-:W3:Y:S04]  /*8c20*/  LDL.LU.64 R26, [R1+0x14d8] ;  /* 0x0014d800011a7983 */ /* 0x000ee80000300a00 */
[----:B------:R-:W3:Y:S01]  /*8c30*/  LDL.LU.64 R24, [R1+0x14d0] ;  /* 0x0014d00001187983 */ /* 0x000ee20000300a00 */
[----:B------:R-:W-:Y:S01]  /*8c40*/  UIADD3 UR20, UR9, 0x402, URZ ;  /* 0x0000040209147890 */ /* 0x000fe2000fffe03f */
[----:B------:R-:W-:-:S02]  /*8c50*/  UMOV UR21, 0x40000040 ;  /* 0x4000004000157882 */ /* 0x000fc40000000000 */
        /* <DEDUP_REMOVED lines=218> */
[----:B------:R-:W2:Y:S01]  /*9a00*/  LDL.LU R151, [R1+0x3fc] ;  /* 0x0003fc0001977983 */ /* 0x000ea20000300800 */
[----:B------:R-:W-:Y:S01]  /*9a10*/  UMOV UR16, UR20 ;  /* 0x0000001400107c82 */ /* 0x000fe20008000000 */
[----:B------:R-:W-:-:S02]  /*9a20*/  UMOV UR17, UR21 ;  /* 0x0000001500117c82 */ /* 0x000fc40008000000 */
        /* <DEDUP_REMOVED lines=25> */
[----:B--2---:R-:W-:-:S06]  /*9bc0*/  WARPGROUP.ARRIVE ;  /* 0x00000000000079c5 */ /* 0x004fcc0000000000 */
        /* <DEDUP_REMOVED lines=66> */
[----:B0-----:R-:W4:Y:S04]  /*9ff0*/  LDL.LU.64 R106, [R1+0x14c8] ;  /* 0x0014c800016a7983 */ /* 0x001f280000300a00 */
[----:B------:R-:W4:Y:S04]  /*a000*/  LDL.LU.64 R104, [R1+0x14c0] ;  /* 0x0014c00001687983 */ /* 0x000f280000300a00 */
        /* <DEDUP_REMOVED lines=123> */
[----:B-1----:R-:W4:Y:S04]  /*a7c0*/  LDL.LU R108, [R1] ;  /* 0x00000000016c7983 */ /* 0x002f280000300800 */
[----:B------:R-:W4:Y:S04]  /*a7d0*/  LDL.LU R109, [R1+0x4] ;  /* 0x00000400016d7983 */ /* 0x000f280000300800 */
[----:B--2---:R-:W2:Y:S04]  /*a7e0*/  LDL.LU R110, [R1+0x8] ;  /* 0x00000800016e7983 */ /* 0x004ea80000300800 */
[----:B------:R-:W2:Y:S01]  /*a7f0*/  LDL.LU R111, [R1+0xc] ;  /* 0x00000c00016f7983 */ /* 0x000ea20000300800 */
[----:B---3--:R-:W-:Y:S01]  /*a800*/  MOV R130, R5 ;  /* 0x0000000500827202 */ /* 0x008fe20000000f00 */
[----:B------:R-:W-:Y:S01]  /*a810*/  IMAD.MOV.U32 R131, RZ, RZ, R4 ;  /* 0x000000ffff837224 */ /* 0x000fe200078e0004 */
[----:B------:R-:W-:Y:S01]  /*a820*/  MOV R127, R8 ;  /* 0x00000008007f7202 */ /* 0x000fe20000000f00 */
[----:B------:R-:W-:-:S02]  /*a830*/  IMAD.MOV.U32 R128, RZ, RZ, R7 ;  /* 0x000000ffff807224 */ /* 0x000fc400078e0007 */
[----:B------:R-:W-:Y:S01]  /*a840*/  IMAD.MOV.U32 R129, RZ, RZ, R6 ;  /* 0x000000ffff817224 */ /* 0x000fe200078e0006 */
[----:B------:R-:W-:Y:S01]  /*a850*/  MOV R124, R11 ;  /* 0x0000000b007c7202 */ /* 0x000fe20000000f00 */
[----:B------:R-:W-:Y:S02]  /*a860*/  IMAD.MOV.U32 R126, RZ, RZ, R9 ;  /* 0x000000ffff7e7224 */ /* 0x000fe400078e0009 */
        /* <DEDUP_REMOVED lines=67> */
[----:B------:R-:W2:Y:S04]  /*aca0*/  LDL.LU.64 R4, [R1+0x400] ;  /* 0x0004000001047983 */ /* 0x000ea80000300a00 */
        /* <DEDUP_REMOVED lines=9> */
[----:B0-----:R-:W2:Y:S04]  /*ad40*/  LDL.LU.64 R24, [R1+0x450] ;  /* 0x0004500001187983 */ /* 0x001ea80000300a00 */
        /* <DEDUP_REMOVED lines=52> */
[----:B------:R-:W2:Y:S01]  /*b090*/  LDL.LU.64 R130, [R1+0x5f8] ;  /* 0x0005f80001827983 */ /* 0x000ea20000300a00 */
[----:B------:R-:W-:-:S02]  /*b0a0*/  UIADD3 UR16, UR9, 0x4, URZ ;  /* 0x0000000409107890 */ /* 0x000fc4000fffe03f */
[----:B------:R-:W-:Y:S01]  /*b0b0*/  UIADD3 UR18, UR10, 0x4, URZ ;  /* 0x000000040a127890 */ /* 0x000fe2000fffe03f */
[----:B------:R-:W3:Y:S01]  /*b0c0*/  LDL.LU R132, [R1+0x60] ;  /* 0x0000600001847983 */ /* 0x000ee20000300800 */
[----:B------:R-:W-:Y:S01]  /*b0d0*/  UMOV UR17, 0x40000040 ;  /* 0x4000004000117882 */ /* 0x000fe20000000000 */
[----:B------:R-:W-:Y:S02]  /*b0e0*/  UMOV UR19, 0x40000040 ;  /* 0x4000004000137882 */ /* 0x000fe40000000000 */
[----:B------:R-:W3:Y:S04]  /*b0f0*/  LDL.LU R133, [R1+0x64] ;  /* 0x0000640001857983 */ /* 0x000ee80000300800 */
        /* <DEDUP_REMOVED lines=14> */
[----:B------:R-:W3:Y:S01]  /*b1e0*/  LDL.LU R148, [R1+0xa0] ;  /* 0x0000a00001947983 */ /* 0x000ee20000300800 */
[----:B--2---:R-:W-:-:S06]  /*b1f0*/  WARPGROUP.ARRIVE ;  /* 0x00000000000079c5 */ /* 0x004fcc0000000000 */
[----:B------:R-:W-:Y:S01]  /*b200*/  QGMMA.64x256x32.F32.E4M3.E4M3 R4, gdesc[UR16], R4, gsb0 ;  /* 0x03e00000100479f3 */ /* 0x000fe20008000804 */
[----:B------:R-:W-:Y:S02]  /*b210*/  IMAD.MOV.U32 R149, RZ, RZ, R235 ;  /* 0x000000ffff957224 */ /* 0x000fe400078e00eb */
[----:B------:R-:W-:Y:S01]  /*b220*/  IMAD.MOV.U32 R235, RZ, RZ, R0 ;  /* 0x000000ffffeb7224 */ /* 0x000fe200078e0000 */
        /* <DEDUP_REMOVED lines=60> */
[----:B------:R-:W-:Y:S01]  /*b5f0*/  STL.64 [R1+0x5d8], R122 ;  /* 0x0005d87a01007387 */ /* 0x000fe20000100a00 */
[----:B------:R-:W-:-:S03]  /*b600*/  IMAD.MOV.U32 R0, RZ, RZ, R131 ;  /* 0x000000ffff007224 */ /* 0x000fc600078e0083 */
[----:B------:R-:W-:Y:S04]  /*b610*/  STL.64 [R1+0x5e0], R124 ;  /* 0x0005e07c01007387 */ /* 0x000fe80000100a00 */
[----:B------:R-:W-:Y:S04]  /*b620*/  STL.64 [R1+0x5e8], R126 ;  /* 0x0005e87e01007387 */ /* 0x000fe80000100a00 */
[----:B------:R-:W-:Y:S04]  /*b630*/  STL.64 [R1+0x5f0], R128 ;  /* 0x0005f08001007387 */ /* 0x000fe80000100a00 */
[----:B------:R0:W-:Y:S04]  /*b640*/  STL [R1+0x5f8], R130 ;  /* 0x0005f88201007387 */ /* 0x0001e80000100800 */
        /* <DEDUP_REMOVED lines=12> */
[----:B------:R-:W-:Y:S01]  /*b710*/  MOV R150, R234 ;  /* 0x000000ea00967202 */ /* 0x000fe20000000f00 */
[----:B------:R-:W-:Y:S01]  /*b720*/  IMAD.MOV.U32 R151, RZ, RZ, R233 ;  /* 0x000000ffff977224 */ /* 0x000fe200078e00e9 */
[----:B------:R-:W-:Y:S01]  /*b730*/  MOV R234, R2 ;  /* 0x0000000200ea7202 */ /* 0x000fe20000000f00 */
[----:B------:R-:W-:Y:S01]  /*b740*/  IMAD.MOV.U32 R233, RZ, RZ, R3 ;  /* 0x000000ffffe97224 */ /* 0x000fe200078e0003 */
[----:B------:R-:W-:Y:S01]  /*b750*/  UIADD3 UR22, UR10, 0x804, URZ ;  /* 0x000008040a167890 */ /* 0x000fe2000fffe03f */
[----:B------:R-:W2:Y:S01]  /*b760*/  LDL.LU.64 R106, [R1+0x1318] ;  /* 0x00131800016a7983 */ /* 0x000ea20000300a00 */
[----:B------:R-:W-:Y:S01]  /*b770*/  UMOV UR20, UR16 ;  /* 0x0000001000147c82 */ /* 0x000fe20008000000 */
[----:B------:R-:W-:Y:S01]  /*b780*/  UMOV UR21, UR17 ;  /* 0x0000001100157c82 */ /* 0x000fe20008000000 */
[----:B------:R-:W-:Y:S01]  /*b790*/  UMOV UR23, 0x40000040 ;  /* 0x4000004000177882 */ /* 0x000fe20000000000 */
        /* <DEDUP_REMOVED lines=41> */
[----:B---3--:R-:W-:-:S06]  /*ba30*/  WARPGROUP.ARRIVE ;  /* 0x00000000000079c5 */ /* 0x008fcc0000000000 */
[----:B------:R-:W-:Y:S01]  /*ba40*/  QGMMA.64x256x32.F32.E4M3.E4M3 R108, gdesc[UR20], R108, gsb0 ;  /* 0x03e00000146c79f3 */ /* 0x000fe2000800086c */
        /* <DEDUP_REMOVED lines=24> */
[----:B------:R-:W-:-:S03]  /*bbd0*/  WARPGROUP.DEPBAR.LE gsb0, 0x0 ;  /* 0x00008000000079c5 */ /* 0x000fc60000010000 */
        /* <DEDUP_REMOVED lines=273> */
[----:B------:R0:W-:Y:S04]  /*ccf0*/  STL.64 [R1+0x200], R24 ;  /* 0x0002001801007387 */ /* 0x0001e80000100a00 */
        /* <DEDUP_REMOVED lines=93> */
[----:B0-----:R-:W4:Y:S04]  /*d2d0*/  LDL.LU.64 R24, [R1] ;  /* 0x0000000001187983 */ /* 0x001f280000300a00 */
[----:B-1----:R-:W4:Y:S04]  /*d2e0*/  LDL.LU.64 R26, [R1+0x8] ;  /* 0x00000800011a7983 */ /* 0x002f280000300a00 */
[----:B--2---:R-:W2:Y:S04]  /*d2f0*/  LDL.LU.64 R28, [R1+0x10] ;  /* 0x00001000011c7983 */ /* 0x004ea80000300a00 */
[----:B---3--:R-:W3:Y:S04]  /*d300*/  LDL.LU.64 R30, [R1+0x18] ;  /* 0x00001800011e7983 */ /* 0x008ee80000300a00 */
[----:B----4-:R-:W4:Y:S04]  /*d310*/  LDL.LU.64 R32, [R1+0x20] ;  /* 0x0000200001207983 */ /* 0x010f280000300a00 */
[----:B------:R-:W2:Y:S04]  /*d320*/  LDL.LU.64 R34, [R1+0x28] ;  /* 0x0000280001227983 */ /* 0x000ea80000300a00 */
[----:B------:R-:W3:Y:S01]  /*d330*/  LDL.LU.64 R36, [R1+0x30] ;  /* 0x0000300001247983 */ /* 0x000ee20000300a00 */
[----:B------:R-:W-:-:S03]  /*d340*/  MOV R235, R46 ;  /* 0x0000002e00eb7202 */ /* 0x000fc60000000f00 */
[----:B------:R-:W4:Y:S01]  /*d350*/  LDL.LU.64 R38, [R1+0x38] ;  /* 0x0000380001267983 */ /* 0x000f220000300a00 */
[----:B------:R-:W-:-:S03]  /*d360*/  IMAD.MOV.U32 R234, RZ, RZ, R47 ;  /* 0x000000ffffea7224 */ /* 0x000fc600078e002f */
[----:B------:R-:W2:Y:S01]  /*d370*/  LDL.LU.64 R40, [R1+0x40] ;  /* 0x0000400001287983 */ /* 0x000ea20000300a00 */
[----:B------:R-:W-:Y:S01]  /*d380*/  IMAD.MOV.U32 R233, RZ, RZ, R48 ;  /* 0x000000ffffe97224 */ /* 0x000fe200078e0030 */
[----:B------:R-:W-:Y:S02]  /*d390*/  MOV R232, R49 ;  /* 0x0000003100e87202 */ /* 0x000fe40000000f00 */
[----:B------:R-:W3:Y:S01]  /*d3a0*/  LDL.LU.64 R42, [R1+0x48] ;  /* 0x00004800012a7983 */ /* 0x000ee20000300a00 */
[----:B------:R-:W-:-:S03]  /*d3b0*/  IMAD.MOV.U32 R231, RZ, RZ, R50 ;  /* 0x000000ffffe77224 */ /* 0x000fc600078e0032 */
[----:B------:R-:W4:Y:S01]  /*d3c0*/  LDL.LU.64 R44, [R1+0x50] ;  /* 0x00005000012c7983 */ /* 0x000f220000300a00 */
[----:B------:R-:W-:Y:S01]  /*d3d0*/  IMAD.MOV.U32 R230, RZ, RZ, R51 ;  /* 0x000000ffffe67224 */ /* 0x000fe200078e0033 */
[----:B------:R-:W-:Y:S02]  /*d3e0*/  MOV R229, R52 ;  /* 0x0000003400e57202 */ /* 0x000fe40000000f00 */
[----:B------:R-:W2:Y:S01]  /*d3f0*/  LDL.LU.64 R46, [R1+0x58] ;  /* 0x00005800012e7983 */ /* 0x000ea20000300a00 */
[----:B------:R-:W-:Y:S01]  /*d400*/  IMAD.MOV.U32 R228, RZ, RZ, R53 ;  /* 0x000000ffffe47224 */ /* 0x000fe200078e0035 */
[----:B------:R-:W-:Y:S02]  /*d410*/  MOV R226, R55 ;  /* 0x0000003700e27202 */ /* 0x000fe40000000f00 */
[----:B------:R-:W3:Y:S01]  /*d420*/  LDL.LU.64 R48, [R1+0x60] ;  /* 0x0000600001307983 */ /* 0x000ee20000300a00 */
[----:B------:R-:W-:-:S03]  /*d430*/  IMAD.MOV.U32 R227, RZ, RZ, R54 ;  /* 0x000000ffffe37224 */ /* 0x000fc600078e0036 */
[----:B------:R-:W4:Y:S01]  /*d440*/  LDL.LU.64 R50, [R1+0x68] ;  /* 0x0000680001327983 */ /* 0x000f220000300a00 */
[----:B------:R-:W-:Y:S01]  /*d450*/  IMAD.MOV.U32 R225, RZ, RZ, R56 ;  /* 0x000000ffffe17224 */ /* 0x000fe200078e0038 */
[----:B------:R-:W-:Y:S01]  /*d460*/  MOV R223, R58 ;  /* 0x0000003a00df7202 */ /* 0x000fe20000000f00 */
[----:B------:R-:W-:Y:S01]  /*d470*/  IMAD.MOV.U32 R224, RZ, RZ, R57 ;  /* 0x000000ffffe07224 */ /* 0x000fe200078e0039 */
        /* <DEDUP_REMOVED lines=140> */
[----:B------:R-:W4:Y:S04]  /*dd40*/  LDL.LU.64 R146, [R1+0x1e8] ;  /* 0x0001e80001927983 */ /* 0x000f280000300a00 */
[----:B------:R-:W2:Y:S04]  /*dd50*/  LDL.LU.64 R148, [R1+0x1f0] ;  /* 0x0001f00001947983 */ /* 0x000ea80000300a00 */
[----:B------:R-:W3:Y:S04]  /*dd60*/  LDL.LU.64 R150, [R1+0x1f8] ;  /* 0x0001f80001967983 */ /* 0x000ee80000300a00 */
        /* <DEDUP_REMOVED lines=191> */
[----:B------:R-:W-:Y:S01]  /*e960*/  IMAD.MOV.U32 R151, RZ, RZ, R0 ;  /* 0x000000ffff977224 */ /* 0x000fe200078e0000 */
[----:B------:R-:W-:-:S02]  /*e970*/  UIADD3 UR16, UR9, 0x6, URZ ;  /* 0x0000000609107890 */ /* 0x000fc4000fffe03f */
[----:B------:R-:W-:Y:S01]  /*e980*/  UIADD3 UR18, UR10, 0x6, URZ ;  /* 0x000000060a127890 */ /* 0x000fe2000fffe03f */
[----:B------:R-:W-:Y:S01]  /*e990*/  UMOV UR17, 0x40000040 ;  /* 0x4000004000117882 */ /* 0x000fe20000000000 */
[----:B------:R-:W-:Y:S01]  /*e9a0*/  UMOV UR19, 0x40000040 ;  /* 0x4000004000137882 */ /* 0x000fe20000000000 */
        /* <DEDUP_REMOVED lines=293> */
[----:B------:R-:W-:Y:S01]  /*fc00*/  STL [R1+0x734], RZ ;  /* 0x000734ff01007387 */ /* 0x000fe20000100800 */
[----:B------:R-:W-:-:S03]  /*fc10*/  ULDC UR9, c[0x0][0x50c] ;  /* 0x0001430000097ab9 */ /* 0x000fc60000000800 */
        /* <DEDUP_REMOVED lines=113> */
[----:B------:R-:W-:Y:S01]  /*10330*/  IMAD.MOV.U32 R235, RZ, RZ, R2 ;  /* 0x000000ffffeb7224 */ /* 0x000fe200078e0002 */
[----:B------:R-:W-:Y:S01]  /*10340*/  UMOV UR16, UR20 ;  /* 0x0000001400107c82 */ /* 0x000fe20008000000 */
[----:B------:R-:W-:Y:S01]  /*10350*/  UMOV UR17, UR21 ;  /* 0x0000001500117c82 */ /* 0x000fe20008000000 */
        /* <DEDUP_REMOVED lines=19> */
[----:B------:R-:W-:Y:S01]  /*10490*/  QGMMA.64x256x32.F32.E4M3.E4M3 R108, gdesc[UR16], R108, gsb0 ;  /* 0x03e00000106c79f3 */ /* 0x000fe2000800086c */
[----:B------:R-:W-:Y:S04]  /*104a0*/  STL [R1+0x68c], RZ ;  /* 0x00068cff01007387 */ /* 0x000fe80000100800 */
[----:B------:R-:W-:Y:S04]  /*104b0*/  STL [R1+0x688], RZ ;  /* 0x000688ff01007387 */ /* 0x000fe80000100800 */
[----:B------:R-:W-:Y:S04]  /*104c0*/  STL [R1+0x684], RZ ;  /* 0x000684ff01007387 */ /* 0x000fe80000100800 */
[----:B------:R-:W-:Y:S04]  /*104d0*/  STL [R1+0x680], RZ ;  /* 0x000680ff01007387 */ /* 0x000fe80000100800 */
[----:B------:R-:W-:Y:S04]  /*104e0*/  STL [R1+0x67c], RZ ;  /* 0x00067cff01007387 */ /* 0x000fe80000100800 */
[----:B------:R-:W-:Y:S04]  /*104f0*/  STL [R1+0x678], RZ ;  /* 0x000678ff01007387 */ /* 0x000fe80000100800 */
[----:B------:R-:W-:Y:S01]  /*10500*/  STL [R1+0x674], RZ ;  /* 0x000674ff01007387 */ /* 0x000fe20000100800 */
[----:B------:R-:W-:-:S04]  /*10510*/  UISETP.NE.AND UP0, UPT, UR9, 0x4, UPT ;  /* 0x000000040900788c */ /* 0x000fc8000bf05270 */
[----:B------:R-:W-:-:S06]  /*10520*/  USEL UR16, URZ, 0x1, UP0 ;  /* 0x000000013f107887 */ /* 0x000fcc0008000000 */
[----:B------:R-:W-:Y:S01]  /*10530*/  ISETP.NE.AND P0, PT, RZ, UR16, PT ;  /* 0x00000010ff007c0c */ /* 0x000fe2000bf05270 */
[----:B------:R-:W-:Y:S01]  /*10540*/  UMOV UR6, 0x4 ;  /* 0x0000000400067882 */ /* 0x000fe20000000000 */
[----:B------:R-:W-:Y:S02]  /*10550*/  CS2R R236, SRZ ;  /* 0x0000000000ec7805 */ /* 0x000fe4000001ff00 */
[----:B------:R-:W-:Y:S02]  /*10560*/  CS2R R22, SRZ ;  /* 0x0000000000167805 */ /* 0x000fe4000001ff00 */
[----:B------:R-:W-:Y:S02]  /*10570*/  CS2R R20, SRZ ;  /* 0x0000000000147805 */ /* 0x000fe4000001ff00 */
[----:B------:R-:W-:Y:S02]  /*10580*/  CS2R R18, SRZ ;  /* 0x0000000000127805 */ /* 0x000fe4000001ff00 */
[----:B------:R-:W-:-:S02]  /*10590*/  CS2R R16, SRZ ;  /* 0x0000000000107805 */ /* 0x000fc4000001ff00 */
[----:B------:R-:W-:Y:S02]  /*105a0*/  CS2R R14, SRZ ;  /* 0x00000000000e7805 */ /* 0x000fe4000001ff00 */
[----:B------:R-:W-:Y:S02]  /*105b0*/  CS2R R12, SRZ ;  /* 0x00000000000c7805 */ /* 0x000fe4000001ff00 */
[----:B------:R-:W-:Y:S02]  /*105c0*/  CS2R R10, SRZ ;  /* 0x00000000000a7805 */ /* 0x000fe4000001ff00 */
[----:B------:R-:W-:Y:S02]  /*105d0*/  CS2R R8, SRZ ;  /* 0x0000000000087805 */ /* 0x000fe4000001ff00 */
[----:B------:R-:W-:Y:S02]  /*105e0*/  CS2R R6, SRZ ;  /* 0x0000000000067805 */ /* 0x000fe4000001ff00 */
[----:B------:R-:W-:-:S02]  /*105f0*/  CS2R R4, SRZ ;  /* 0x0000000000047805 */ /* 0x000fc4000001ff00 */
[----:B------:R-:W-:Y:S01]  /*10600*/  CS2R R2, SRZ ;  /* 0x0000000000027805 */ /* 0x000fe2000001ff00 */
        /* <DEDUP_REMOVED lines=65> */
[----:B0-----:R0:W5:Y:S04]  /*10a20*/  LDL.LU.64 R150, [R1+0xd18] ;  /* 0x000d180001967983 */ /* 0x0011680000300a00 */
[----:B------:R0:W5:Y:S04]  /*10a30*/  LDL.LU.64 R148, [R1+0xd10] ;  /* 0x000d100001947983 */ /* 0x0001680000300a00 */
        /* <DEDUP_REMOVED lines=49> */
[----:B-1----:R-:W-:-:S02]  /*10d50*/  CS2R R234, SRZ ;  /* 0x0000000000ea7805 */ /* 0x002fc4000001ff00 */
[----:B------:R-:W-:Y:S02]  /*10d60*/  CS2R R232, SRZ ;  /* 0x0000000000e87805 */ /* 0x000fe4000001ff00 */
        /* <DEDUP_REMOVED lines=39> */
[----:B------:R-:W-:Y:S01]  /*10fe0*/  CS2R R152, SRZ ;  /* 0x0000000000987805 */ /* 0x000fe2000001ff00 */
[----:B0-----:R-:W-:Y:S06]  /*10ff0*/  @!P0 BRA `(.L_x_22) ;  /* 0x00000054004c8947 */ /* 0x001fec0003800000 */
[----:B-----5:R0:W-:Y:S04]  /*11000*/  STL [R1+0xce8], R121 ;  /* 0x000ce87901007387 */ /* 0x0201e80000100800 */
[----:B------:R-:W2:Y:S04]  /*11010*/  LDL R2, [R1+0x400] ;  /* 0x0004000001027983 */ /* 0x000ea80000100800 */
[----:B------:R-:W3:Y:S04]  /*11020*/  LDL R3, [R1+0x404] ;  /* 0x0004040001037983 */ /* 0x000ee80000100800 */
[----:B0-----:R-:W4:Y:S04]  /*11030*/  LDL R121, [R1+0x21c] ;  /* 0x00021c0001797983 */ /* 0x001f280000100800 */
[----:B------:R-:W3:Y:S04]  /*11040*/  LDL R4, [R1+0x408] ;  /* 0x0004080001047983 */ /* 0x000ee80000100800 */
        /* <DEDUP_REMOVED lines=103> */
[----:B------:R0:W-:Y:S04]  /*116c0*/  STL [R1+0xce4], R122 ;  /* 0x000ce47a01007387 */ /* 0x0001e80000100800 */
[----:B0-----:R-:W2:Y:S04]  /*116d0*/  LDL R122, [R1+0x218] ;  /* 0x00021800017a7983 */ /* 0x001ea80000100800 */
[----:B------:R0:W-:Y:S04]  /*116e0*/  STL [R1+0xce0], R123 ;  /* 0x000ce07b01007387 */ /* 0x0001e80000100800 */
[----:B0-----:R-:W4:Y:S04]  /*116f0*/  LDL R123, [R1+0x214] ;  /* 0x00021400017b7983 */ /* 0x001f280000100800 */
[----:B------:R0:W-:Y:S04]  /*11700*/  STL [R1+0xcdc], R124 ;  /* 0x000cdc7c01007387 */ /* 0x0001e80000100800 */
[----:B0-----:R-:W3:Y:S04]  /*11710*/  LDL R124, [R1+0x210] ;  /* 0x00021000017c7983 */ /* 0x001ee80000100800 */
        /* <DEDUP_REMOVED lines=52> */
[----:B------:R-:W-:Y:S01]  /*11a60*/  STL [R1+0xc70], R151 ;  /* 0x000c709701007387 */ /* 0x000fe20000100800 */
[----:B--2---:R-:W-:-:S01]  /*11a70*/  FADD R128, RZ, R128 ;  /* 0x00000080ff807221 */ /* 0x004fc20000000000 */
[----:B----4-:R-:W-:Y:S01]  /*11a80*/  FADD R129, RZ, R129 ;  /* 0x00000081ff817221 */ /* 0x010fe20000000000 */
[----:B---3--:R-:W-:-:S01]  /*11a90*/  FADD R127, RZ, R127 ;  /* 0x0000007fff7f7221 */ /* 0x008fc20000000000 */
[----:B------:R-:W-:Y:S01]  /*11aa0*/  FADD R126, RZ, R126 ;  /* 0x0000007eff7e7221 */ /* 0x000fe20000000000 */
[----:B------:R-:W-:-:S01]  /*11ab0*/  FADD R125, RZ, R125 ;  /* 0x0000007dff7d7221 */ /* 0x000fc20000000000 */
        /* <DEDUP_REMOVED lines=21> */
[----:B------:R-:W-:-:S05]  /*11c10*/  FADD R148, RZ, R148 ;  /* 0x00000094ff947221 */ /* 0x000fca0000000000 */
[----:B------:R0:W-:Y:S04]  /*11c20*/  STL [R1+0x600], R148 ;  /* 0x0006009401007387 */ /* 0x0001e80000100800 */
        /* <DEDUP_REMOVED lines=20> */
[----:B------:R4:W-:Y:S01]  /*11d70*/  STL [R1+0x654], R127 ;  /* 0x0006547f01007387 */ /* 0x0009e20000100800 */
[----:B------:R-:W-:-:S03]  /*11d80*/  FADD R236, RZ, R150 ;  /* 0x00000096ffec7221 */ /* 0x000fc60000000000 */
[----:B------:R4:W-:Y:S04]  /*11d90*/  STL [R1+0x658], R126 ;  /* 0x0006587e01007387 */ /* 0x0009e80000100800 */
[----:B------:R4:W-:Y:S01]  /*11da0*/  STL [R1+0x65c], R125 ;  /* 0x00065c7d01007387 */ /* 0x0009e20000100800 */
[----:B------:R-:W-:-:S03]  /*11db0*/  FADD R237, RZ, R149 ;  /* 0x00000095ffed7221 */ /* 0x000fc60000000000 */
[----:B------:R4:W-:Y:S04]  /*11dc0*/  STL [R1+0x660], R124 ;  /* 0x0006607c01007387 */ /* 0x0009e80000100800 */
[----:B------:R4:W-:Y:S04]  /*11dd0*/  STL [R1+0x664], R123 ;  /* 0x0006647b01007387 */ /* 0x0009e80000100800 */
[----:B------:R-:W4:Y:S04]  /*11de0*/  LDL R150, [R1+0x220] ;  /* 0x0002200001967983 */ /* 0x000f280000100800 */
[----:B------:R4:W-:Y:S04]  /*11df0*/  STL [R1+0x668], R122 ;  /* 0x0006687a01007387 */ /* 0x0009e80000100800 */
[----:B------:R-:W4:Y:S04]  /*11e00*/  LDL R149, [R1+0x224] ;  /* 0x0002240001957983 */ /* 0x000f280000100800 */
[----:B0-----:R-:W4:Y:S04]  /*11e10*/  LDL R148, [R1+0x228] ;  /* 0x0002280001947983 */ /* 0x001f280000100800 */
[----:B-1----:R-:W4:Y:S04]  /*11e20*/  LDL R147, [R1+0x22c] ;  /* 0x00022c0001937983 */ /* 0x002f280000100800 */
[----:B--2---:R-:W2:Y:S04]  /*11e30*/  LDL R146, [R1+0x230] ;  /* 0x0002300001927983 */ /* 0x004ea80000100800 */
[----:B---3--:R-:W3:Y:S04]  /*11e40*/  LDL R145, [R1+0x234] ;  /* 0x0002340001917983 */ /* 0x008ee80000100800 */
[----:B----4-:R-:W4:Y:S04]  /*11e50*/  LDL R144, [R1+0x238] ;  /* 0x0002380001907983 */ /* 0x010f280000100800 */
[----:B------:R-:W4:Y:S04]  /*11e60*/  LDL R143, [R1+0x23c] ;  /* 0x00023c00018f7983 */ /* 0x000f280000100800 */
        /* <DEDUP_REMOVED lines=18> */
[----:B------:R-:W4:Y:S01]  /*11f90*/  LDL R124, [R1+0x288] ;  /* 0x00028800017c7983 */ /* 0x000f220000100800 */
[----:B------:R-:W-:-:S03]  /*11fa0*/  IMAD.MOV.U32 R151, RZ, RZ, R121 ;  /* 0x000000ffff977224 */ /* 0x000fc600078e0079 */
[----:B------:R-:W4:Y:S04]  /*11fb0*/  LDL R123, [R1+0x28c] ;  /* 0x00028c00017b7983 */ /* 0x000f280000100800 */
[----:B------:R-:W4:Y:S04]  /*11fc0*/  LDL R122, [R1+0x290] ;  /* 0x00029000017a7983 */ /* 0x000f280000100800 */
[----:B------:R-:W4:Y:S01]  /*11fd0*/  LDL R121, [R1+0x294] ;  /* 0x0002940001797983 */ /* 0x000f220000100800 */
[----:B------:R-:W-:-:S05]  /*11fe0*/  FADD R151, RZ, R151 ;  /* 0x00000097ff977221 */ /* 0x000fca0000000000 */
[----:B------:R0:W-:Y:S01]  /*11ff0*/  STL [R1+0x66c], R151 ;  /* 0x00066c9701007387 */ /* 0x0001e20000100800 */
[----:B------:R-:W-:-:S01]  /*12000*/  FADD R150, RZ, R150 ;  /* 0x00000096ff967221 */ /* 0x000fc20000000000 */
[----:B------:R-:W-:-:S04]  /*12010*/  FADD R149, RZ, R149 ;  /* 0x00000095ff957221 */ /* 0x000fc80000000000 */
[----:B------:R1:W-:Y:S01]  /*12020*/  STL [R1+0x670], R150 ;  /* 0x0006709601007387 */ /* 0x0003e20000100800 */
[----:B------:R-:W-:-:S03]  /*12030*/  FADD R148, RZ, R148 ;  /* 0x00000094ff947221 */ /* 0x000fc60000000000 */
[----:B------:R1:W-:Y:S01]  /*12040*/  STL [R1+0x674], R149 ;  /* 0x0006749501007387 */ /* 0x0003e20000100800 */
[----:B------:R-:W-:-:S03]  /*12050*/  FADD R147, RZ, R147 ;  /* 0x00000093ff937221 */ /* 0x000fc60000000000 */
[----:B------:R1:W-:Y:S01]  /*12060*/  STL [R1+0x678], R148 ;  /* 0x0006789401007387 */ /* 0x0003e20000100800 */
[----:B--2---:R-:W-:-:S03]  /*12070*/  FADD R146, RZ, R146 ;  /* 0x00000092ff927221 */ /* 0x004fc60000000000 */
[----:B------:R2:W-:Y:S01]  /*12080*/  STL [R1+0x67c], R147 ;  /* 0x00067c9301007387 */ /* 0x0005e20000100800 */
[----:B---3--:R-:W-:-:S03]  /*12090*/  FADD R145, RZ, R145 ;  /* 0x00000091ff917221 */ /* 0x008fc60000000000 */
[----:B------:R3:W-:Y:S01]  /*120a0*/  STL [R1+0x680], R146 ;  /* 0x0006809201007387 */ /* 0x0007e20000100800 */
[----:B----4-:R-:W-:-:S03]  /*120b0*/  FADD R144, RZ, R144 ;  /* 0x00000090ff907221 */ /* 0x010fc60000000000 */
[----:B------:R4:W-:Y:S01]  /*120c0*/  STL [R1+0x684], R145 ;  /* 0x0006849101007387 */ /* 0x0009e20000100800 */
[----:B------:R-:W-:-:S03]  /*120d0*/  FADD R143, RZ, R143 ;  /* 0x0000008fff8f7221 */ /* 0x000fc60000000000 */
        /* <DEDUP_REMOVED lines=44> */
[----:B0-----:R-:W4:Y:S04]  /*123a0*/  LDL R151, [R1+0x298] ;  /* 0x0002980001977983 */ /* 0x001f280000100800 */
[----:B------:R0:W-:Y:S04]  /*123b0*/  STL [R1+0x6e0], R122 ;  /* 0x0006e07a01007387 */ /* 0x0001e80000100800 */
[----:B-1----:R-:W4:Y:S04]  /*123c0*/  LDL R150, [R1+0x29c] ;  /* 0x00029c0001967983 */ /* 0x002f280000100800 */
[----:B------:R1:W-:Y:S04]  /*123d0*/  STL [R1+0x6e4], R121 ;  /* 0x0006e47901007387 */ /* 0x0003e80000100800 */
[----:B------:R-:W4:Y:S04]  /*123e0*/  LDL R149, [R1+0x2a0] ;  /* 0x0002a00001957983 */ /* 0x000f280000100800 */
[----:B------:R-:W4:Y:S04]  /*123f0*/  LDL R148, [R1+0x2a4] ;  /* 0x0002a40001947983 */ /* 0x000f280000100800 */
        /* <DEDUP_REMOVED lines=25> */
[----:B0-----:R-:W4:Y:S04]  /*12590*/  LDL R122, [R1+0x30c] ;  /* 0x00030c00017a7983 */ /* 0x001f280000100800 */
[----:B-1----:R-:W4:Y:S01]  /*125a0*/  LDL R121, [R1+0x310] ;  /* 0x0003100001797983 */ /* 0x002f220000100800 */
        /* <DEDUP_REMOVED lines=183> */
[----:B------:R-:W4:Y:S04]  /*13120*/  LDL R123, [R1] ;  /* 0x00000000017b7983 */ /* 0x000f280000100800 */
[----:B0-----:R-:W4:Y:S04]  /*13130*/  LDL R122, [R1+0x4] ;  /* 0x00000400017a7983 */ /* 0x001f280000100800 */
[----:B-1----:R-:W4:Y:S01]  /*13140*/  LDL R121, [R1+0x8] ;  /* 0x0000080001797983 */ /* 0x002f220000100800 */
[----:B------:R-:W-:-:S01]  /*13150*/  FADD R151, RZ, R151 ;  /* 0x00000097ff977221 */ /* 0x000fc20000000000 */
[----:B------:R-:W-:-:S04]  /*13160*/  FADD R150, RZ, R150 ;  /* 0x00000096ff967221 */ /* 0x000fc80000000000 */
        /* <DEDUP_REMOVED lines=277> */
[----:B------:R-:W-:-:S05]  /*142c0*/  FADD R151, RZ, R151 ;  /* 0x00000097ff977221 */ /* 0x000fca0000000000 */
[----:B------:R0:W-:Y:S02]  /*142d0*/  STL [R1+0x954], R151 ;  /* 0x0009549701007387 */ /* 0x0001e40000100800 */
[----:B0-----:R-:W-:-:S01]  /*142e0*/  FADD R151, RZ, R150 ;  /* 0x00000096ff977221 */ /* 0x001fc20000000000 */
[----:B--2---:R-:W-:Y:S01]  /*142f0*/  FADD R150, RZ, R149 ;  /* 0x00000095ff967221 */ /* 0x004fe20000000000 */
[----:B---3--:R-:W-:-:S03]  /*14300*/  FADD R149, RZ, R148 ;  /* 0x00000094ff957221 */ /* 0x008fc60000000000 */
[----:B------:R-:W-:Y:S01]  /*14310*/  STL [R1+0x958], R151 ;  /* 0x0009589701007387 */ /* 0x000fe20000100800 */
[----:B----4-:R-:W-:-:S03]  /*14320*/  FADD R148, RZ, R147 ;  /* 0x00000093ff947221 */ /* 0x010fc60000000000 */
[----:B------:R-:W-:Y:S01]  /*14330*/  STL [R1+0x95c], R150 ;  /* 0x00095c9601007387 */ /* 0x000fe20000100800 */
[----:B------:R-:W-:-:S03]  /*14340*/  FADD R147, RZ, R146 ;  /* 0x00000092ff937221 */ /* 0x000fc60000000000 */
        /* <DEDUP_REMOVED lines=50> */
[----:B------:R-:W-:Y:S04]  /*14670*/  STL [R1+0x9c4], R124 ;  /* 0x0009c47c01007387 */ /* 0x000fe80000100800 */
[----:B------:R-:W2:Y:S04]  /*14680*/  LDL R121, [R1+0x180] ;  /* 0x0001800001797983 */ /* 0x000ea80000100800 */
[----:B------:R0:W-:Y:S04]  /*14690*/  STL [R1+0x9c8], R122 ;  /* 0x0009c87a01007387 */ /* 0x0001e80000100800 */
[----:B0-----:R-:W3:Y:S04]  /*146a0*/  LDL R122, [R1+0x184] ;  /* 0x00018400017a7983 */ /* 0x001ee80000100800 */
[----:B------:R0:W-:Y:S04]  /*146b0*/  STL [R1+0x9cc], R123 ;  /* 0x0009cc7b01007387 */ /* 0x0001e80000100800 */
[----:B------:R-:W4:Y:S04]  /*146c0*/  LDL R124, [R1+0x18c] ;  /* 0x00018c00017c7983 */ /* 0x000f280000100800 */
[----:B------:R-:W4:Y:S04]  /*146d0*/  LDL R125, [R1+0x190] ;  /* 0x00019000017d7983 */ /* 0x000f280000100800 */
[----:B0-----:R-:W4:Y:S04]  /*146e0*/  LDL R123, [R1+0x188] ;  /* 0x00018800017b7983 */ /* 0x001f280000100800 */
        /* <DEDUP_REMOVED lines=26> */
[----:B------:R-:W-:-:S01]  /*14890*/  FADD R0, RZ, R0 ;  /* 0x00000000ff007221 */ /* 0x000fc20000000000 */
[----:B--2---:R-:W-:-:S05]  /*148a0*/  FADD R121, RZ, R121 ;  /* 0x00000079ff797221 */ /* 0x004fca0000000000 */
[----:B------:R0:W-:Y:S01]  /*148b0*/  STL [R1+0x9d0], R121 ;  /* 0x0009d07901007387 */ /* 0x0001e20000100800 */
[----:B---3--:R-:W-:-:S03]  /*148c0*/  FADD R122, RZ, R122 ;  /* 0x0000007aff7a7221 */ /* 0x008fc60000000000 */
[----:B0-----:R-:W2:Y:S04]  /*148d0*/  LDL.LU R121, [R1+0xce8] ;  /* 0x000ce80001797983 */ /* 0x001ea80000300800 */
[----:B------:R0:W-:Y:S01]  /*148e0*/  STL [R1+0x9d4], R122 ;  /* 0x0009d47a01007387 */ /* 0x0001e20000100800 */
[----:B----4-:R-:W-:-:S01]  /*148f0*/  FADD R124, RZ, R124 ;  /* 0x0000007cff7c7221 */ /* 0x010fc20000000000 */
[----:B------:R-:W-:Y:S02]  /*14900*/  FADD R125, RZ, R125 ;  /* 0x0000007dff7d7221 */ /* 0x000fe40000000000 */
[----:B0-----:R-:W3:Y:S01]  /*14910*/  LDL.LU R122, [R1+0xce4] ;  /* 0x000ce400017a7983 */ /* 0x001ee20000300800 */
[----:B------:R-:W-:-:S01]  /*14920*/  FADD R123, RZ, R123 ;  /* 0x0000007bff7b7221 */ /* 0x000fc20000000000 */
[----:B------:R-:W-:-:S04]  /*14930*/  FADD R126, RZ, R126 ;  /* 0x0000007eff7e7221 */ /* 0x000fc80000000000 */
[----:B------:R0:W-:Y:S01]  /*14940*/  STL [R1+0x9d8], R123 ;  /* 0x0009d87b01007387 */ /* 0x0001e20000100800 */
[----:B------:R-:W-:-:S03]  /*14950*/  FADD R127, RZ, R127 ;  /* 0x0000007fff7f7221 */ /* 0x000fc60000000000 */
[----:B0-----:R-:W4:Y:S01]  /*14960*/  LDL.LU R123, [R1+0xce0] ;  /* 0x000ce000017b7983 */ /* 0x001f220000300800 */
[----:B------:R-:W-:-:S03]  /*14970*/  FADD R128, RZ, R128 ;  /* 0x00000080ff807221 */ /* 0x000fc60000000000 */
[----:B------:R0:W-:Y:S01]  /*14980*/  STL [R1+0x9dc], R124 ;  /* 0x0009dc7c01007387 */ /* 0x0001e20000100800 */
[----:B------:R-:W-:-:S01]  /*14990*/  FADD R129, RZ, R129 ;  /* 0x00000081ff817221 */ /* 0x000fc20000000000 */
[----:B------:R-:W-:Y:S02]  /*149a0*/  FADD R130, RZ, R130 ;  /* 0x00000082ff827221 */ /* 0x000fe40000000000 */
[----:B0-----:R-:W4:Y:S04]  /*149b0*/  LDL.LU R124, [R1+0xcdc] ;  /* 0x000cdc00017c7983 */ /* 0x001f280000300800 */
[----:B------:R0:W-:Y:S01]  /*149c0*/  STL [R1+0x9e0], R125 ;  /* 0x0009e07d01007387 */ /* 0x0001e20000100800 */
[----:B------:R-:W-:-:S01]  /*149d0*/  FADD R131, RZ, R131 ;  /* 0x00000083ff837221 */ /* 0x000fc20000000000 */
[----:B------:R-:W-:-:S02]  /*149e0*/  FADD R132, RZ, R132 ;  /* 0x00000084ff847221 */ /* 0x000fc40000000000 */
[----:B0-----:R-:W4:Y:S04]  /*149f0*/  LDL.LU R125, [R1+0xcd8] ;  /* 0x000cd800017d7983 */ /* 0x001f280000300800 */
[----:B------:R0:W-:Y:S01]  /*14a00*/  STL [R1+0x9e4], R126 ;  /* 0x0009e47e01007387 */ /* 0x0001e20000100800 */
[----:B------:R-:W-:-:S03]  /*14a10*/  FADD R133, RZ, R133 ;  /* 0x00000085ff857221 */ /* 0x000fc60000000000 */
        /* <DEDUP_REMOVED lines=55> */
[----:B------:R0:W-:Y:S04]  /*14d90*/  STL [R1+0xa30], R145 ;  /* 0x000a309101007387 */ /* 0x0001e80000100800 */
        /* <DEDUP_REMOVED lines=13> */
[----:B------:R0:W-:Y:S02]  /*14e70*/  STL [R1+0xa4c], R0 ;  /* 0x000a4c0001007387 */ /* 0x0001e40000100800 */
[----:B0-----:R-:W-:-:S05]  /*14e80*/  FADD R0, RZ, R24 ;  /* 0x00000018ff007221 */ /* 0x001fca0000000000 */
        /* <DEDUP_REMOVED lines=193> */
[----:B--2---:R-:W-:-:S05]  /*15aa0*/  FADD R0, RZ, R121 ;  /* 0x00000079ff007221 */ /* 0x004fca0000000000 */
[----:B------:R3:W-:Y:S02]  /*15ab0*/  STL [R1+0xbd4], R0 ;  /* 0x000bd40001007387 */ /* 0x0007e40000100800 */
[----:B---3--:R-:W-:-:S05]  /*15ac0*/  FADD R0, RZ, R122 ;  /* 0x0000007aff007221 */ /* 0x008fca0000000000 */
[----:B------:R4:W-:Y:S02]  /*15ad0*/  STL [R1+0xbd8], R0 ;  /* 0x000bd80001007387 */ /* 0x0009e40000100800 */
[----:B----4-:R-:W-:-:S05]  /*15ae0*/  FADD R0, RZ, R123 ;  /* 0x0000007bff007221 */ /* 0x010fca0000000000 */
        /* <DEDUP_REMOVED lines=56> */
[----:B------:R0:W-:Y:S01]  /*15e70*/  STL [R1+0xc4c], R0 ;  /* 0x000c4c0001007387 */ /* 0x0001e20000100800 */
        /* <DEDUP_REMOVED lines=106> */
[----:B0-----:R-:W-:-:S06]  /*16520*/  UMOV UR6, URZ ;  /* 0x0000003f00067c82 */ /* 0x001fcc0008000000 */
.L_x_22:
[----:B------:R-:W-:Y:S01]  /*16530*/  UIADD3 UR11, UR5, 0x1, URZ ;  /* 0x00000001050b7890 */ /* 0x000fe2000fffe03f */
[----:B------:R-:W-:-:S03]  /*16540*/  UMOV UR17, 0x1 ;  /* 0x0000000100117882 */ /* 0x000fc60000000000 */
[----:B------:R-:W-:-:S04]  /*16550*/  UISETP.NE.AND UP0, UPT, UR11, 0x2, UPT ;  /* 0x000000020b00788c */ /* 0x000fc8000bf05270 */
[----:B------:R-:W-:Y:S02]  /*16560*/  USEL UR14, URZ, 0x1, UP0 ;  /* 0x000000013f0e7887 */ /* 0x000fe40008000000 */
[----:B------:R-:W-:Y:S02]  /*16570*/  USEL UR11, UR11, URZ, UP0 ;  /* 0x0000003f0b0b7287 */ /* 0x000fe40008000000 */
[----:B------:R-:W-:-:S12]  /*16580*/  ULOP3.LUT UR14, UR4, UR14, URZ, 0x3c, !UPT ;  /* 0x0000000e040e7292 */ /* 0x000fd8000f8e3c3f */
.L_x_17:
[----:B------:R-:W-:-:S04]  /*16590*/  UISETP.LT.AND UP0, UPT, UR24, 0x1, UPT ;  /* 0x000000011800788c */ /* 0x000fc8000bf01270 */
[----:B------:R-:W-:-:S04]  /*165a0*/  USEL UR9, UR24, 0x1, UP0 ;  /* 0x0000000118097887 */ /* 0x000fc80008000000 */
[----:B------:R-:W-:-:S04]  /*165b0*/  UIADD3 UR15, UR24, -UR9, URZ ;  /* 0x80000009180f7290 */ /* 0x000fc8000fffe03f */
[----:B------:R-:W-:-:S06]  /*165c0*/  UISETP.GE.AND UP0, UPT, UR15, 0x1, UPT ;  /* 0x000000010f00788c */ /* 0x000fcc000bf06270 */
[----:B------:R-:W-:-:S13]  /*165d0*/  PLOP3.LUT P0, PT, PT, PT, UP0, 0x80, 0x0 ;  /* 0x000000000000781c */ /* 0x000fda0003f0f008 */
[----:B------:R-:W-:Y:S05]  /*165e0*/  @!P0 BRA `(.L_x_23) ;  /* 0x0000016400b48947 */ /* 0x000fea0003800000 */
[----:B------:R-:W-:Y:S01]  /*165f0*/  UMOV UR9, UR5 ;  /* 0x0000000500097c82 */ /* 0x000fe20008000000 */
[----:B------:R-:W-:-:S05]  /*16600*/  ULDC UR10, c[0x0][0x50c] ;  /* 0x00014300000a7ab9 */ /* 0x000fca0000000800 */
.L_x_31:
[----:B------:R-:W-:-:S06]  /*16610*/  UISETP.NE.AND UP0, UPT, UR8, 0x3, UPT ;  /* 0x000000030800788c */ /* 0x000fcc000bf05270 */
[----:B------:R-:W-:-:S13]  /*16620*/  PLOP3.LUT P1, PT, PT, PT, UP0, 0x80, 0x0 ;  /* 0x000000000000781c */ /* 0x000fda0003f2f008 */
[----:B-----5:R-:W-:Y:S05]  /*16630*/  @!P1 BRA `(.L_x_24) ;  /* 0x0000000000049947 */ /* 0x020fea0003800000 */
[----:B------:R-:W-:Y:S01]  /*16640*/  BPT.TRAP 0x1 ;  /* 0x000000040000795c */ /* 0x000fe20000300000 */
.L_x_24:
[----:B------:R-:W0:Y:S01]  /*16650*/  S2UR UR18, SR_CgaCtaId ;  /* 0x00000000001279c3 */ /* 0x000e220000008800 */
[----:B------:R-:W-:Y:S01]  /*16660*/  UMOV UR12, 0x400 ;  /* 0x00000400000c7882 */ /* 0x000fe20000000000 */
[----:B------:R-:W-:-:S04]  /*16670*/  MOV R0, UR14 ;  /* 0x0000000e00007c02 */ /* 0x000fc80008000f00 */
[----:B------:R-:W-:Y:S01]  /*16680*/  SHF.L.U32 R0, R0, 0x1f, RZ ;  /* 0x0000001f00007819 */ /* 0x000fe200000006ff */
[----:B0-----:R-:W-:-:S04]  /*16690*/  ULEA UR12, UR18, UR12, 0x18 ;  /* 0x0000000c120c7291 */ /* 0x001fc8000f8ec03f */
[----:B------:R-:W-:-:S09]  /*166a0*/  ULEA UR18, UR11, UR12, 0x3 ;  /* 0x0000000c0b127291 */ /* 0x000fd2000f8e183f */
[----:B------:R0:W2:Y:S01]  /*166b0*/  SYNCS.PHASECHK.TRANS64.TRYWAIT P0, [UR18], R0 ;  /* 0x00000000ff0075a7 */ /* 0x0000a20008000152 */
[----:B------:R-:W-:Y:S05]  /*166c0*/  @!P1 BRA `(.L_x_25) ;  /* 0x0000000000049947 */ /* 0x000fea0003800000 */
[----:B------:R-:W-:Y:S01]  /*166d0*/  BPT.TRAP 0x1 ;  /* 0x000000040000795c */ /* 0x000fe20000300000 */
.L_x_25:
[----:B--2---:R-:W-:Y:S05]  /*166e0*/  @P0 BRA `(.L_x_26) ;  /* 0x0000000000080947 */ /* 0x004fea0003800000 */
[----:B------:R-:W2:Y:S02]  /*166f0*/  SYNCS.PHASECHK.TRANS64.TRYWAIT P0, [UR18], R0 ;  /* 0x00000000ff0075a7 */ /* 0x000ea40008000152 */
[----:B--2---:R-:W-:Y:S05]  /*16700*/  @!P0 BRA `(.L_x_27) ;  /* 0x0000045800248947 */ /* 0x004fea0003800000 */
.L_x_26:
[----:B-----5:R-:W-:Y:S04]  /*16710*/  STL.64 [R1+0x2210], R150 ;  /* 0x0022109601007387 */ /* 0x020fe80000100a00 */
        /* <DEDUP_REMOVED lines=63> */
[----:B--2---:R-:W2:Y:S04]  /*16b10*/  LDL.LU.64 R24, [R1] ;  /* 0x0000000001187983 */ /* 0x004ea80000300a00 */
        /* <DEDUP_REMOVED lines=127> */
[----:B--2---:R-:W2:Y:S04]  /*17310*/  LDL.LU.64 R24, [R1+0x400] ;  /* 0x0004000001187983 */ /* 0x004ea80000300a00 */
        /* <DEDUP_REMOVED lines=64> */
[----:B------:R-:W-:Y:S01]  /*17720*/  UISETP.NE.AND UP0, UPT, UR16, URZ, UPT ;  /* 0x0000003f1000728c */ /* 0x000fe2000bf05270 */
[----:B------:R-:W-:Y:S01]  /*17730*/  STL [R1+0x1c14], R234 ;  /* 0x001c14ea01007387 */ /* 0x000fe20000100800 */
[----:B------:R-:W-:Y:S02]  /*17740*/  USHF.R.U32.HI UR18, URZ, 0x4, UR18 ;  /* 0x000000043f127899 */ /* 0x000fe40008011612 */
[----:B------:R-:W-:Y:S01]  /*17750*/  USEL UR17, UR17, URZ, !UP0 ;  /* 0x0000003f11117287 */ /* 0x000fe2000c000000 */
[----:B------:R-:W-:Y:S01]  /*17760*/  STL [R1+0x1c10], R235 ;  /* 0x001c10eb01007387 */ /* 0x000fe20000100800 */
[----:B------:R-:W-:Y:S02]  /*17770*/  ULOP3.LUT UR18, UR18, 0x3fff, URZ, 0xc0, !UPT ;  /* 0x00003fff12127892 */ /* 0x000fe4000f8ec03f */
[----:B------:R-:W-:Y:S01]  /*17780*/  ULOP3.LUT UR28, UR13, 0x10000, URZ, 0xfc, !UPT ;  /* 0x000100000d1c7892 */ /* 0x000fe2000f8efc3f */
[----:B------:R-:W-:Y:S01]  /*17790*/  STL [R1+0x1c0c], R232 ;  /* 0x001c0ce801007387 */ /* 0x000fe20000100800 */
[----:B------:R-:W-:-:S02]  /*177a0*/  ULOP3.LUT UR18, UR18, 0x10000, URZ, 0xfc, !UPT ;  /* 0x0001000012127892 */ /* 0x000fc4000f8efc3f */
[----:B------:R-:W-:Y:S01]  /*177b0*/  UISETP.NE.U32.AND UP0, UPT, UR17, URZ, UPT ;  /* 0x0000003f1100728c */ /* 0x000fe2000bf05070 */
[----:B------:R-:W-:Y:S01]  /*177c0*/  STL [R1+0x1c08], R233 ;  /* 0x001c08e901007387 */ /* 0x000fe20000100800 */
[----:B------:R-:W-:Y:S02]  /*177d0*/  UIMAD UR28, UR11, 0x600, UR28 ;  /* 0x000006000b1c78a4 */ /* 0x000fe4000f8e021c */
[----:B------:R-:W-:Y:S01]  /*177e0*/  ULEA UR29, UR11, UR18, 0xc ;  /* 0x000000120b1d7291 */ /* 0x000fe2000f8e603f */
[----:B------:R-:W-:Y:S01]  /*177f0*/  STL [R1+0x1c04], R230 ;  /* 0x001c04e601007387 */ /* 0x000fe20000100800 */
[----:B------:R-:W-:Y:S01]  /*17800*/  UMOV UR17, 0x40000040 ;  /* 0x4000004000117882 */ /* 0x000fe20000000000 */
[----:B------:R-:W-:Y:S02]  /*17810*/  UMOV UR19, 0x40000040 ;  /* 0x4000004000137882 */ /* 0x000fe40000000000 */
[----:B------:R-:W-:Y:S01]  /*17820*/  UMOV UR16, UR28 ;  /* 0x0000001c00107c82 */ /* 0x000fe20008000000 */
[----:B------:R-:W-:Y:S01]  /*17830*/  STL [R1+0x1c00], R231 ;  /* 0x001c00e701007387 */ /* 0x000fe20000100800 */
[----:B------:R-:W-:-:S03]  /*17840*/  UMOV UR18, UR29 ;  /* 0x0000001d00127c82 */ /* 0x000fc60008000000 */
[----:B------:R-:W-:Y:S04]  /*17850*/  STL [R1+0x1bfc], R228 ;  /* 0x001bfce401007387 */ /* 0x000fe80000100800 */
        /* <DEDUP_REMOVED lines=66> */
[----:B------:R-:W-:Y:S01]  /*17c80*/  STL [R1+0x14f0], R163 ;  /* 0x0014f0a301007387 */ /* 0x000fe20000100800 */
[----:B--2---:R-:W-:-:S03]  /*17c90*/  WARPGROUP.ARRIVE ;  /* 0x00000000000079c5 */ /* 0x004fc60000000000 */
[----:B------:R-:W-:Y:S04]  /*17ca0*/  STL [R1+0x14ec], R160 ;  /* 0x0014eca001007387 */ /* 0x000fe80000100800 */
[----:B------:R-:W-:Y:S01]  /*17cb0*/  STL [R1+0x14e8], R161 ;  /* 0x0014e8a101007387 */ /* 0x000fe20000100800 */
[----:B------:R-:W-:Y:S03]  /*17cc0*/  QGMMA.64x256x32.F32.E4M3.E4M3 R24, gdesc[UR16], R24, UP0, gsb0 ;  /* 0x03e00000101879f3 */ /* 0x000fe6000b800818 */
        /* <DEDUP_REMOVED lines=30> */
[----:B------:R-:W-:-:S03]  /*17eb0*/  WARPGROUP.DEPBAR.LE gsb0, 0x0 ;  /* 0x00008000000079c5 */ /* 0x000fc60000010000 */
        /* <DEDUP_REMOVED lines=132> */
[----:B--2---:R-:W-:-:S06]  /*18700*/  WARPGROUP.ARRIVE ;  /* 0x00000000000079c5 */ /* 0x004fcc0000000000 */
[----:B------:R-:W-:Y:S03]  /*18710*/  QGMMA.64x256x32.F32.E4M3.E4M3 R24, gdesc[UR20], R24, UP0, gsb0 ;  /* 0x03e00000141879f3 */ /* 0x000fe6000b800818 */
[----:B------:R-:W-:Y:S02]  /*18720*/  WARPGROUP.DEPBAR.LE gsb0, 0x0 ;  /* 0x00008000000079c5 */ /* 0x000fe40000010000 */
[----:B------:R-:W-:Y:S01]  /*18730*/  STL.64 [R1], R24 ;  /* 0x0000001801007387 */ /* 0x000fe20000100a00 */
[----:B------:R-:W-:Y:S01]  /*18740*/  IMAD.MOV.U32 R153, RZ, RZ, R150 ;  /* 0x000000ffff997224 */ /* 0x000fe200078e0096 */
[----:B------:R-:W-:Y:S01]  /*18750*/  MOV R152, R151 ;  /* 0x0000009700987202 */ /* 0x000fe20000000f00 */
[----:B------:R-:W-:Y:S01]  /*18760*/  IMAD.MOV.U32 R154, RZ, RZ, R149 ;  /* 0x000000ffff9a7224 */ /* 0x000fe200078e0095 */
[----:B------:R-:W-:Y:S01]  /*18770*/  STL.64 [R1+0x8], R26 ;  /* 0x0000081a01007387 */ /* 0x000fe20000100a00 */
[----:B------:R-:W-:Y:S01]  /*18780*/  MOV R155, R148 ;  /* 0x00000094009b7202 */ /* 0x000fe20000000f00 */
[----:B------:R-:W-:Y:S01]  /*18790*/  IMAD.MOV.U32 R157, RZ, RZ, R146 ;  /* 0x000000ffff9d7224 */ /* 0x000fe200078e0092 */
[----:B------:R-:W-:Y:S01]  /*187a0*/  MOV R158, R145 ;  /* 0x00000091009e7202 */ /* 0x000fe20000000f00 */
        /* <DEDUP_REMOVED lines=69> */
[----:B------:R-:W-:-:S02]  /*18c00*/  IMAD.MOV.U32 R208, RZ, RZ, R95 ;  /* 0x000000ffffd07224 */ /* 0x000fc400078e005f */
        /* <DEDUP_REMOVED lines=46> */
[----:B--2---:R-:W3:Y:S04]  /*18ef0*/  LDL.LU.64 R90, [R1+0x2120] ;  /* 0x00212000015a7983 */ /* 0x004ee80000300a00 */
        /* <DEDUP_REMOVED lines=34> */
[----:B------:R-:W-:Y:S01]  /*19120*/  UMOV UR21, 0x40000040 ;  /* 0x4000004000157882 */ /* 0x000fe20000000000 */
[----:B---3--:R-:W-:-:S07]  /*19130*/  WARPGROUP.ARRIVE ;  /* 0x00000000000079c5 */ /* 0x008fce0000000000 */
[----:B------:R-:W-:Y:S03]  /*19140*/  QGMMA.64x256x32.F32.E4M3.E4M3 R24, gdesc[UR20], R24, UP0, gsb0 ;  /* 0x03e00000141879f3 */ /* 0x000fe6000b800818 */
        /* <DEDUP_REMOVED lines=130> */
[----:B------:R-:W-:Y:S01]  /*19970*/  UMOV UR23, UR19 ;  /* 0x0000001300177c82 */ /* 0x000fe20008000000 */
[----:B--2---:R-:W-:-:S06]  /*19980*/  WARPGROUP.ARRIVE ;  /* 0x00000000000079c5 */ /* 0x004fcc0000000000 */
[----:B------:R-:W-:Y:S03]  /*19990*/  QGMMA.64x256x32.F32.E4M3.E4M3 R24, gdesc[UR20], R24, UP0, gsb0 ;  /* 0x03e00000141879f3 */ /* 0x000fe6000b800818 */
[----:B------:R-:W-:Y:S02]  /*199a0*/  WARPGROUP.DEPBAR.LE gsb0, 0x0 ;  /* 0x00008000000079c5 */ /* 0x000fe40000010000 */
[----:B------:R2:W-:Y:S01]  /*199b0*/  STL.64 [R1+0x200], R24 ;  /* 0x0002001801007387 */ /* 0x0005e20000100a00 */
[----:B------:R-:W-:Y:S01]  /*199c0*/  IMAD.MOV.U32 R22, RZ, RZ, R130 ;  /* 0x000000ffff167224 */ /* 0x000fe200078e0082 */
[----:B------:R-:W-:Y:S01]  /*199d0*/  MOV R21, R131 ;  /* 0x0000008300157202 */ /* 0x000fe20000000f00 */
[----:B------:R-:W-:Y:S01]  /*199e0*/  IMAD.MOV.U32 R23, RZ, RZ, R129 ;  /* 0x000000ffff177224 */ /* 0x000fe200078e0081 */
[----:B------:R3:W-:Y:S01]  /*199f0*/  STL.64 [R1+0x208], R26 ;  /* 0x0002081a01007387 */ /* 0x0007e20000100a00 */
[----:B------:R-:W-:Y:S01]  /*19a00*/  MOV R213, R128 ;  /* 0x0000008000d57202 */ /* 0x000fe20000000f00 */
[----:B------:R-:W-:Y:S01]  /*19a10*/  IMAD.MOV.U32 R215, RZ, RZ, R126 ;  /* 0x000000ffffd77224 */ /* 0x000fe200078e007e */
[----:B------:R-:W-:Y:S01]  /*19a20*/  MOV R214, R125 ;  /* 0x0000007d00d67202 */ /* 0x000fe20000000f00 */
[----:B------:R4:W-:Y:S01]  /*19a30*/  STL.64 [R1+0x210], R28 ;  /* 0x0002101c01007387 */ /* 0x0009e20000100a00 */
[----:B------:R-:W-:Y:S01]  /*19a40*/  IMAD.MOV.U32 R212, RZ, RZ, R127 ;  /* 0x000000ffffd47224 */ /* 0x000fe200078e007f */
[----:B------:R-:W-:Y:S01]  /*19a50*/  MOV R219, R122 ;  /* 0x0000007a00db7202 */ /* 0x000fe20000000f00 */
[----:B------:R-:W-:Y:S01]  /*19a60*/  IMAD.MOV.U32 R217, RZ, RZ, R124 ;  /* 0x000000ffffd97224 */ /* 0x000fe200078e007c */
        /* <DEDUP_REMOVED lines=42> */
[----:B------:R-:W-:Y:S01]  /*19d10*/  UIADD3 UR16, UR28, 0x2, URZ ;  /* 0x000000021c107890 */ /* 0x000fe2000fffe03f */
[----:B------:R-:W-:Y:S01]  /*19d20*/  IMAD.MOV.U32 R8, RZ, RZ, R144 ;  /* 0x000000ffff087224 */ /* 0x000fe200078e0090 */
[----:B------:R1:W-:Y:S01]  /*19d30*/  STL.64 [R1+0x270], R52 ;  /* 0x0002703401007387 */ /* 0x0003e20000100a00 */
[----:B------:R-:W-:Y:S01]  /*19d40*/  IMAD.MOV.U32 R7, RZ, RZ, R145 ;  /* 0x000000ffff077224 */ /* 0x000fe200078e0091 */
[----:B------:R-:W-:Y:S01]  /*19d50*/  UIADD3 UR18, UR29, 0x2, URZ ;  /* 0x000000021d127890 */ /* 0x000fe2000fffe03f */
[----:B------:R-:W-:Y:S01]  /*19d60*/  IMAD.MOV.U32 R5, RZ, RZ, R147 ;  /* 0x000000ffff057224 */ /* 0x000fe200078e0093 */
[----:B------:R1:W-:Y:S01]  /*19d70*/  STL.64 [R1+0x278], R54 ;  /* 0x0002783601007387 */ /* 0x0003e20000100a00 */
[----:B------:R-:W-:Y:S01]  /*19d80*/  IMAD.MOV.U32 R4, RZ, RZ, R148 ;  /* 0x000000ffff047224 */ /* 0x000fe200078e0094 */
[----:B------:R-:W-:Y:S01]  /*19d90*/  UMOV UR17, 0x40000040 ;  /* 0x4000004000117882 */ /* 0x000fe20000000000 */
[----:B------:R-:W-:Y:S01]  /*19da0*/  UMOV UR19, 0x40000040 ;  /* 0x4000004000137882 */ /* 0x000fe20000000000 */
[----:B------:R1:W-:Y:S01]  /*19db0*/  STL.64 [R1+0x280], R56 ;  /* 0x0002803801007387 */ /* 0x0003e20000100a00 */
[----:B------:R-:W-:Y:S01]  /*19dc0*/  MOV R3, R149 ;  /* 0x0000009500037202 */ /* 0x000fe20000000f00 */
[----:B------:R-:W-:-:S02]  /*19dd0*/  IMAD.MOV.U32 R2, RZ, RZ, R150 ;  /* 0x000000ffff027224 */ /* 0x000fc400078e0096 */
[----:B------:R1:W-:Y:S01]  /*19de0*/  STL.64 [R1+0x288], R58 ;  /* 0x0002883a01007387 */ /* 0x0003e20000100a00 */
[----:B0-----:R-:W-:-:S03]  /*19df0*/  IMAD.MOV.U32 R0, RZ, RZ, R151 ;  /* 0x000000ffff007224 */ /* 0x001fc600078e0097 */
        /* <DEDUP_REMOVED lines=22> */
[----:B------:R0:W-:Y:S04]  /*19f60*/  STL [R1+0x340], R104 ;  /* 0x0003406801007387 */ /* 0x0001e80000100800 */
[----:B--2---:R-:W2:Y:S04]  /*19f70*/  LDL.LU R24, [R1] ;  /* 0x0000000001187983 */ /* 0x004ea80000300800 */
[----:B------:R-:W2:Y:S04]  /*19f80*/  LDL.LU R25, [R1+0x4] ;  /* 0x0000040001197983 */ /* 0x000ea80000300800 */
[----:B---3--:R-:W3:Y:S04]  /*19f90*/  LDL.LU R26, [R1+0x8] ;  /* 0x00000800011a7983 */ /* 0x008ee80000300800 */
[----:B------:R-:W3:Y:S04]  /*19fa0*/  LDL.LU R27, [R1+0xc] ;  /* 0x00000c00011b7983 */ /* 0x000ee80000300800 */
[----:B----4-:R-:W4:Y:S04]  /*19fb0*/  LDL.LU R28, [R1+0x10] ;  /* 0x00001000011c7983 */ /* 0x010f280000300800 */
[----:B------:R-:W4:Y:S04]  /*19fc0*/  LDL.LU R29, [R1+0x14] ;  /* 0x00001400011d7983 */ /* 0x000f280000300800 */
[----:B-1----:R-:W2:Y:S04]  /*19fd0*/  LDL.LU R30, [R1+0x18] ;  /* 0x00001800011e7983 */ /* 0x002ea80000300800 */
        /* <DEDUP_REMOVED lines=60> */
[----:B------:R-:W2:Y:S01]  /*1a3a0*/  LDL.LU R91, [R1+0x10c] ;  /* 0x00010c00015b7983 */ /* 0x000ea20000300800 */
        /* <DEDUP_REMOVED lines=187> */
[----:B------:R-:W-:Y:S01]  /*1af60*/  IMAD.MOV.U32 R151, RZ, RZ, R152 ;  /* 0x000000ffff977224 */ /* 0x000fe200078e0098 */
[----:B--2---:R-:W-:-:S06]  /*1af70*/  WARPGROUP.ARRIVE ;  /* 0x00000000000079c5 */ /* 0x004fcc0000000000 */
[----:B------:R-:W-:Y:S03]  /*1af80*/  QGMMA.64x256x32.F32.E4M3.E4M3 R4, gdesc[UR16], R4, gsb0 ;  /* 0x03e00000100479f3 */ /* 0x000fe60008000804 */
        /* <DEDUP_REMOVED lines=153> */
[----:B------:R-:W3:Y:S04]  /*1b920*/  LDL.LU.64 R22, [R1+0x1e60] ;  /* 0x001e600001167983 */ /* 0x000ee80000300a00 */
        /* <DEDUP_REMOVED lines=8> */
[----:B------:R-:W4:Y:S01]  /*1b9b0*/  LDL.LU.64 R4, [R1+0x1e18] ;  /* 0x001e180001047983 */ /* 0x000f220000300a00 */
        /* <DEDUP_REMOVED lines=132> */
[----:B------:R-:W-:Y:S01]  /*1c200*/  UMOV UR21, 0x40000040 ;  /* 0x4000004000157882 */ /* 0x000fe20000000000 */
[----:B--2---:R-:W-:-:S07]  /*1c210*/  WARPGROUP.ARRIVE ;  /* 0x00000000000079c5 */ /* 0x004fce0000000000 */
        /* <DEDUP_REMOVED lines=409> */
[----:B------:R-:W-:Y:S01]  /*1dbb0*/  UMOV UR16, UR20 ;  /* 0x0000001400107c82 */ /* 0x000fe20008000000 */
[----:B------:R-:W-:Y:S01]  /*1dbc0*/  IMAD.MOV.U32 R190, RZ, RZ, R22 ;  /* 0x000000ffffbe7224 */ /* 0x000fe200078e0016 */
[----:B------:R-:W-:Y:S01]  /*1dbd0*/  UMOV UR17, UR21 ;  /* 0x0000001500117c82 */ /* 0x000fe20008000000 */
[----:B------:R-:W-:Y:S01]  /*1dbe0*/  IMAD.MOV.U32 R191, RZ, RZ, R21 ;  /* 0x000000ffffbf7224 */ /* 0x000fe200078e0015 */
[----:B------:R-:W3:Y:S01]  /*1dbf0*/  LDL.LU R234, [R1+0x1c14] ;  /* 0x001c140001ea7983 */ /* 0x000ee20000300800 */
[----:B------:R-:W-:-:S02]  /*1dc00*/  IMAD.MOV.U32 R193, RZ, RZ, R19 ;  /* 0x000000ffffc17224 */ /* 0x000fc400078e0013 */
[----:B------:R-:W-:Y:S01]  /*1dc10*/  IMAD.MOV.U32 R194, RZ, RZ, R18 ;  /* 0x000000ffffc27224 */ /* 0x000fe200078e0012 */
[----:B------:R-:W3:Y:S01]  /*1dc20*/  LDL.LU R235, [R1+0x1c10] ;  /* 0x001c100001eb7983 */ /* 0x000ee20000300800 */
[----:B------:R-:W-:Y:S02]  /*1dc30*/  IMAD.MOV.U32 R196, RZ, RZ, R16 ;  /* 0x000000ffffc47224 */ /* 0x000fe400078e0010 */
[----:B------:R-:W-:Y:S01]  /*1dc40*/  IMAD.MOV.U32 R197, RZ, RZ, R15 ;  /* 0x000000ffffc57224 */ /* 0x000fe200078e000f */
[----:B------:R-:W4:Y:S01]  /*1dc50*/  LDL.LU R232, [R1+0x1c0c] ;  /* 0x001c0c0001e87983 */ /* 0x000f220000300800 */
[----:B------:R-:W-:Y:S02]  /*1dc60*/  IMAD.MOV.U32 R199, RZ, RZ, R13 ;  /* 0x000000ffffc77224 */ /* 0x000fe400078e000d */
[----:B------:R-:W-:Y:S01]  /*1dc70*/  IMAD.MOV.U32 R200, RZ, RZ, R12 ;  /* 0x000000ffffc87224 */ /* 0x000fe200078e000c */
[----:B------:R-:W4:Y:S01]  /*1dc80*/  LDL.LU R233, [R1+0x1c08] ;  /* 0x001c080001e97983 */ /* 0x000f220000300800 */
[----:B------:R-:W-:-:S02]  /*1dc90*/  IMAD.MOV.U32 R202, RZ, RZ, R10 ;  /* 0x000000ffffca7224 */ /* 0x000fc400078e000a */
[----:B------:R-:W-:Y:S01]  /*1dca0*/  IMAD.MOV.U32 R203, RZ, RZ, R9 ;  /* 0x000000ffffcb7224 */ /* 0x000fe200078e0009 */
[----:B------:R-:W4:Y:S01]  /*1dcb0*/  LDL.LU R230, [R1+0x1c04] ;  /* 0x001c040001e67983 */ /* 0x000f220000300800 */
[----:B------:R-:W-:Y:S02]  /*1dcc0*/  IMAD.MOV.U32 R205, RZ, RZ, R7 ;  /* 0x000000ffffcd7224 */ /* 0x000fe400078e0007 */
[----:B------:R-:W-:Y:S01]  /*1dcd0*/  IMAD.MOV.U32 R206, RZ, RZ, R6 ;  /* 0x000000ffffce7224 */ /* 0x000fe200078e0006 */
[----:B------:R-:W4:Y:S01]  /*1dce0*/  LDL.LU R231, [R1+0x1c00] ;  /* 0x001c000001e77983 */ /* 0x000f220000300800 */
[----:B------:R-:W-:Y:S02]  /*1dcf0*/  IMAD.MOV.U32 R208, RZ, RZ, R4 ;  /* 0x000000ffffd07224 */ /* 0x000fe400078e0004 */
[----:B------:R-:W-:Y:S01]  /*1dd00*/  IMAD.MOV.U32 R209, RZ, RZ, R3 ;  /* 0x000000ffffd17224 */ /* 0x000fe200078e0003 */
[----:B------:R-:W4:Y:S01]  /*1dd10*/  LDL.LU R228, [R1+0x1bfc] ;  /* 0x001bfc0001e47983 */ /* 0x000f220000300800 */
[----:B------:R-:W-:-:S03]  /*1dd20*/  IMAD.MOV.U32 R211, RZ, RZ, R0 ;  /* 0x000000ffffd37224 */ /* 0x000fc600078e0000 */
[----:B------:R-:W4:Y:S04]  /*1dd30*/  LDL.LU R229, [R1+0x1bf8] ;  /* 0x001bf80001e57983 */ /* 0x000f280000300800 */
        /* <DEDUP_REMOVED lines=317> */
[----:B------:R-:W-:Y:S03]  /*1f110*/  QGMMA.64x256x32.F32.E4M3.E4M3 R24, gdesc[UR20], R24, gsb0 ;  /* 0x03e00000141879f3 */ /* 0x000fe60008000818 */
        /* <DEDUP_REMOVED lines=31> */
[----:B-1----:R-:W-:Y:S01]  /*1f310*/  MOV R211, R128 ;  /* 0x0000008000d37202 */ /* 0x002fe20000000f00 */
        /* <DEDUP_REMOVED lines=57> */
[----:B------:R0:W-:Y:S01]  /*1f6b0*/  STL [R1+0xb0], R68 ;  /* 0x0000b04401007387 */ /* 0x0001e20000100800 */
[----:B------:R-:W-:Y:S01]  /*1f6c0*/  IMAD.MOV.U32 R168, RZ, RZ, R85 ;  /* 0x000000ffffa87224 */ /* 0x000fe200078e0055 */
[----:B------:R-:W-:Y:S01]  /*1f6d0*/  MOV R164, R81 ;  /* 0x0000005100a47202 */ /* 0x000fe20000000f00 */
[----:B------:R-:W-:Y:S01]  /*1f6e0*/  IMAD.MOV.U32 R167, RZ, RZ, R84 ;  /* 0x000000ffffa77224 */ /* 0x000fe200078e0054 */
[----:B------:R-:W2:Y:S01]  /*1f6f0*/  LDL.LU.64 R150, [R1+0x17b0] ;  /* 0x0017b00001967983 */ /* 0x000ea20000300a00 */
        /* <DEDUP_REMOVED lines=16> */
[----:B------:R-:W-:-:S02]  /*1f800*/  IMAD.MOV.U32 R154, RZ, RZ, R71 ;  /* 0x000000ffff9a7224 */ /* 0x000fc400078e0047 */
[----:B------:R-:W-:Y:S01]  /*1f810*/  IMAD.MOV.U32 R153, RZ, RZ, R70 ;  /* 0x000000ffff997224 */ /* 0x000fe200078e0046 */
        /* <DEDUP_REMOVED lines=59> */
[----:B---3--:R0:W-:Y:S02]  /*1fbd0*/  STL.64 [R1+0x10c0], R234 ;  /* 0x0010c0ea01007387 */ /* 0x0081e40000100a00 */
[----:B0-----:R-:W-:-:S02]  /*1fbe0*/  IMAD.MOV.U32 R234, RZ, RZ, R210 ;  /* 0x000000ffffea7224 */ /* 0x001fc400078e00d2 */
[----:B------:R-:W3:Y:S01]  /*1fbf0*/  LDL.LU R210, [R1+0x15b4] ;  /* 0x0015b40001d27983 */ /* 0x000ee20000300800 */
[----:B------:R-:W-:-:S03]  /*1fc00*/  IMAD.MOV.U32 R235, RZ, RZ, R211 ;  /* 0x000000ffffeb7224 */ /* 0x000fc600078e00d3 */
[----:B------:R-:W3:Y:S04]  /*1fc10*/  LDL.LU R211, [R1+0x15b0] ;  /* 0x0015b00001d37983 */ /* 0x000ee80000300800 */
[----:B----4-:R0:W-:Y:S02]  /*1fc20*/  STL.64 [R1+0x10b8], R232 ;  /* 0x0010b8e801007387 */ /* 0x0101e40000100a00 */
[----:B0-----:R-:W-:Y:S01]  /*1fc30*/  MOV R232, R208 ;  /* 0x000000d000e87202 */ /* 0x001fe20000000f00 */
[----:B------:R-:W-:Y:S01]  /*1fc40*/  IMAD.MOV.U32 R233, RZ, RZ, R209 ;  /* 0x000000ffffe97224 */ /* 0x000fe200078e00d1 */
[----:B------:R-:W4:Y:S04]  /*1fc50*/  LDL.LU R208, [R1+0x15ac] ;  /* 0x0015ac0001d07983 */ /* 0x000f280000300800 */
[----:B------:R-:W4:Y:S04]  /*1fc60*/  LDL.LU R209, [R1+0x15a8] ;  /* 0x0015a80001d17983 */ /* 0x000f280000300800 */
[----:B------:R0:W-:Y:S02]  /*1fc70*/  STL.64 [R1+0x10b0], R230 ;  /* 0x0010b0e601007387 */ /* 0x0001e40000100a00 */
[----:B0-----:R-:W-:Y:S01]  /*1fc80*/  IMAD.MOV.U32 R230, RZ, RZ, R206 ;  /* 0x000000ffffe67224 */ /* 0x001fe200078e00ce */
[----:B------:R-:W-:Y:S01]  /*1fc90*/  MOV R231, R207 ;  /* 0x000000cf00e77202 */ /* 0x000fe20000000f00 */
[----:B------:R-:W2:Y:S04]  /*1fca0*/  LDL.LU R206, [R1+0x15a4] ;  /* 0x0015a40001ce7983 */ /* 0x000ea80000300800 */
[----:B------:R-:W2:Y:S04]  /*1fcb0*/  LDL.LU R207, [R1+0x15a0] ;  /* 0x0015a00001cf7983 */ /* 0x000ea80000300800 */
[----:B------:R0:W-:Y:S02]  /*1fcc0*/  STL.64 [R1+0x10a8], R228 ;  /* 0x0010a8e401007387 */ /* 0x0001e40000100a00 */
[----:B0-----:R-:W-:-:S02]  /*1fcd0*/  IMAD.MOV.U32 R228, RZ, RZ, R204 ;  /* 0x000000ffffe47224 */ /* 0x001fc400078e00cc */
[----:B------:R-:W2:Y:S01]  /*1fce0*/  LDL.LU R204, [R1+0x159c] ;  /* 0x00159c0001cc7983 */ /* 0x000ea20000300800 */
[----:B------:R-:W-:-:S03]  /*1fcf0*/  IMAD.MOV.U32 R229, RZ, RZ, R205 ;  /* 0x000000ffffe57224 */ /* 0x000fc600078e00cd */
[----:B------:R-:W2:Y:S04]  /*1fd00*/  LDL.LU R205, [R1+0x1598] ;  /* 0x0015980001cd7983 */ /* 0x000ea80000300800 */
[----:B------:R0:W-:Y:S02]  /*1fd10*/  STL.64 [R1+0x10a0], R226 ;  /* 0x0010a0e201007387 */ /* 0x0001e40000100a00 */
[----:B0-----:R-:W-:Y:S01]  /*1fd20*/  MOV R226, R202 ;  /* 0x000000ca00e27202 */ /* 0x001fe20000000f00 */
[----:B------:R-:W-:Y:S01]  /*1fd30*/  IMAD.MOV.U32 R227, RZ, RZ, R203 ;  /* 0x000000ffffe37224 */ /* 0x000fe200078e00cb */
[----:B------:R-:W2:Y:S04]  /*1fd40*/  LDL.LU R202, [R1+0x1594] ;  /* 0x0015940001ca7983 */ /* 0x000ea80000300800 */
[----:B------:R-:W2:Y:S04]  /*1fd50*/  LDL.LU R203, [R1+0x1590] ;  /* 0x0015900001cb7983 */ /* 0x000ea80000300800 */
        /* <DEDUP_REMOVED lines=45> */
[----:B--2---:R0:W-:Y:S02]  /*20030*/  STL.64 [R1+0x1050], R206 ;  /* 0x001050ce01007387 */ /* 0x0041e40000100a00 */
        /* <DEDUP_REMOVED lines=78> */
[----:B------:R-:W2:Y:S01]  /*20520*/  LDL.LU R153, [R1+0x14c8] ;  /* 0x0014c80001997983 */ /* 0x000ea20000300800 */
[----:B------:R-:W-:Y:S01]  /*20530*/  UIADD3 UR20, UR28, 0x404, URZ ;  /* 0x000004041c147890 */ /* 0x000fe2000fffe03f */
[----:B------:R-:W-:Y:S01]  /*20540*/  WARPGROUP.ARRIVE ;  /* 0x00000000000079c5 */ /* 0x000fe20000000000 */
[----:B------:R-:W-:-:S07]  /*20550*/  UMOV UR21, 0x40000040 ;  /* 0x4000004000157882 */ /* 0x000fce0000000000 */
[----:B------:R-:W-:Y:S01]  /*20560*/  QGMMA.64x256x32.F32.E4M3.E4M3 R24, gdesc[UR20], R24, gsb0 ;  /* 0x03e00000141879f3 */ /* 0x000fe20008000818 */
[----:B------:R-:W-:Y:S04]  /*20570*/  STL.64 [R1+0xfd0], R174 ;  /* 0x000fd0ae01007387 */ /* 0x000fe80000100a00 */
[----:B------:R-:W-:Y:S04]  /*20580*/  STL.64 [R1+0xfc8], R172 ;  /* 0x000fc8ac01007387 */ /* 0x000fe80000100a00 */
[----:B------:R-:W-:Y:S04]  /*20590*/  STL.64 [R1+0xfc0], R170 ;  /* 0x000fc0aa01007387 */ /* 0x000fe80000100a00 */
[----:B------:R-:W-:Y:S04]  /*205a0*/  STL.64 [R1+0xfb8], R168 ;  /* 0x000fb8a801007387 */ /* 0x000fe80000100a00 */
[----:B------:R-:W-:Y:S04]  /*205b0*/  STL.64 [R1+0xfb0], R166 ;  /* 0x000fb0a601007387 */ /* 0x000fe80000100a00 */
[----:B------:R-:W-:Y:S04]  /*205c0*/  STL.64 [R1+0xfa8], R164 ;  /* 0x000fa8a401007387 */ /* 0x000fe80000100a00 */
[----:B---3--:R-:W-:Y:S04]  /*205d0*/  STL.64 [R1+0xfa0], R162 ;  /* 0x000fa0a201007387 */ /* 0x008fe80000100a00 */
[----:B----4-:R-:W-:Y:S04]  /*205e0*/  STL.64 [R1+0xf98], R160 ;  /* 0x000f98a001007387 */ /* 0x010fe80000100a00 */
[----:B--2---:R-:W-:Y:S04]  /*205f0*/  STL.64 [R1+0xf90], R158 ;  /* 0x000f909e01007387 */ /* 0x004fe80000100a00 */
[----:B------:R-:W-:Y:S01]  /*20600*/  STL.64 [R1+0xf88], R156 ;  /* 0x000f889c01007387 */ /* 0x000fe20000100a00 */
        /* <DEDUP_REMOVED lines=25> */
[----:B0-----:R-:W2:Y:S04]  /*207a0*/  LDL.LU R108, [R1] ;  /* 0x00000000016c7983 */ /* 0x001ea80000300800 */
        /* <DEDUP_REMOVED lines=315> */
[----:B------:R-:W-:Y:S01]  /*21b60*/  IMAD.MOV.U32 R210, RZ, RZ, R233 ;  /* 0x000000ffffd27224 */ /* 0x000fe200078e00e9 */
[----:B------:R-:W-:Y:S01]  /*21b70*/  MOV R157, R180 ;  /* 0x000000b4009d7202 */ /* 0x000fe20000000f00 */
[----:B------:R-:W-:Y:S01]  /*21b80*/  IMAD.MOV.U32 R158, RZ, RZ, R181 ;  /* 0x000000ffff9e7224 */ /* 0x000fe200078e00b5 */
[----:B------:R-:W-:Y:S01]  /*21b90*/  MOV R181, R204 ;  /* 0x000000cc00b57202 */ /* 0x000fe20000000f00 */
[----:B------:R-:W-:Y:S02]  /*21ba0*/  IMAD.MOV.U32 R159, RZ, RZ, R182 ;  /* 0x000000ffff9f7224 */ /* 0x000fe400078e00b6 */
[----:B------:R-:W-:Y:S02]  /*21bb0*/  IMAD.MOV.U32 R183, RZ, RZ, R206 ;  /* 0x000000ffffb77224 */ /* 0x000fe400078e00ce */
        /* <DEDUP_REMOVED lines=9> */
[----:B------:R-:W-:Y:S01]  /*21c50*/  MOV R229, R7 ;  /* 0x0000000700e57202 */ /* 0x000fe20000000f00 */
[----:B------:R-:W-:Y:S02]  /*21c60*/  IMAD.MOV.U32 R207, RZ, RZ, R230 ;  /* 0x000000ffffcf7224 */ /* 0x000fe400078e00e6 */
[----:B------:R-:W-:-:S02]  /*21c70*/  IMAD.MOV.U32 R231, RZ, RZ, R5 ;  /* 0x000000ffffe77224 */ /* 0x000fc400078e0005 */
[----:B------:R-:W-:Y:S01]  /*21c80*/  IMAD.MOV.U32 R155, RZ, RZ, R178 ;  /* 0x000000ffff9b7224 */ /* 0x000fe200078e00b2 */
[----:B------:R-:W-:Y:S01]  /*21c90*/  MOV R178, R201 ;  /* 0x000000c900b27202 */ /* 0x000fe20000000f00 */
[----:B------:R-:W-:Y:S01]  /*21ca0*/  IMAD.MOV.U32 R179, RZ, RZ, R202 ;  /* 0x000000ffffb37224 */ /* 0x000fe200078e00ca */
[----:B------:R-:W-:Y:S01]  /*21cb0*/  MOV R202, R225 ;  /* 0x000000e100ca7202 */ /* 0x000fe20000000f00 */
[----:B------:R-:W-:Y:S02]  /*21cc0*/  IMAD.MOV.U32 R180, RZ, RZ, R203 ;  /* 0x000000ffffb47224 */ /* 0x000fe400078e00cb */
[----:B------:R-:W-:Y:S02]  /*21cd0*/  IMAD.MOV.U32 R204, RZ, RZ, R227 ;  /* 0x000000ffffcc7224 */ /* 0x000fe400078e00e3 */
[----:B------:R-:W-:Y:S02]  /*21ce0*/  IMAD.MOV.U32 R230, RZ, RZ, R6 ;  /* 0x000000ffffe67224 */ /* 0x000fe400078e0006 */
[----:B------:R-:W-:Y:S01]  /*21cf0*/  IMAD.MOV.U32 R152, RZ, RZ, R175 ;  /* 0x000000ffff987224 */ /* 0x000fe200078e00af */
[----:B------:R-:W-:Y:S01]  /*21d00*/  MOV R175, R198 ;  /* 0x000000c600af7202 */ /* 0x000fe20000000f00 */
[----:B------:R-:W-:-:S02]  /*21d10*/  IMAD.MOV.U32 R153, RZ, RZ, R176 ;  /* 0x000000ffff997224 */ /* 0x000fc400078e00b0 */
[----:B------:R-:W-:Y:S02]  /*21d20*/  IMAD.MOV.U32 R177, RZ, RZ, R200 ;  /* 0x000000ffffb17224 */ /* 0x000fe400078e00c8 */
[----:B------:R-:W-:Y:S01]  /*21d30*/  IMAD.MOV.U32 R203, RZ, RZ, R226 ;  /* 0x000000ffffcb7224 */ /* 0x000fe200078e00e2 */
[----:B------:R-:W-:Y:S01]  /*21d40*/  MOV R226, R10 ;  /* 0x0000000a00e27202 */ /* 0x000fe20000000f00 */
[----:B------:R-:W-:Y:S02]  /*21d50*/  IMAD.MOV.U32 R227, RZ, RZ, R9 ;  /* 0x000000ffffe37224 */ /* 0x000fe400078e0009 */
[----:B------:R-:W-:Y:S02]  /*21d60*/  IMAD.MOV.U32 R228, RZ, RZ, R8 ;  /* 0x000000ffffe47224 */ /* 0x000fe400078e0008 */
[----:B------:R-:W-:Y:S01]  /*21d70*/  IMAD.MOV.U32 R176, RZ, RZ, R199 ;  /* 0x000000ffffb07224 */ /* 0x000fe200078e00c7 */
[----:B------:R-:W-:Y:S01]  /*21d80*/  MOV R199, R222 ;  /* 0x000000de00c77202 */ /* 0x000fe20000000f00 */
[----:B------:R-:W-:Y:S01]  /*21d90*/  IMAD.MOV.U32 R200, RZ, RZ, R223 ;  /* 0x000000ffffc87224 */ /* 0x000fe200078e00df */
[----:B------:R-:W-:Y:S01]  /*21da0*/  MOV R223, R13 ;  /* 0x0000000d00df7202 */ /* 0x000fe20000000f00 */
[----:B------:R-:W-:Y:S01]  /*21db0*/  IMAD.MOV.U32 R201, RZ, RZ, R224 ;  /* 0x000000ffffc97224 */ /* 0x000fe200078e00e0 */
[----:B--2---:R-:W-:-:S06]  /*21dc0*/  WARPGROUP.ARRIVE ;  /* 0x00000000000079c5 */ /* 0x004fcc0000000000 */
[----:B------:R-:W-:Y:S01]  /*21dd0*/  QGMMA.64x256x32.F32.E4M3.E4M3 R24, gdesc[UR16], R24, gsb0 ;  /* 0x03e00000101879f3 */ /* 0x000fe20008000818 */
        /* <DEDUP_REMOVED lines=79> */
[----:B------:R-:W-:-:S03]  /*222d0*/  MOV R3, R150 ;  /* 0x0000009600037202 */ /* 0x000fc60000000f00 */
[----:B------:R-:W-:Y:S01]  /*222e0*/  STL.64 [R1+0x388], R122 ;  /* 0x0003887a01007387 */ /* 0x000fe20000100a00 */
[----:B------:R-:W-:-:S03]  /*222f0*/  IMAD.MOV.U32 R2, RZ, RZ, R151 ;  /* 0x000000ffff027224 */ /* 0x000fc600078e0097 */
[----:B------:R-:W-:Y:S01]  /*22300*/  STL.64 [R1+0x390], R124 ;  /* 0x0003907c01007387 */ /* 0x000fe20000100a00 */
[----:B------:R-:W-:-:S03]  /*22310*/  IMAD.MOV.U32 R5, RZ, RZ, R148 ;  /* 0x000000ffff057224 */ /* 0x000fc600078e0094 */
[----:B------:R-:W-:Y:S01]  /*22320*/  STL.64 [R1+0x398], R126 ;  /* 0x0003987e01007387 */ /* 0x000fe20000100a00 */
[----:B------:R-:W-:Y:S01]  /*22330*/  IMAD.MOV.U32 R4, RZ, RZ, R149 ;  /* 0x000000ffff047224 */ /* 0x000fe200078e0095 */
[----:B------:R-:W-:Y:S02]  /*22340*/  MOV R6, R147 ;  /* 0x0000009300067202 */ /* 0x000fe40000000f00 */
[----:B------:R0:W-:Y:S01]  /*22350*/  STL.64 [R1+0x3a0], R128 ;  /* 0x0003a08001007387 */ /* 0x0001e20000100a00 */
[----:B------:R-:W-:Y:S01]  /*22360*/  IMAD.MOV.U32 R7, RZ, RZ, R146 ;  /* 0x000000ffff077224 */ /* 0x000fe200078e0092 */
[----:B------:R-:W-:Y:S02]  /*22370*/  MOV R9, R144 ;  /* 0x0000009000097202 */ /* 0x000fe40000000f00 */
[----:B------:R-:W2:Y:S01]  /*22380*/  LDL.LU.64 R150, [R1+0x14c0] ;  /* 0x0014c00001967983 */ /* 0x000ea20000300a00 */
[----:B------:R-:W-:-:S03]  /*22390*/  IMAD.MOV.U32 R8, RZ, RZ, R145 ;  /* 0x000000ffff087224 */ /* 0x000fc600078e0091 */
[----:B------:R-:W2:Y:S01]  /*223a0*/  LDL.LU.64 R148, [R1+0x14b8] ;  /* 0x0014b80001947983 */ /* 0x000ea20000300a00 */
[----:B------:R-:W-:Y:S01]  /*223b0*/  IMAD.MOV.U32 R11, RZ, RZ, R142 ;  /* 0x000000ffff0b7224 */ /* 0x000fe200078e008e */
[----:B------:R-:W-:Y:S01]  /*223c0*/  MOV R12, R141 ;  /* 0x0000008d000c7202 */ /* 0x000fe20000000f00 */
[----:B------:R-:W-:Y:S01]  /*223d0*/  IMAD.MOV.U32 R10, RZ, RZ, R143 ;  /* 0x000000ffff0a7224 */ /* 0x000fe200078e008f */
[----:B------:R-:W2:Y:S01]  /*223e0*/  LDL.LU.64 R146, [R1+0x14b0] ;  /* 0x0014b00001927983 */ /* 0x000ea20000300a00 */
        /* <DEDUP_REMOVED lines=14> */
[----:B------:R-:W-:Y:S02]  /*224d0*/  IMAD.MOV.U32 R23, RZ, RZ, R130 ;  /* 0x000000ffff177224 */ /* 0x000fe400078e0082 */
[----:B------:R-:W-:Y:S01]  /*224e0*/  IMAD.MOV.U32 R22, RZ, RZ, R131 ;  /* 0x000000ffff167224 */ /* 0x000fe200078e0083 */
        /* <DEDUP_REMOVED lines=149> */
[----:B------:R-:W-:Y:S01]  /*22e40*/  MOV R166, R189 ;  /* 0x000000bd00a67202 */ /* 0x000fe20000000f00 */
[----:B------:R-:W-:-:S02]  /*22e50*/  IMAD.MOV.U32 R189, RZ, RZ, R212 ;  /* 0x000000ffffbd7224 */ /* 0x000fc400078e00d4 */
[----:B------:R-:W-:Y:S01]  /*22e60*/  IMAD.MOV.U32 R212, RZ, RZ, R235 ;  /* 0x000000ffffd47224 */ /* 0x000fe200078e00eb */
[----:B------:R-:W-:Y:S01]  /*22e70*/  MOV R235, R0 ;  /* 0x0000000000eb7202 */ /* 0x000fe20000000f00 */
[----:B------:R-:W-:Y:S01]  /*22e80*/  UIADD3 UR22, UR29, 0x806, URZ ;  /* 0x000008061d167890 */ /* 0x000fe2000fffe03f */
[----:B------:R-:W3:Y:S01]  /*22e90*/  LDL.LU.64 R106, [R1+0x1210] ;  /* 0x00121000016a7983 */ /* 0x000ee20000300a00 */
[----:B------:R-:W-:Y:S01]  /*22ea0*/  UMOV UR20, UR16 ;  /* 0x0000001000147c82 */ /* 0x000fe20008000000 */
[----:B------:R-:W-:Y:S01]  /*22eb0*/  UMOV UR21, UR17 ;  /* 0x0000001100157c82 */ /* 0x000fe20008000000 */
[----:B------:R-:W-:Y:S01]  /*22ec0*/  UMOV UR23, 0x40000040 ;  /* 0x4000004000177882 */ /* 0x000fe20000000000 */
        /* <DEDUP_REMOVED lines=36> */
[----:B------:R-:W-:-:S03]  /*23110*/  IMAD.MOV.U32 R0, RZ, RZ, R24 ;  /* 0x000000ffff007224 */ /* 0x000fc600078e0018 */
[----:B------:R-:W3:Y:S04]  /*23120*/  LDL.LU.64 R32, [R1+0x10e8] ;  /* 0x0010e80001207983 */ /* 0x000ee80000300a00 */
[----:B------:R-:W3:Y:S04]  /*23130*/  LDL.LU.64 R30, [R1+0x10e0] ;  /* 0x0010e000011e7983 */ /* 0x000ee80000300a00 */
[----:B------:R-:W3:Y:S04]  /*23140*/  LDL.LU.64 R28, [R1+0x10d8] ;  /* 0x0010d800011c7983 */ /* 0x000ee80000300a00 */
[----:B------:R-:W3:Y:S04]  /*23150*/  LDL.LU.64 R26, [R1+0x10d0] ;  /* 0x0010d000011a7983 */ /* 0x000ee80000300a00 */
[----:B------:R-:W3:Y:S01]  /*23160*/  LDL.LU.64 R24, [R1+0x10c8] ;  /* 0x0010c80001187983 */ /* 0x000ee20000300a00 */
        /* <DEDUP_REMOVED lines=68> */
[----:B------:R-:W4:Y:S04]  /*235b0*/  LDL.LU.64 R232, [R1+0x10b8] ;  /* 0x0010b80001e87983 */ /* 0x000f280000300a00 */
        /* <DEDUP_REMOVED lines=63> */
[----:B------:R-:W-:-:S02]  /*239b0*/  UMOV UR21, 0x40000040 ;  /* 0x4000004000157882 */ /* 0x000fc40000000000 */
        /* <DEDUP_REMOVED lines=24> */
[----:B------:R-:W-:-:S06]  /*23b40*/  WARPGROUP.ARRIVE ;  /* 0x00000000000079c5 */ /* 0x000fcc0000000000 */
[----:B------:R-:W-:Y:S01]  /*23b50*/  QGMMA.64x256x32.F32.E4M3.E4M3 R24, gdesc[UR20], R24, gsb0 ;  /* 0x03e00000141879f3 */ /* 0x000fe20008000818 */
        /* <DEDUP_REMOVED lines=167> */
[----:B------:R0:W5:Y:S01]  /*245d0*/  LDL.LU R23, [R1+0xec4] ;  /* 0x000ec40001177983 */ /* 0x0001620000300800 */
[----:B------:R-:W-:-:S02]  /*245e0*/  IMAD.MOV.U32 R230, RZ, RZ, R7 ;  /* 0x000000ffffe67224 */ /* 0x000fc400078e0007 */
[----:B------:R-:W-:Y:S01]  /*245f0*/  IMAD.MOV.U32 R231, RZ, RZ, R6 ;  /* 0x000000ffffe77224 */ /* 0x000fe200078e0006 */
[----:B------:R0:W5:Y:S01]  /*24600*/  LDL.LU R22, [R1+0xec0] ;  /* 0x000ec00001167983 */ /* 0x0001620000300800 */
[----:B------:R-:W-:Y:S02]  /*24610*/  IMAD.MOV.U32 R233, RZ, RZ, R4 ;  /* 0x000000ffffe97224 */ /* 0x000fe400078e0004 */
[----:B------:R-:W-:Y:S01]  /*24620*/  IMAD.MOV.U32 R234, RZ, RZ, R3 ;  /* 0x000000ffffea7224 */ /* 0x000fe200078e0003 */
[----:B------:R0:W5:Y:S04]  /*24630*/  LDL.LU R21, [R1+0xebc] ;  /* 0x000ebc0001157983 */ /* 0x0001680000300800 */
        /* <DEDUP_REMOVED lines=18> */
[----:B------:R0:W5:Y:S01]  /*24760*/  LDL.LU R2, [R1+0xe70] ;  /* 0x000e700001027983 */ /* 0x0001620000300800 */
        /* <DEDUP_REMOVED lines=67> */
[----:B-1----:R0:W5:Y:S04]  /*24ba0*/  LDL.LU.64 R234, [R1+0xe68] ;  /* 0x000e680001ea7983 */ /* 0x0021680000300a00 */
        /* <DEDUP_REMOVED lines=62> */
[----:B------:R0:W5:Y:S01]  /*24f90*/  LDL.LU.64 R108, [R1+0xc70] ;  /* 0x000c7000016c7983 */ /* 0x0001620000300a00 */
[----:B------:R-:W-:-:S04]  /*24fa0*/  UIADD3 UR6, UR6, 0x4, URZ ;  /* 0x0000000406067890 */ /* 0x000fc8000fffe03f */
[----:B------:R-:W-:-:S04]  /*24fb0*/  UISETP.NE.AND UP0, UPT, UR6, UR10, UPT ;  /* 0x0000000a0600728c */ /* 0x000fc8000bf05270 */
[----:B------:R-:W-:-:S06]  /*24fc0*/  USEL UR16, URZ, 0x1, UP0 ;  /* 0x000000013f107887 */ /* 0x000fcc0008000000 */
[----:B------:R-:W-:-:S13]  /*24fd0*/  ISETP.NE.AND P0, PT, RZ, UR16, PT ;  /* 0x00000010ff007c0c */ /* 0x000fda000bf05270 */
[----:B0-----:R-:W-:Y:S05]  /*24fe0*/  @!P0 BRA `(.L_x_28) ;  /* 0x0000007800bc8947 */ /* 0x001fea0003800000 */
[----:B-----5:R0:W-:Y:S04]  /*24ff0*/  STL [R1+0xe78], R233 ;  /* 0x000e78e901007387 */ /* 0x0201e80000100800 */
[----:B------:R1:W-:Y:S01]  /*25000*/  STL [R1+0xe74], R234 ;  /* 0x000e74ea01007387 */ /* 0x0003e20000100800 */
[----:B0-----:R-:W-:-:S03]  /*25010*/  IMAD.MOV.U32 R233, RZ, RZ, R0 ;  /* 0x000000ffffe97224 */ /* 0x001fc600078e0000 */
[----:B-1----:R-:W2:Y:S04]  /*25020*/  LDL R234, [R1+0x404] ;  /* 0x0004040001ea7983 */ /* 0x002ea80000100800 */
[----:B------:R0:W-:Y:S04]  /*25030*/  STL [R1+0xe70], R235 ;  /* 0x000e70eb01007387 */ /* 0x0001e80000100800 */
[----:B0-----:R-:W3:Y:S04]  /*25040*/  LDL R235, [R1+0x408] ;  /* 0x0004080001eb7983 */ /* 0x001ee80000100800 */
[----:B------:R0:W-:Y:S04]  /*25050*/  STL [R1+0xe6c], R24 ;  /* 0x000e6c1801007387 */ /* 0x0001e80000100800 */
[----:B0-----:R-:W4:Y:S04]  /*25060*/  LDL R24, [R1+0x40c] ;  /* 0x00040c0001187983 */ /* 0x001f280000100800 */
        /* <DEDUP_REMOVED lines=132> */
[----:B------:R-:W4:Y:S04]  /*258b0*/  LDL.LU R0, [R1+0x62c] ;  /* 0x00062c0001007983 */ /* 0x000f280000300800 */
[----:B------:R0:W-:Y:S04]  /*258c0*/  STL [R1+0xd60], R91 ;  /* 0x000d605b01007387 */ /* 0x0001e80000100800 */
[----:B0-----:R-:W4:Y:S04]  /*258d0*/  LDL R91, [R1+0x5dc] ;  /* 0x0005dc00015b7983 */ /* 0x001f280000100800 */
[----:B------:R0:W-:Y:S04]  /*258e0*/  STL [R1+0xd5c], R92 ;  /* 0x000d5c5c01007387 */ /* 0x0001e80000100800 */
[----:B0-----:R-:W4:Y:S04]  /*258f0*/  LDL.LU R92, [R1+0x628] ;  /* 0x00062800015c7983 */ /* 0x001f280000300800 */
        /* <DEDUP_REMOVED lines=117> */
[----:B0-----:R-:W4:Y:S01]  /*26050*/  LDL R151, [R1+0x518] ;  /* 0x0005180001977983 */ /* 0x001f220000100800 */
[----:B------:R-:W-:-:S01]  /*26060*/  FADD R2, R233, R2 ;  /* 0x00000002e9027221 */ /* 0x000fc20000000000 */
[----:B--2---:R-:W-:Y:S01]  /*26070*/  FADD R3, R234, R3 ;  /* 0x00000003ea037221 */ /* 0x004fe20000000000 */
[----:B---3--:R-:W-:-:S01]  /*26080*/  FADD R4, R235, R4 ;  /* 0x00000004eb047221 */ /* 0x008fc20000000000 */
[----:B------:R-:W2:Y:S04]  /*26090*/  LDL.LU R233, [R1+0xe78] ;  /* 0x000e780001e97983 */ /* 0x000ea80000300800 */
[----:B------:R-:W3:Y:S04]  /*260a0*/  LDL.LU R234, [R1+0xe74] ;  /* 0x000e740001ea7983 */ /* 0x000ee80000300800 */
[----:B------:R-:W3:Y:S01]  /*260b0*/  LDL.LU R235, [R1+0xe70] ;  /* 0x000e700001eb7983 */ /* 0x000ee20000300800 */
[----:B----4-:R-:W-:-:S01]  /*260c0*/  FADD R5, R24, R5 ;  /* 0x0000000518057221 */ /* 0x010fc20000000000 */
[----:B------:R-:W-:Y:S01]  /*260d0*/  FADD R6, R25, R6 ;  /* 0x0000000619067221 */ /* 0x000fe20000000000 */
[----:B------:R-:W-:-:S01]  /*260e0*/  FADD R7, R26, R7 ;  /* 0x000000071a077221 */ /* 0x000fc20000000000 */
[----:B------:R-:W4:Y:S01]  /*260f0*/  LDL.LU R24, [R1+0xe6c] ;  /* 0x000e6c0001187983 */ /* 0x000f220000300800 */
[----:B------:R-:W-:-:S01]  /*26100*/  FADD R8, R27, R8 ;  /* 0x000000081b087221 */ /* 0x000fc20000000000 */
[----:B------:R-:W-:-:S02]  /*26110*/  FADD R9, R28, R9 ;  /* 0x000000091c097221 */ /* 0x000fc40000000000 */
[----:B------:R-:W4:Y:S01]  /*26120*/  LDL.LU R25, [R1+0xe68] ;  /* 0x000e680001197983 */ /* 0x000f220000300800 */
[----:B------:R-:W-:-:S03]  /*26130*/  FADD R10, R29, R10 ;  /* 0x0000000a1d0a7221 */ /* 0x000fc60000000000 */
        /* <DEDUP_REMOVED lines=115> */
[----:B------:R-:W-:-:S01]  /*26870*/  FADD R196, R87, R196 ;  /* 0x000000c457c47221 */ /* 0x000fc20000000000 */
[----:B------:R-:W-:Y:S02]  /*26880*/  FADD R112, R113, R112 ;  /* 0x0000007071707221 */ /* 0x000fe40000000000 */
[----:B------:R-:W4:Y:S01]  /*26890*/  LDL.LU R84, [R1+0xd7c] ;  /* 0x000d7c0001547983 */ /* 0x000f220000300800 */
[----:B------:R-:W-:-:S01]  /*268a0*/  FADD R197, R88, R197 ;  /* 0x000000c558c57221 */ /* 0x000fc20000000000 */
[----:B------:R-:W-:Y:S02]  /*268b0*/  FADD R110, R111, R110 ;  /* 0x0000006e6f6e7221 */ /* 0x000fe40000000000 */
[----:B------:R-:W4:Y:S01]  /*268c0*/  LDL.LU R85, [R1+0xd78] ;  /* 0x000d780001557983 */ /* 0x000f220000300800 */
[----:B------:R-:W-:-:S01]  /*268d0*/  FADD R198, R89, R198 ;  /* 0x000000c659c67221 */ /* 0x000fc20000000000 */
[----:B------:R-:W-:-:S02]  /*268e0*/  FADD R108, R109, R108 ;  /* 0x0000006c6d6c7221 */ /* 0x000fc40000000000 */
[----:B------:R-:W4:Y:S01]  /*268f0*/  LDL.LU R86, [R1+0xd74] ;  /* 0x000d740001567983 */ /* 0x000f220000300800 */
[----:B------:R-:W-:-:S01]  /*26900*/  FADD R199, R90, R199 ;  /* 0x000000c75ac77221 */ /* 0x000fc20000000000 */
[----:B------:R-:W-:Y:S02]  /*26910*/  FADD R106, R107, R106 ;  /* 0x0000006a6b6a7221 */ /* 0x000fe40000000000 */
        /* <DEDUP_REMOVED lines=8> */
[----:B------:R-:W-:Y:S01]  /*269a0*/  FADD R96, R97, R96 ;  /* 0x0000006061607221 */ /* 0x000fe20000000000 */
[----:B------:R-:W-:-:S01]  /*269b0*/  FADD R94, R95, R94 ;  /* 0x0000005e5f5e7221 */ /* 0x000fc20000000000 */
[----:B------:R0:W-:Y:S01]  /*269c0*/  STL [R1+0x600], R112 ;  /* 0x0006007001007387 */ /* 0x0001e20000100800 */
        /* <DEDUP_REMOVED lines=35> */
[----:B------:R-:W4:Y:S01]  /*26c00*/  LDL R151, [R1+0x5e0] ;  /* 0x0005e00001977983 */ /* 0x000f220000100800 */
[----:B------:R-:W-:-:S01]  /*26c10*/  FADD R225, R126, R225 ;  /* 0x000000e17ee17221 */ /* 0x000fc20000000000 */
[----:B------:R-:W-:Y:S01]  /*26c20*/  FADD R226, R125, R226 ;  /* 0x000000e27de27221 */ /* 0x000fe20000000000 */
[----:B------:R-:W-:-:S01]  /*26c30*/  FADD R227, R124, R227 ;  /* 0x000000e37ce37221 */ /* 0x000fc20000000000 */
[----:B------:R1:W-:Y:S01]  /*26c40*/  STL [R1+0x624], R94 ;  /* 0x0006245e01007387 */ /* 0x0003e20000100800 */
[----:B------:R-:W-:-:S01]  /*26c50*/  FADD R228, R123, R228 ;  /* 0x000000e47be47221 */ /* 0x000fc20000000000 */
[----:B------:R-:W-:Y:S01]  /*26c60*/  FADD R229, R122, R229 ;  /* 0x000000e57ae57221 */ /* 0x000fe20000000000 */
[----:B------:R-:W-:-:S01]  /*26c70*/  FADD R230, R121, R230 ;  /* 0x000000e679e67221 */ /* 0x000fc20000000000 */
[----:B------:R-:W4:Y:S01]  /*26c80*/  LDL.LU R150, [R1+0x630] ;  /* 0x0006300001967983 */ /* 0x000f220000300800 */
[----:B------:R-:W-:-:S01]  /*26c90*/  FADD R231, R120, R231 ;  /* 0x000000e778e77221 */ /* 0x000fc20000000000 */
[----:B------:R-:W-:Y:S01]  /*26ca0*/  FADD R232, R119, R232 ;  /* 0x000000e877e87221 */ /* 0x000fe20000000000 */
[----:B--2---:R-:W-:-:S01]  /*26cb0*/  FADD R233, R118, R233 ;  /* 0x000000e976e97221 */ /* 0x004fc20000000000 */
[----:B------:R2:W-:Y:S01]  /*26cc0*/  STL [R1+0x628], R92 ;  /* 0x0006285c01007387 */ /* 0x0005e20000100800 */
[----:B---3--:R-:W-:-:S01]  /*26cd0*/  FADD R234, R117, R234 ;  /* 0x000000ea75ea7221 */ /* 0x008fc20000000000 */
[----:B------:R-:W-:Y:S01]  /*26ce0*/  FADD R235, R116, R235 ;  /* 0x000000eb74eb7221 */ /* 0x000fe20000000000 */
[----:B------:R-:W-:-:S01]  /*26cf0*/  FADD R236, R115, R236 ;  /* 0x000000ec73ec7221 */ /* 0x000fc20000000000 */
[----:B------:R-:W3:Y:S01]  /*26d00*/  LDL R149, [R1+0x5e4] ;  /* 0x0005e40001957983 */ /* 0x000ee20000100800 */
[----:B------:R-:W-:-:S03]  /*26d10*/  FADD R237, R114, R237 ;  /* 0x000000ed72ed7221 */ /* 0x000fc60000000000 */
[----:B------:R2:W-:Y:S04]  /*26d20*/  STL [R1+0x62c], R0 ;  /* 0x00062c0001007387 */ /* 0x0005e80000100800 */
[----:B------:R-:W3:Y:S04]  /*26d30*/  LDL.LU R148, [R1+0x634] ;  /* 0x0006340001947983 */ /* 0x000ee80000300800 */
[----:B------:R-:W3:Y:S04]  /*26d40*/  LDL R147, [R1+0x5e8] ;  /* 0x0005e80001937983 */ /* 0x000ee80000100800 */
        /* <DEDUP_REMOVED lines=34> */
[----:B0-----:R-:W3:Y:S04]  /*26f70*/  LDL.LU R112, [R1+0x67c] ;  /* 0x00067c0001707983 */ /* 0x001ee80000300800 */
[----:B------:R-:W3:Y:S04]  /*26f80*/  LDL R111, [R1+0x230] ;  /* 0x00023000016f7983 */ /* 0x000ee80000100800 */
[----:B-1----:R-:W3:Y:S04]  /*26f90*/  LDL.LU R110, [R1+0x680] ;  /* 0x00068000016e7983 */ /* 0x002ee80000300800 */
        /* <DEDUP_REMOVED lines=17> */
[----:B--2---:R-:W2:Y:S04]  /*270b0*/  LDL.LU R92, [R1+0x6a4] ;  /* 0x0006a400015c7983 */ /* 0x004ea80000300800 */
[----:B------:R-:W2:Y:S04]  /*270c0*/  LDL R91, [R1+0x258] ;  /* 0x00025800015b7983 */ /* 0x000ea80000100800 */
[----:B------:R-:W2:Y:S01]  /*270d0*/  LDL.LU R0, [R1+0x6a8] ;  /* 0x0006a80001007983 */ /* 0x000ea20000300800 */
[----:B----4-:R-:W-:-:S05]  /*270e0*/  FADD R150, R151, R150 ;  /* 0x0000009697967221 */ /* 0x010fca0000000000 */
[----:B------:R0:W-:Y:S01]  /*270f0*/  STL [R1+0x630], R150 ;  /* 0x0006309601007387 */ /* 0x0001e20000100800 */
[----:B---3--:R-:W-:-:S01]  /*27100*/  FADD R148, R149, R148 ;  /* 0x0000009495947221 */ /* 0x008fc20000000000 */
[----:B------:R-:W-:-:S04]  /*27110*/  FADD R146, R147, R146 ;  /* 0x0000009293927221 */ /* 0x000fc80000000000 */
[----:B------:R1:W-:Y:S01]  /*27120*/  STL [R1+0x634], R148 ;  /* 0x0006349401007387 */ /* 0x0003e20000100800 */
[----:B------:R-:W-:-:S03]  /*27130*/  FADD R144, R145, R144 ;  /* 0x0000009091907221 */ /* 0x000fc60000000000 */
        /* <DEDUP_REMOVED lines=48> */
[----:B------:R4:W-:Y:S04]  /*27440*/  STL [R1+0x698], R98 ;  /* 0x0006986201007387 */ /* 0x0009e80000100800 */
[----:B------:R4:W-:Y:S01]  /*27450*/  STL [R1+0x69c], R96 ;  /* 0x00069c6001007387 */ /* 0x0009e20000100800 */
[----:B------:R-:W-:-:S03]  /*27460*/  FADD R94, R95, R94 ;  /* 0x0000005e5f5e7221 */ /* 0x000fc60000000000 */
[----:B------:R-:W4:Y:S04]  /*27470*/  LDL R151, [R1+0x25c] ;  /* 0x00025c0001977983 */ /* 0x000f280000100800 */
[----:B------:R4:W-:Y:S01]  /*27480*/  STL [R1+0x6a0], R94 ;  /* 0x0006a05e01007387 */ /* 0x0009e20000100800 */
[----:B--2---:R-:W-:-:S03]  /*27490*/  FADD R92, R93, R92 ;  /* 0x0000005c5d5c7221 */ /* 0x004fc60000000000 */
[----:B0-----:R-:W2:Y:S04]  /*274a0*/  LDL.LU R150, [R1+0x6ac] ;  /* 0x0006ac0001967983 */ /* 0x001ea80000300800 */
[----:B------:R0:W-:Y:S01]  /*274b0*/  STL [R1+0x6a4], R92 ;  /* 0x0006a45c01007387 */ /* 0x0001e20000100800 */
[----:B------:R-:W-:-:S03]  /*274c0*/  FADD R0, R91, R0 ;  /* 0x000000005b007221 */ /* 0x000fc60000000000 */
[----:B------:R-:W2:Y:S04]  /*274d0*/  LDL R149, [R1+0x260] ;  /* 0x0002600001957983 */ /* 0x000ea80000100800 */
[----:B------:R0:W-:Y:S04]  /*274e0*/  STL [R1+0x6a8], R0 ;  /* 0x0006a80001007387 */ /* 0x0001e80000100800 */
[----:B-1----:R-:W2:Y:S04]  /*274f0*/  LDL.LU R148, [R1+0x6b0] ;  /* 0x0006b00001947983 */ /* 0x002ea80000300800 */
[----:B------:R-:W2:Y:S04]  /*27500*/  LDL R147, [R1+0x264] ;  /* 0x0002640001937983 */ /* 0x000ea80000100800 */
[----:B---3--:R-:W3:Y:S04]  /*27510*/  LDL.LU R146, [R1+0x6b4] ;  /* 0x0006b40001927983 */ /* 0x008ee80000300800 */
[----:B------:R-:W3:Y:S04]  /*27520*/  LDL R145, [R1+0x268] ;  /* 0x0002680001917983 */ /* 0x000ee80000100800 */
[----:B----4-:R-:W4:Y:S04]  /*27530*/  LDL.LU R144, [R1+0x6b8] ;  /* 0x0006b80001907983 */ /* 0x010f280000300800 */
[----:B------:R-:W4:Y:S04]  /*27540*/  LDL R143, [R1+0x26c] ;  /* 0x00026c00018f7983 */ /* 0x000f280000100800 */
[----:B------:R-:W4:Y:S04]  /*27550*/  LDL.LU R142, [R1+0x6bc] ;  /* 0x0006bc00018e7983 */ /* 0x000f280000300800 */
        /* <DEDUP_REMOVED lines=49> */
[----:B0-----:R-:W4:Y:S04]  /*27870*/  LDL.LU R92, [R1+0x720] ;  /* 0x00072000015c7983 */ /* 0x001f280000300800 */
[----:B------:R-:W4:Y:S04]  /*27880*/  LDL R91, [R1+0x2d4] ;  /* 0x0002d400015b7983 */ /* 0x000f280000100800 */
[----:B------:R-:W4:Y:S01]  /*27890*/  LDL.LU R0, [R1+0x724] ;  /* 0x0007240001007983 */ /* 0x000f220000300800 */
[----:B--2---:R-:W-:-:S05]  /*278a0*/  FADD R150, R151, R150 ;  /* 0x0000009697967221 */ /* 0x004fca0000000000 */
[----:B------:R0:W-:Y:S01]  /*278b0*/  STL [R1+0x6ac], R150 ;  /* 0x0006ac9601007387 */ /* 0x0001e20000100800 */
[----:B------:R-:W-:-:S01]  /*278c0*/  FADD R148, R149, R148 ;  /* 0x0000009495947221 */ /* 0x000fc20000000000 */
[----:B---3--:R-:W-:-:S04]  /*278d0*/  FADD R146, R147, R146 ;  /* 0x0000009293927221 */ /* 0x008fc80000000000 */
[----:B------:R1:W-:Y:S01]  /*278e0*/  STL [R1+0x6b0], R148 ;  /* 0x0006b09401007387 */ /* 0x0003e20000100800 */
[----:B----4-:R-:W-:-:S03]  /*278f0*/  FADD R144, R145, R144 ;  /* 0x0000009091907221 */ /* 0x010fc60000000000 */
        /* <DEDUP_REMOVED lines=53> */
[----:B------:R-:W-:-:S03]  /*27c50*/  FADD R92, R93, R92 ;  /* 0x0000005c5d5c7221 */ /* 0x000fc60000000000 */
[----:B0-----:R-:W4:Y:S04]  /*27c60*/  LDL.LU R150, [R1+0x728] ;  /* 0x0007280001967983 */ /* 0x001f280000300800 */
[----:B------:R0:W-:Y:S01]  /*27c70*/  STL [R1+0x720], R92 ;  /* 0x0007205c01007387 */ /* 0x0001e20000100800 */
[----:B------:R-:W-:-:S03]  /*27c80*/  FADD R0, R91, R0 ;  /* 0x000000005b007221 */ /* 0x000fc60000000000 */
[----:B------:R-:W4:Y:S04]  /*27c90*/  LDL R149, [R1+0x2dc] ;  /* 0x0002dc0001957983 */ /* 0x000f280000100800 */
[----:B------:R0:W-:Y:S04]  /*27ca0*/  STL [R1+0x724], R0 ;  /* 0x0007240001007387 */ /* 0x0001e80000100800 */
[----:B-1----:R-:W4:Y:S04]  /*27cb0*/  LDL.LU R148, [R1+0x72c] ;  /* 0x00072c0001947983 */ /* 0x002f280000300800 */
[----:B------:R-:W4:Y:S04]  /*27cc0*/  LDL R147, [R1+0x2e0] ;  /* 0x0002e00001937983 */ /* 0x000f280000100800 */
[----:B--2---:R-:W2:Y:S04]  /*27cd0*/  LDL.LU R146, [R1+0x730] ;  /* 0x0007300001927983 */ /* 0x004ea80000300800 */
        /* <DEDUP_REMOVED lines=56> */
[----:B------:R-:W-:-:S05]  /*28060*/  FADD R150, R151, R150 ;  /* 0x0000009697967221 */ /* 0x000fca0000000000 */
[----:B------:R0:W-:Y:S01]  /*28070*/  STL [R1+0x728], R150 ;  /* 0x0007289601007387 */ /* 0x0001e20000100800 */
[----:B------:R-:W-:-:S01]  /*28080*/  FADD R148, R149, R148 ;  /* 0x0000009495947221 */ /* 0x000fc20000000000 */
[----:B--2---:R-:W-:-:S04]  /*28090*/  FADD R146, R147, R146 ;  /* 0x0000009293927221 */ /* 0x004fc80000000000 */
[----:B------:R1:W-:Y:S01]  /*280a0*/  STL [R1+0x72c], R148 ;  /* 0x00072c9401007387 */ /* 0x0003e20000100800 */
[----:B---3--:R-:W-:-:S03]  /*280b0*/  FADD R144, R145, R144 ;  /* 0x0000009091907221 */ /* 0x008fc60000000000 */
        /* <DEDUP_REMOVED lines=119> */
[----:B------:R-:W-:Y:S01]  /*28830*/  STL [R1+0x7a4], R150 ;  /* 0x0007a49601007387 */ /* 0x000fe20000100800 */
[----:B------:R-:W-:-:S01]  /*28840*/  FADD R148, R149, R148 ;  /* 0x0000009495947221 */ /* 0x000fc20000000000 */
[----:B--2---:R-:W-:-:S04]  /*28850*/  FADD R146, R147, R146 ;  /* 0x0000009293927221 */ /* 0x004fc80000000000 */
[----:B------:R-:W-:Y:S01]  /*28860*/  STL [R1+0x7a8], R148 ;  /* 0x0007a89401007387 */ /* 0x000fe20000100800 */
[----:B---3--:R-:W-:-:S03]  /*28870*/  FADD R144, R145, R144 ;  /* 0x0000009091907221 */ /* 0x008fc60000000000 */
[----:B------:R-:W-:Y:S01]  /*28880*/  STL [R1+0x7ac], R146 ;  /* 0x0007ac9201007387 */ /* 0x000fe20000100800 */
[----:B----4-:R-:W-:-:S03]  /*28890*/  FADD R142, R143, R142 ;  /* 0x0000008e8f8e7221 */ /* 0x010fc60000000000 */
[----:B------:R-:W-:Y:S01]  /*288a0*/  STL [R1+0x7b0], R144 ;  /* 0x0007b09001007387 */ /* 0x000fe20000100800 */
[----:B------:R-:W-:-:S03]  /*288b0*/  FADD R140, R141, R140 ;  /* 0x0000008c8d8c7221 */ /* 0x000fc60000000000 */
        /* <DEDUP_REMOVED lines=44> */
[----:B------:R-:W-:Y:S04]  /*28b80*/  STL [R1+0x80c], R98 ;  /* 0x00080c6201007387 */ /* 0x000fe80000100800 */
[----:B------:R-:W-:Y:S01]  /*28b90*/  STL [R1+0x810], R96 ;  /* 0x0008106001007387 */ /* 0x000fe20000100800 */
[----:B------:R-:W-:-:S01]  /*28ba0*/  FADD R94, R95, R94 ;  /* 0x0000005e5f5e7221 */ /* 0x000fc20000000000 */
[----:B------:R-:W-:Y:S01]  /*28bb0*/  FADD R92, R93, R92 ;  /* 0x0000005c5d5c7221 */ /* 0x000fe20000000000 */
[----:B------:R-:W-:-:S02]  /*28bc0*/  FADD R0, R91, R0 ;  /* 0x000000005b007221 */ /* 0x000fc40000000000 */
[----:B------:R-:W2:Y:S04]  /*28bd0*/  LDL R91, [R1+0x3d0] ;  /* 0x0003d000015b7983 */ /* 0x000ea80000100800 */
[----:B------:R-:W-:Y:S04]  /*28be0*/  STL [R1+0x814], R94 ;  /* 0x0008145e01007387 */ /* 0x000fe80000100800 */
[----:B------:R0:W-:Y:S04]  /*28bf0*/  STL [R1+0x818], R92 ;  /* 0x0008185c01007387 */ /* 0x0001e80000100800 */
[----:B0-----:R-:W2:Y:S04]  /*28c00*/  LDL.LU R92, [R1+0x820] ;  /* 0x00082000015c7983 */ /* 0x001ea80000300800 */
[----:B------:R-:W3:Y:S04]  /*28c10*/  LDL R93, [R1+0x3d4] ;  /* 0x0003d400015d7983 */ /* 0x000ee80000100800 */
[----:B------:R0:W-:Y:S04]  /*28c20*/  STL [R1+0x81c], R0 ;  /* 0x00081c0001007387 */ /* 0x0001e80000100800 */
[----:B------:R-:W3:Y:S04]  /*28c30*/  LDL.LU R94, [R1+0x824] ;  /* 0x00082400015e7983 */ /* 0x000ee80000300800 */
        /* <DEDUP_REMOVED lines=20> */
[----:B------:R-:W4:Y:S04]  /*28d80*/  LDL R141, [R1] ;  /* 0x00000000018d7983 */ /* 0x000f280000100800 */
        /* <DEDUP_REMOVED lines=36> */
[----:B0-----:R-:W4:Y:S01]  /*28fd0*/  LDL.LU R0, [R1+0x898] ;  /* 0x0008980001007983 */ /* 0x001f220000300800 */
[----:B--2---:R-:W-:-:S03]  /*28fe0*/  FADD R92, R91, R92 ;  /* 0x0000005c5b5c7221 */ /* 0x004fc60000000000 */
[----:B------:R-:W2:Y:S04]  /*28ff0*/  LDL.LU R91, [R1+0xd60] ;  /* 0x000d6000015b7983 */ /* 0x000ea80000300800 */
[----:B------:R0:W-:Y:S01]  /*29000*/  STL [R1+0x820], R92 ;  /* 0x0008205c01007387 */ /* 0x0001e20000100800 */
[----:B---3--:R-:W-:-:S03]  /*29010*/  FADD R94, R93, R94 ;  /* 0x0000005e5d5e7221 */ /* 0x008fc60000000000 */
[----:B0-----:R-:W3:Y:S01]  /*29020*/  LDL.LU R92, [R1+0xd5c] ;  /* 0x000d5c00015c7983 */ /* 0x001ee20000300800 */
[----:B----4-:R-:W-:-:S03]  /*29030*/  FADD R96, R95, R96 ;  /* 0x000000605f607221 */ /* 0x010fc60000000000 */
[----:B------:R-:W4:Y:S04]  /*29040*/  LDL.LU R93, [R1+0xd58] ;  /* 0x000d5800015d7983 */ /* 0x000f280000300800 */
[----:B------:R0:W-:Y:S01]  /*29050*/  STL [R1+0x824], R94 ;  /* 0x0008245e01007387 */ /* 0x0001e20000100800 */
[----:B------:R-:W-:-:S03]  /*29060*/  FADD R98, R97, R98 ;  /* 0x0000006261627221 */ /* 0x000fc60000000000 */
[----:B0-----:R-:W4:Y:S01]  /*29070*/  LDL.LU R94, [R1+0xd54] ;  /* 0x000d5400015e7983 */ /* 0x001f220000300800 */
[----:B------:R-:W-:-:S03]  /*29080*/  FADD R100, R99, R100 ;  /* 0x0000006463647221 */ /* 0x000fc60000000000 */
[----:B------:R-:W4:Y:S04]  /*29090*/  LDL.LU R95, [R1+0xd50] ;  /* 0x000d5000015f7983 */ /* 0x000f280000300800 */
[----:B------:R0:W-:Y:S01]  /*290a0*/  STL [R1+0x828], R96 ;  /* 0x0008286001007387 */ /* 0x0001e20000100800 */
[----:B------:R-:W-:-:S03]  /*290b0*/  FADD R102, R101, R102 ;  /* 0x0000006665667221 */ /* 0x000fc60000000000 */
[----:B0-----:R-:W4:Y:S04]  /*290c0*/  LDL.LU R96, [R1+0xd4c] ;  /* 0x000d4c0001607983 */ /* 0x001f280000300800 */
[----:B------:R-:W4:Y:S04]  /*290d0*/  LDL.LU R97, [R1+0xd48] ;  /* 0x000d480001617983 */ /* 0x000f280000300800 */
[----:B------:R0:W-:Y:S01]  /*290e0*/  STL [R1+0x82c], R98 ;  /* 0x00082c6201007387 */ /* 0x0001e20000100800 */
[----:B------:R-:W-:-:S01]  /*290f0*/  FADD R104, R103, R104 ;  /* 0x0000006867687221 */ /* 0x000fc20000000000 */
[----:B------:R-:W-:-:S02]  /*29100*/  FADD R150, R151, R150 ;  /* 0x0000009697967221 */ /* 0x000fc40000000000 */
[----:B0-----:R-:W4:Y:S04]  /*29110*/  LDL.LU R98, [R1+0xd44] ;  /* 0x000d440001627983 */ /* 0x001f280000300800 */
[----:B------:R-:W4:Y:S04]  /*29120*/  LDL.LU R99, [R1+0xd40] ;  /* 0x000d400001637983 */ /* 0x000f280000300800 */
[----:B------:R0:W-:Y:S01]  /*29130*/  STL [R1+0x830], R100 ;  /* 0x0008306401007387 */ /* 0x0001e20000100800 */
[----:B------:R-:W-:-:S01]  /*29140*/  FADD R148, R149, R148 ;  /* 0x0000009495947221 */ /* 0x000fc20000000000 */
[----:B------:R-:W-:Y:S01]  /*29150*/  FADD R146, R147, R146 ;  /* 0x0000009293927221 */ /* 0x000fe20000000000 */
[----:B------:R-:W-:-:S01]  /*29160*/  FADD R144, R145, R144 ;  /* 0x0000009091907221 */ /* 0x000fc20000000000 */
[----:B0-----:R-:W4:Y:S04]  /*29170*/  LDL.LU R100, [R1+0xd3c] ;  /* 0x000d3c0001647983 */ /* 0x001f280000300800 */
[----:B------:R-:W4:Y:S04]  /*29180*/  LDL.LU R101, [R1+0xd38] ;  /* 0x000d380001657983 */ /* 0x000f280000300800 */
[----:B------:R0:W-:Y:S01]  /*29190*/  STL [R1+0x834], R102 ;  /* 0x0008346601007387 */ /* 0x0001e20000100800 */
[----:B------:R-:W-:-:S01]  /*291a0*/  FADD R142, R143, R142 ;  /* 0x0000008e8f8e7221 */ /* 0x000fc20000000000 */
[----:B------:R-:W-:-:S02]  /*291b0*/  FADD R140, R141, R140 ;  /* 0x0000008c8d8c7221 */ /* 0x000fc40000000000 */
[----:B0-----:R-:W4:Y:S04]  /*291c0*/  LDL.LU R102, [R1+0xd34] ;  /* 0x000d340001667983 */ /* 0x001f280000300800 */
[----:B------:R-:W4:Y:S01]  /*291d0*/  LDL.LU R103, [R1+0xd30] ;  /* 0x000d300001677983 */ /* 0x000f220000300800 */
[----:B------:R-:W-:-:S03]  /*291e0*/  FADD R138, R139, R138 ;  /* 0x0000008a8b8a7221 */ /* 0x000fc60000000000 */
[----:B------:R0:W-:Y:S01]  /*291f0*/  STL [R1+0x838], R104 ;  /* 0x0008386801007387 */ /* 0x0001e20000100800 */
[----:B------:R-:W-:-:S03]  /*29200*/  FADD R136, R137, R136 ;  /* 0x0000008889887221 */ /* 0x000fc60000000000 */
[----:B0-----:R-:W4:Y:S01]  /*29210*/  LDL.LU R104, [R1+0xd2c] ;  /* 0x000d2c0001687983 */ /* 0x001f220000300800 */
[----:B------:R-:W-:-:S03]  /*29220*/  FADD R134, R135, R134 ;  /* 0x0000008687867221 */ /* 0x000fc60000000000 */
[----:B------:R-:W-:Y:S04]  /*29230*/  STL [R1+0x83c], R150 ;  /* 0x00083c9601007387 */ /* 0x000fe80000100800 */
[----:B------:R-:W-:Y:S01]  /*29240*/  STL [R1+0x840], R148 ;  /* 0x0008409401007387 */ /* 0x000fe20000100800 */
[----:B------:R-:W-:-:S03]  /*29250*/  FADD R132, R133, R132 ;  /* 0x0000008485847221 */ /* 0x000fc60000000000 */
[----:B------:R-:W-:Y:S04]  /*29260*/  STL [R1+0x844], R146 ;  /* 0x0008449201007387 */ /* 0x000fe80000100800 */
[----:B------:R-:W-:Y:S01]  /*29270*/  STL [R1+0x848], R144 ;  /* 0x0008489001007387 */ /* 0x000fe20000100800 */
[----:B------:R-:W-:-:S03]  /*29280*/  FADD R130, R131, R130 ;  /* 0x0000008283827221 */ /* 0x000fc60000000000 */
[----:B------:R-:W-:Y:S01]  /*29290*/  STL [R1+0x84c], R142 ;  /* 0x00084c8e01007387 */ /* 0x000fe20000100800 */
[----:B------:R-:W-:-:S03]  /*292a0*/  FADD R128, R129, R128 ;  /* 0x0000008081807221 */ /* 0x000fc60000000000 */
[----:B------:R-:W-:Y:S04]  /*292b0*/  STL [R1+0x850], R140 ;  /* 0x0008508c01007387 */ /* 0x000fe80000100800 */
[----:B------:R-:W-:Y:S01]  /*292c0*/  STL [R1+0x854], R138 ;  /* 0x0008548a01007387 */ /* 0x000fe20000100800 */
[----:B------:R-:W-:-:S03]  /*292d0*/  FADD R126, R127, R126 ;  /* 0x0000007e7f7e7221 */ /* 0x000fc60000000000 */
[----:B------:R-:W-:Y:S04]  /*292e0*/  STL [R1+0x858], R136 ;  /* 0x0008588801007387 */ /* 0x000fe80000100800 */
[----:B------:R0:W-:Y:S01]  /*292f0*/  STL [R1+0x85c], R134 ;  /* 0x00085c8601007387 */ /* 0x0001e20000100800 */
[----:B------:R-:W-:-:S03]  /*29300*/  FADD R124, R125, R124 ;  /* 0x0000007c7d7c7221 */ /* 0x000fc60000000000 */
[----:B------:R-:W-:Y:S04]  /*29310*/  STL [R1+0x860], R132 ;  /* 0x0008608401007387 */ /* 0x000fe80000100800 */
[----:B------:R-:W-:Y:S01]  /*29320*/  STL [R1+0x864], R130 ;  /* 0x0008648201007387 */ /* 0x000fe20000100800 */
        /* <DEDUP_REMOVED lines=22> */
[----:B0-----:R-:W2:Y:S04]  /*29490*/  LDL.LU R134, [R1+0x89c] ;  /* 0x00089c0001867983 */ /* 0x001ea80000300800 */
[----:B------:R0:W-:Y:S04]  /*294a0*/  STL [R1+0x894], R106 ;  /* 0x0008946a01007387 */ /* 0x0001e80000100800 */
[----:B0-----:R-:W3:Y:S04]  /*294b0*/  LDL R106, [R1+0x50] ;  /* 0x00005000016a7983 */ /* 0x001ee80000100800 */
        /* <DEDUP_REMOVED lines=31> */
[----:B------:R-:W4:Y:S04]  /*296b0*/  LDL R135, [R1+0x90] ;  /* 0x0000900001877983 */ /* 0x000f280000100800 */
        /* <DEDUP_REMOVED lines=13> */
[----:B------:R-:W4:Y:S01]  /*29790*/  LDL.LU R115, [R1+0x8fc] ;  /* 0x0008fc0001737983 */ /* 0x000f220000300800 */
[----:B--2---:R-:W-:-:S03]  /*297a0*/  FADD R134, R105, R134 ;  /* 0x0000008669867221 */ /* 0x004fc60000000000 */
[----:B------:R-:W2:Y:S04]  /*297b0*/  LDL.LU R105, [R1+0xd28] ;  /* 0x000d280001697983 */ /* 0x000ea80000300800 */
[----:B------:R0:W-:Y:S04]  /*297c0*/  STL [R1+0x89c], R134 ;  /* 0x00089c8601007387 */ /* 0x0001e80000100800 */
[----:B0-----:R-:W2:Y:S01]  /*297d0*/  LDL.LU R134, [R1+0x8e0] ;  /* 0x0008e00001867983 */ /* 0x001ea20000300800 */
[----:B---3--:R-:W-:-:S03]  /*297e0*/  FADD R136, R106, R136 ;  /* 0x000000886a887221 */ /* 0x008fc60000000000 */
[----:B------:R-:W3:Y:S04]  /*297f0*/  LDL.LU R106, [R1+0xd24] ;  /* 0x000d2400016a7983 */ /* 0x000ee80000300800 */
[----:B------:R0:W-:Y:S01]  /*29800*/  STL [R1+0x8a0], R136 ;  /* 0x0008a08801007387 */ /* 0x0001e20000100800 */
[----:B----4-:R-:W-:-:S03]  /*29810*/  FADD R108, R107, R108 ;  /* 0x0000006c6b6c7221 */ /* 0x010fc60000000000 */
[----:B0-----:R-:W4:Y:S01]  /*29820*/  LDL.LU R136, [R1+0x8dc] ;  /* 0x0008dc0001887983 */ /* 0x001f220000300800 */
[----:B------:R-:W-:-:S03]  /*29830*/  FADD R110, R109, R110 ;  /* 0x0000006e6d6e7221 */ /* 0x000fc60000000000 */
[----:B------:R-:W3:Y:S04]  /*29840*/  LDL.LU R107, [R1+0xd20] ;  /* 0x000d2000016b7983 */ /* 0x000ee80000300800 */
[----:B------:R0:W-:Y:S01]  /*29850*/  STL [R1+0x8a4], R108 ;  /* 0x0008a46c01007387 */ /* 0x0001e20000100800 */
[----:B------:R-:W-:-:S03]  /*29860*/  FADD R112, R111, R112 ;  /* 0x000000706f707221 */ /* 0x000fc60000000000 */
[----:B0-----:R-:W3:Y:S01]  /*29870*/  LDL.LU R108, [R1+0xd1c] ;  /* 0x000d1c00016c7983 */ /* 0x001ee20000300800 */
[----:B------:R-:W-:-:S03]  /*29880*/  FADD R114, R113, R114 ;  /* 0x0000007271727221 */ /* 0x000fc60000000000 */
[----:B------:R-:W3:Y:S04]  /*29890*/  LDL.LU R109, [R1+0xd18] ;  /* 0x000d1800016d7983 */ /* 0x000ee80000300800 */
[----:B------:R0:W-:Y:S01]  /*298a0*/  STL [R1+0x8a8], R110 ;  /* 0x0008a86e01007387 */ /* 0x0001e20000100800 */
[----:B------:R-:W-:-:S01]  /*298b0*/  FADD R150, R151, R150 ;  /* 0x0000009697967221 */ /* 0x000fc20000000000 */
[----:B------:R-:W-:Y:S02]  /*298c0*/  FADD R148, R149, R148 ;  /* 0x0000009495947221 */ /* 0x000fe40000000000 */
[----:B0-----:R-:W3:Y:S04]  /*298d0*/  LDL.LU R110, [R1+0xd14] ;  /* 0x000d1400016e7983 */ /* 0x001ee80000300800 */
[----:B------:R-:W3:Y:S01]  /*298e0*/  LDL.LU R111, [R1+0xd10] ;  /* 0x000d1000016f7983 */ /* 0x000ee20000300800 */
[----:B------:R-:W-:-:S03]  /*298f0*/  FADD R146, R147, R146 ;  /* 0x0000009293927221 */ /* 0x000fc60000000000 */
[----:B------:R0:W-:Y:S01]  /*29900*/  STL [R1+0x8ac], R112 ;  /* 0x0008ac7001007387 */ /* 0x0001e20000100800 */
[----:B------:R-:W-:-:S03]  /*29910*/  FADD R144, R145, R144 ;  /* 0x0000009091907221 */ /* 0x000fc60000000000 */
[----:B0-----:R-:W3:Y:S01]  /*29920*/  LDL.LU R112, [R1+0xd0c] ;  /* 0x000d0c0001707983 */ /* 0x001ee20000300800 */
[----:B------:R-:W-:-:S03]  /*29930*/  FADD R142, R143, R142 ;  /* 0x0000008e8f8e7221 */ /* 0x000fc60000000000 */
[----:B------:R-:W3:Y:S04]  /*29940*/  LDL.LU R113, [R1+0xd08] ;  /* 0x000d080001717983 */ /* 0x000ee80000300800 */
[----:B------:R0:W-:Y:S01]  /*29950*/  STL [R1+0x8b0], R114 ;  /* 0x0008b07201007387 */ /* 0x0001e20000100800 */
[----:B------:R-:W-:-:S03]  /*29960*/  FADD R140, R141, R140 ;  /* 0x0000008c8d8c7221 */ /* 0x000fc60000000000 */
[----:B0-----:R-:W3:Y:S01]  /*29970*/  LDL.LU R114, [R1+0xd04] ;  /* 0x000d040001727983 */ /* 0x001ee20000300800 */
        /* <DEDUP_REMOVED lines=11> */
[----:B------:R-:W3:Y:S04]  /*29a30*/  LDL R121, [R1+0xb0] ;  /* 0x0000b00001797983 */ /* 0x000ee80000100800 */
[----:B------:R0:W-:Y:S04]  /*29a40*/  STL [R1+0x8d0], R120 ;  /* 0x0008d07801007387 */ /* 0x0001e80000100800 */
[----:B0-----:R-:W3:Y:S04]  /*29a50*/  LDL.LU R120, [R1+0x900] ;  /* 0x0009000001787983 */ /* 0x001ee80000300800 */
[----:B------:R0:W-:Y:S04]  /*29a60*/  STL [R1+0x8d4], R118 ;  /* 0x0008d47601007387 */ /* 0x0001e80000100800 */
[----:B------:R-:W3:Y:S04]  /*29a70*/  LDL R119, [R1+0xb4] ;  /* 0x0000b40001777983 */ /* 0x000ee80000100800 */
[----:B------:R1:W-:Y:S04]  /*29a80*/  STL [R1+0x8d8], R0 ;  /* 0x0008d80001007387 */ /* 0x0003e80000100800 */
[----:B0-----:R-:W3:Y:S04]  /*29a90*/  LDL.LU R118, [R1+0x904] ;  /* 0x0009040001767983 */ /* 0x001ee80000300800 */
[----:B------:R-:W3:Y:S04]  /*29aa0*/  LDL R116, [R1+0xb8] ;  /* 0x0000b80001747983 */ /* 0x000ee80000100800 */
[----:B-1----:R-:W3:Y:S01]  /*29ab0*/  LDL.LU R0, [R1+0x908] ;  /* 0x0009080001007983 */ /* 0x002ee20000300800 */
[----:B------:R-:W-:-:S01]  /*29ac0*/  FADD R132, R133, R132 ;  /* 0x0000008485847221 */ /* 0x000fc20000000000 */
[----:B------:R-:W-:Y:S01]  /*29ad0*/  FADD R130, R131, R130 ;  /* 0x0000008283827221 */ /* 0x000fe20000000000 */
[----:B------:R-:W-:-:S01]  /*29ae0*/  FADD R128, R129, R128 ;  /* 0x0000008081807221 */ /* 0x000fc20000000000 */
[----:B------:R-:W-:Y:S01]  /*29af0*/  FADD R126, R127, R126 ;  /* 0x0000007e7f7e7221 */ /* 0x000fe20000000000 */
[----:B------:R-:W-:-:S01]  /*29b00*/  FADD R124, R125, R124 ;  /* 0x0000007c7d7c7221 */ /* 0x000fc20000000000 */
[----:B------:R-:W-:Y:S01]  /*29b10*/  FADD R122, R123, R122 ;  /* 0x0000007a7b7a7221 */ /* 0x000fe20000000000 */
[----:B------:R-:W-:-:S01]  /*29b20*/  FADD R115, R117, R115 ;  /* 0x0000007375737221 */ /* 0x000fc20000000000 */
[----:B--2---:R-:W-:Y:S01]  /*29b30*/  FADD R134, R135, R134 ;  /* 0x0000008687867221 */ /* 0x004fe20000000000 */
[----:B----4-:R-:W-:-:S05]  /*29b40*/  FADD R136, R137, R136 ;  /* 0x0000008889887221 */ /* 0x010fca0000000000 */
[----:B------:R-:W-:Y:S04]  /*29b50*/  STL [R1+0x8dc], R136 ;  /* 0x0008dc8801007387 */ /* 0x000fe80000100800 */
[----:B------:R0:W-:Y:S04]  /*29b60*/  STL [R1+0x8e0], R134 ;  /* 0x0008e08601007387 */ /* 0x0001e80000100800 */
[----:B------:R-:W-:Y:S04]  /*29b70*/  STL [R1+0x8e4], R132 ;  /* 0x0008e48401007387 */ /* 0x000fe80000100800 */
[----:B------:R-:W-:Y:S04]  /*29b80*/  STL [R1+0x8e8], R130 ;  /* 0x0008e88201007387 */ /* 0x000fe80000100800 */
[----:B------:R-:W-:Y:S04]  /*29b90*/  STL [R1+0x8ec], R128 ;  /* 0x0008ec8001007387 */ /* 0x000fe80000100800 */
[----:B------:R-:W-:Y:S04]  /*29ba0*/  STL [R1+0x8f0], R126 ;  /* 0x0008f07e01007387 */ /* 0x000fe80000100800 */
[----:B0-----:R-:W2:Y:S04]  /*29bb0*/  LDL R134, [R1+0xbc] ;  /* 0x0000bc0001867983 */ /* 0x001ea80000100800 */
[----:B------:R-:W-:Y:S04]  /*29bc0*/  STL [R1+0x8f4], R124 ;  /* 0x0008f47c01007387 */ /* 0x000fe80000100800 */
[----:B------:R-:W4:Y:S04]  /*29bd0*/  LDL R138, [R1+0xc0] ;  /* 0x0000c000018a7983 */ /* 0x000f280000100800 */
[----:B------:R-:W-:Y:S04]  /*29be0*/  STL [R1+0x8f8], R122 ;  /* 0x0008f87a01007387 */ /* 0x000fe80000100800 */
        /* <DEDUP_REMOVED lines=8> */
[----:B------:R-:W2:Y:S04]  /*29c70*/  LDL R141, [R1+0xe0] ;  /* 0x0000e000018d7983 */ /* 0x000ea80000100800 */
[----:B------:R-:W4:Y:S04]  /*29c80*/  LDL R133, [R1+0xe4] ;  /* 0x0000e40001857983 */ /* 0x000f280000100800 */
[----:B------:R-:W2:Y:S04]  /*29c90*/  LDL R131, [R1+0xe8] ;  /* 0x0000e80001837983 */ /* 0x000ea80000100800 */
[----:B------:R-:W2:Y:S04]  /*29ca0*/  LDL.LU R130, [R1+0x938] ;  /* 0x0009380001827983 */ /* 0x000ea80000300800 */
[----:B------:R-:W4:Y:S04]  /*29cb0*/  LDL R128, [R1+0xec] ;  /* 0x0000ec0001807983 */ /* 0x000f280000100800 */
[----:B------:R-:W4:Y:S04]  /*29cc0*/  LDL.LU R126, [R1+0x93c] ;  /* 0x00093c00017e7983 */ /* 0x000f280000300800 */
[----:B------:R-:W4:Y:S04]  /*29cd0*/  LDL R124, [R1+0xf0] ;  /* 0x0000f000017c7983 */ /* 0x000f280000100800 */
[----:B------:R-:W4:Y:S04]  /*29ce0*/  LDL.LU R122, [R1+0x940] ;  /* 0x00094000017a7983 */ /* 0x000f280000300800 */
[----:B------:R-:W4:Y:S04]  /*29cf0*/  LDL.LU R132, [R1+0x934] ;  /* 0x0009340001847983 */ /* 0x000f280000300800 */
[----:B------:R-:W4:Y:S01]  /*29d00*/  LDL.LU R140, [R1+0x930] ;  /* 0x00093000018c7983 */ /* 0x000f220000300800 */
[----:B---3--:R-:W-:-:S05]  /*29d10*/  FADD R120, R121, R120 ;  /* 0x0000007879787221 */ /* 0x008fca0000000000 */
[----:B------:R-:W-:Y:S01]  /*29d20*/  STL [R1+0x900], R120 ;  /* 0x0009007801007387 */ /* 0x000fe20000100800 */
[----:B------:R-:W-:-:S01]  /*29d30*/  FADD R118, R119, R118 ;  /* 0x0000007677767221 */ /* 0x000fc20000000000 */
[----:B------:R-:W-:-:S05]  /*29d40*/  FADD R0, R116, R0 ;  /* 0x0000000074007221 */ /* 0x000fca0000000000 */
[----:B------:R0:W-:Y:S04]  /*29d50*/  STL [R1+0x908], R0 ;  /* 0x0009080001007387 */ /* 0x0001e80000100800 */
[----:B------:R1:W-:Y:S04]  /*29d60*/  STL [R1+0x904], R118 ;  /* 0x0009047601007387 */ /* 0x0003e80000100800 */
[----:B0-----:R-:W3:Y:S04]  /*29d70*/  LDL.LU R0, [R1+0x90c] ;  /* 0x00090c0001007983 */ /* 0x001ee80000300800 */
[----:B------:R-:W3:Y:S04]  /*29d80*/  LDL.LU R136, [R1+0x910] ;  /* 0x0009100001887983 */ /* 0x000ee80000300800 */
[----:B------:R-:W3:Y:S04]  /*29d90*/  LDL.LU R116, [R1+0x914] ;  /* 0x0009140001747983 */ /* 0x000ee80000300800 */
[----:B-1----:R-:W3:Y:S04]  /*29da0*/  LDL.LU R118, [R1+0x918] ;  /* 0x0009180001767983 */ /* 0x002ee80000300800 */
[----:B------:R-:W3:Y:S04]  /*29db0*/  LDL.LU R150, [R1+0x91c] ;  /* 0x00091c0001967983 */ /* 0x000ee80000300800 */
[----:B------:R-:W3:Y:S04]  /*29dc0*/  LDL.LU R148, [R1+0x920] ;  /* 0x0009200001947983 */ /* 0x000ee80000300800 */
[----:B------:R-:W3:Y:S04]  /*29dd0*/  LDL.LU R146, [R1+0x924] ;  /* 0x0009240001927983 */ /* 0x000ee80000300800 */
[----:B------:R-:W3:Y:S04]  /*29de0*/  LDL.LU R144, [R1+0x928] ;  /* 0x0009280001907983 */ /* 0x000ee80000300800 */
[----:B------:R-:W3:Y:S04]  /*29df0*/  LDL.LU R142, [R1+0x92c] ;  /* 0x00092c00018e7983 */ /* 0x000ee80000300800 */
[----:B------:R-:W3:Y:S04]  /*29e00*/  LDL R139, [R1+0xf4] ;  /* 0x0000f400018b7983 */ /* 0x000ee80000100800 */
[----:B------:R-:W3:Y:S04]  /*29e10*/  LDL R120, [R1+0xf8] ;  /* 0x0000f80001787983 */ /* 0x000ee80000100800 */
[----:B------:R-:W3:Y:S04]  /*29e20*/  LDL R137, [R1+0xfc] ;  /* 0x0000fc0001897983 */ /* 0x000ee80000100800 */
[----:B------:R-:W3:Y:S04]  /*29e30*/  LDL R135, [R1+0x100] ;  /* 0x0001000001877983 */ /* 0x000ee80000100800 */
[----:B------:R-:W3:Y:S04]  /*29e40*/  LDL R129, [R1+0x104] ;  /* 0x0001040001817983 */ /* 0x000ee80000100800 */
[----:B------:R-:W3:Y:S04]  /*29e50*/  LDL.LU R127, [R1+0x954] ;  /* 0x00095400017f7983 */ /* 0x000ee80000300800 */
[----:B------:R-:W3:Y:S04]  /*29e60*/  LDL R125, [R1+0x108] ;  /* 0x00010800017d7983 */ /* 0x000ee80000100800 */
[----:B------:R-:W3:Y:S04]  /*29e70*/  LDL.LU R123, [R1+0x958] ;  /* 0x00095800017b7983 */ /* 0x000ee80000300800 */
[----:B------:R-:W3:Y:S04]  /*29e80*/  LDL R121, [R1+0x10c] ;  /* 0x00010c0001797983 */ /* 0x000ee80000100800 */
[----:B------:R-:W3:Y:S01]  /*29e90*/  LDL.LU R119, [R1+0x95c] ;  /* 0x00095c0001777983 */ /* 0x000ee20000300800 */
[----:B--2---:R-:W-:-:S01]  /*29ea0*/  FADD R130, R131, R130 ;  /* 0x0000008283827221 */ /* 0x004fc20000000000 */
[----:B----4-:R-:W-:Y:S01]  /*29eb0*/  FADD R126, R128, R126 ;  /* 0x0000007e807e7221 */ /* 0x010fe20000000000 */
[----:B------:R-:W-:-:S01]  /*29ec0*/  FADD R132, R133, R132 ;  /* 0x0000008485847221 */ /* 0x000fc20000000000 */
[----:B------:R-:W-:Y:S01]  /*29ed0*/  FADD R140, R141, R140 ;  /* 0x0000008c8d8c7221 */ /* 0x000fe20000000000 */
[----:B------:R-:W-:-:S01]  /*29ee0*/  FADD R122, R124, R122 ;  /* 0x0000007a7c7a7221 */ /* 0x000fc20000000000 */
[----:B---3--:R-:W-:Y:S01]  /*29ef0*/  FADD R0, R134, R0 ;  /* 0x0000000086007221 */ /* 0x008fe20000000000 */
[----:B------:R-:W-:-:S04]  /*29f00*/  FADD R136, R138, R136 ;  /* 0x000000888a887221 */ /* 0x000fc80000000000 */
[----:B------:R0:W-:Y:S01]  /*29f10*/  STL [R1+0x90c], R0 ;  /* 0x00090c0001007387 */ /* 0x0001e20000100800 */
[----:B------:R-:W-:-:S03]  /*29f20*/  FADD R116, R115, R116 ;  /* 0x0000007473747221 */ /* 0x000fc60000000000 */
[----:B0-----:R-:W2:Y:S01]  /*29f30*/  LDL.LU R0, [R1+0x948] ;  /* 0x0009480001007983 */ /* 0x001ea20000300800 */
[----:B------:R-:W-:-:S03]  /*29f40*/  FADD R118, R117, R118 ;  /* 0x0000007675767221 */ /* 0x000fc60000000000 */
[----:B------:R-:W3:Y:S04]  /*29f50*/  LDL.LU R134, [R1+0x950] ;  /* 0x0009500001867983 */ /* 0x000ee80000300800 */
[----:B------:R-:W4:Y:S01]  /*29f60*/  LDL.LU R138, [R1+0x944] ;  /* 0x00094400018a7983 */ /* 0x000f220000300800 */
[----:B------:R-:W-:-:S03]  /*29f70*/  FADD R150, R151, R150 ;  /* 0x0000009697967221 */ /* 0x000fc60000000000 */
[----:B------:R0:W-:Y:S01]  /*29f80*/  STL [R1+0x910], R136 ;  /* 0x0009108801007387 */ /* 0x0001e20000100800 */
[----:B------:R-:W-:-:S01]  /*29f90*/  FADD R148, R149, R148 ;  /* 0x0000009495947221 */ /* 0x000fc20000000000 */
[----:B------:R-:W-:Y:S01]  /*29fa0*/  FADD R146, R147, R146 ;  /* 0x0000009293927221 */ /* 0x000fe20000000000 */
[----:B------:R-:W-:-:S01]  /*29fb0*/  FADD R144, R145, R144 ;  /* 0x0000009091907221 */ /* 0x000fc20000000000 */
[----:B0-----:R-:W4:Y:S04]  /*29fc0*/  LDL.LU R136, [R1+0x94c] ;  /* 0x00094c0001887983 */ /* 0x001f280000300800 */
[----:B------:R-:W4:Y:S04]  /*29fd0*/  LDL.LU R115, [R1+0xd00] ;  /* 0x000d000001737983 */ /* 0x000f280000300800 */
[----:B------:R0:W-:Y:S01]  /*29fe0*/  STL [R1+0x914], R116 ;  /* 0x0009147401007387 */ /* 0x0001e20000100800 */
[----:B------:R-:W-:-:S03]  /*29ff0*/  FADD R142, R143, R142 ;  /* 0x0000008e8f8e7221 */ /* 0x000fc60000000000 */
[----:B0-----:R-:W4:Y:S04]  /*2a000*/  LDL.LU R116, [R1+0xcfc] ;  /* 0x000cfc0001747983 */ /* 0x001f280000300800 */
[----:B------:R-:W4:Y:S04]  /*2a010*/  LDL.LU R117, [R1+0xcf8] ;  /* 0x000cf80001757983 */ /* 0x000f280000300800 */
[----:B------:R0:W-:Y:S04]  /*2a020*/  STL [R1+0x918], R118 ;  /* 0x0009187601007387 */ /* 0x0001e80000100800 */
[----:B0-----:R-:W4:Y:S04]  /*2a030*/  LDL.LU R118, [R1+0xcf4] ;  /* 0x000cf40001767983 */ /* 0x001f280000300800 */
[----:B------:R-:W-:Y:S04]  /*2a040*/  STL [R1+0x91c], R150 ;  /* 0x00091c9601007387 */ /* 0x000fe80000100800 */
[----:B------:R-:W-:Y:S04]  /*2a050*/  STL [R1+0x920], R148 ;  /* 0x0009209401007387 */ /* 0x000fe80000100800 */
[----:B------:R-:W-:Y:S04]  /*2a060*/  STL [R1+0x924], R146 ;  /* 0x0009249201007387 */ /* 0x000fe80000100800 */
[----:B------:R-:W-:Y:S04]  /*2a070*/  STL [R1+0x928], R144 ;  /* 0x0009289001007387 */ /* 0x000fe80000100800 */
[----:B------:R-:W-:Y:S04]  /*2a080*/  STL [R1+0x92c], R142 ;  /* 0x00092c8e01007387 */ /* 0x000fe80000100800 */
[----:B------:R-:W-:Y:S04]  /*2a090*/  STL [R1+0x930], R140 ;  /* 0x0009308c01007387 */ /* 0x000fe80000100800 */
[----:B------:R0:W-:Y:S04]  /*2a0a0*/  STL [R1+0x934], R132 ;  /* 0x0009348401007387 */ /* 0x0001e80000100800 */
[----:B------:R-:W4:Y:S04]  /*2a0b0*/  LDL R133, [R1+0x110] ;  /* 0x0001100001857983 */ /* 0x000f280000100800 */
[----:B------:R1:W-:Y:S04]  /*2a0c0*/  STL [R1+0x938], R130 ;  /* 0x0009388201007387 */ /* 0x0003e80000100800 */
[----:B0-----:R-:W4:Y:S04]  /*2a0d0*/  LDL.LU R132, [R1+0x960] ;  /* 0x0009600001847983 */ /* 0x001f280000300800 */
[----:B------:R0:W-:Y:S04]  /*2a0e0*/  STL [R1+0x93c], R126 ;  /* 0x00093c7e01007387 */ /* 0x0001e80000100800 */
[----:B------:R-:W4:Y:S04]  /*2a0f0*/  LDL R131, [R1+0x114] ;  /* 0x0001140001837983 */ /* 0x000f280000100800 */
[----:B------:R0:W-:Y:S04]  /*2a100*/  STL [R1+0x940], R122 ;  /* 0x0009407a01007387 */ /* 0x0001e80000100800 */
[----:B-1----:R-:W4:Y:S04]  /*2a110*/  LDL.LU R130, [R1+0x964] ;  /* 0x0009640001827983 */ /* 0x002f280000300800 */
[----:B------:R-:W4:Y:S04]  /*2a120*/  LDL R128, [R1+0x118] ;  /* 0x0001180001807983 */ /* 0x000f280000100800 */
[----:B0-----:R-:W4:Y:S04]  /*2a130*/  LDL.LU R126, [R1+0x968] ;  /* 0x00096800017e7983 */ /* 0x001f280000300800 */
[----:B------:R-:W4:Y:S04]  /*2a140*/  LDL R124, [R1+0x11c] ;  /* 0x00011c00017c7983 */ /* 0x000f280000100800 */
[----:B------:R-:W4:Y:S01]  /*2a150*/  LDL.LU R122, [R1+0x96c] ;  /* 0x00096c00017a7983 */ /* 0x000f220000300800 */
[----:B------:R-:W-:-:S01]  /*2a160*/  FADD R127, R129, R127 ;  /* 0x0000007f817f7221 */ /* 0x000fc20000000000 */
[----:B------:R-:W-:Y:S01]  /*2a170*/  FADD R123, R125, R123 ;  /* 0x0000007b7d7b7221 */ /* 0x000fe20000000000 */
[----:B------:R-:W-:-:S01]  /*2a180*/  FADD R119, R121, R119 ;  /* 0x0000007779777221 */ /* 0x000fc20000000000 */
[----:B--2---:R-:W-:-:S02]  /*2a190*/  FADD R0, R120, R0 ;  /* 0x0000000078007221 */ /* 0x004fc40000000000 */
[----:B------:R-:W2:Y:S01]  /*2a1a0*/  LDL R120, [R1+0x120] ;  /* 0x0001200001787983 */ /* 0x000ea20000100800 */
[----:B---3--:R-:W-:-:S01]  /*2a1b0*/  FADD R134, R135, R134 ;  /* 0x0000008687867221 */ /* 0x008fc20000000000 */
[----:B----4-:R-:W-:Y:S02]  /*2a1c0*/  FADD R138, R139, R138 ;  /* 0x0000008a8b8a7221 */ /* 0x010fe40000000000 */
[----:B------:R0:W-:Y:S04]  /*2a1d0*/  STL [R1+0x948], R0 ;  /* 0x0009480001007387 */ /* 0x0001e80000100800 */
[----:B------:R-:W-:Y:S04]  /*2a1e0*/  STL [R1+0x944], R138 ;  /* 0x0009448a01007387 */ /* 0x000fe80000100800 */
[----:B0-----:R-:W2:Y:S01]  /*2a1f0*/  LDL.LU R0, [R1+0x970] ;  /* 0x0009700001007983 */ /* 0x001ea20000300800 */
[----:B------:R-:W-:-:S05]  /*2a200*/  FADD R136, R137, R136 ;  /* 0x0000008889887221 */ /* 0x000fca0000000000 */
[----:B------:R0:W-:Y:S04]  /*2a210*/  STL [R1+0x94c], R136 ;  /* 0x00094c8801007387 */ /* 0x0001e80000100800 */
[----:B------:R-:W-:Y:S04]  /*2a220*/  STL [R1+0x950], R134 ;  /* 0x0009508601007387 */ /* 0x000fe80000100800 */
[----:B------:R-:W3:Y:S04]  /*2a230*/  LDL R151, [R1+0x124] ;  /* 0x0001240001977983 */ /* 0x000ee80000100800 */
[----:B------:R1:W-:Y:S04]  /*2a240*/  STL [R1+0x954], R127 ;  /* 0x0009547f01007387 */ /* 0x0003e80000100800 */
[----:B------:R-:W4:Y:S04]  /*2a250*/  LDL R150, [R1+0x128] ;  /* 0x0001280001967983 */ /* 0x000f280000100800 */
[----:B------:R1:W-:Y:S04]  /*2a260*/  STL [R1+0x958], R123 ;  /* 0x0009587b01007387 */ /* 0x0003e80000100800 */
[----:B------:R-:W4:Y:S04]  /*2a270*/  LDL R149, [R1+0x12c] ;  /* 0x00012c0001957983 */ /* 0x000f280000100800 */
[----:B------:R1:W-:Y:S04]  /*2a280*/  STL [R1+0x95c], R119 ;  /* 0x00095c7701007387 */ /* 0x0003e80000100800 */
[----:B------:R-:W4:Y:S04]  /*2a290*/  LDL R148, [R1+0x130] ;  /* 0x0001300001947983 */ /* 0x000f280000100800 */
[----:B------:R-:W4:Y:S04]  /*2a2a0*/  LDL R147, [R1+0x134] ;  /* 0x0001340001937983 */ /* 0x000f280000100800 */
[----:B------:R-:W4:Y:S04]  /*2a2b0*/  LDL R145, [R1+0x138] ;  /* 0x0001380001917983 */ /* 0x000f280000100800 */
[----:B------:R-:W4:Y:S04]  /*2a2c0*/  LDL R142, [R1+0x13c] ;  /* 0x00013c00018e7983 */ /* 0x000f280000100800 */
[----:B------:R-:W4:Y:S04]  /*2a2d0*/  LDL R139, [R1+0x140] ;  /* 0x00014000018b7983 */ /* 0x000f280000100800 */
[----:B0-----:R-:W3:Y:S04]  /*2a2e0*/  LDL R136, [R1+0x144] ;  /* 0x0001440001887983 */ /* 0x001ee80000100800 */
[----:B------:R-:W4:Y:S04]  /*2a2f0*/  LDL R129, [R1+0x148] ;  /* 0x0001480001817983 */ /* 0x000f280000100800 */
[----:B-1----:R-:W4:Y:S04]  /*2a300*/  LDL.LU R127, [R1+0x998] ;  /* 0x00099800017f7983 */ /* 0x002f280000300800 */
[----:B------:R-:W3:Y:S04]  /*2a310*/  LDL R125, [R1+0x14c] ;  /* 0x00014c00017d7983 */ /* 0x000ee80000100800 */
[----:B------:R-:W3:Y:S01]  /*2a320*/  LDL.LU R123, [R1+0x99c] ;  /* 0x00099c00017b7983 */ /* 0x000ee20000300800 */
[----:B------:R-:W-:-:S03]  /*2a330*/  FADD R132, R133, R132 ;  /* 0x0000008485847221 */ /* 0x000fc60000000000 */
[----:B------:R-:W3:Y:S04]  /*2a340*/  LDL R121, [R1+0x150] ;  /* 0x0001500001797983 */ /* 0x000ee80000100800 */
[----:B------:R-:W3:Y:S04]  /*2a350*/  LDL.LU R119, [R1+0x9a0] ;  /* 0x0009a00001777983 */ /* 0x000ee80000300800 */
[----:B------:R-:W3:Y:S04]  /*2a360*/  LDL.LU R133, [R1+0x994] ;  /* 0x0009940001857983 */ /* 0x000ee80000300800 */
[----:B------:R-:W3:Y:S01]  /*2a370*/  LDL.LU R138, [R1+0x990] ;  /* 0x00099000018a7983 */ /* 0x000ee20000300800 */
[----:B------:R-:W-:-:S03]  /*2a380*/  FADD R130, R131, R130 ;  /* 0x0000008283827221 */ /* 0x000fc60000000000 */
[----:B------:R-:W-:Y:S04]  /*2a390*/  STL [R1+0x960], R132 ;  /* 0x0009608401007387 */ /* 0x000fe80000100800 */
[----:B------:R-:W3:Y:S01]  /*2a3a0*/  LDL.LU R140, [R1+0x98c] ;  /* 0x00098c00018c7983 */ /* 0x000ee20000300800 */
[----:B------:R-:W-:-:S03]  /*2a3b0*/  FADD R126, R128, R126 ;  /* 0x0000007e807e7221 */ /* 0x000fc60000000000 */
[----:B------:R0:W-:Y:S01]  /*2a3c0*/  STL [R1+0x964], R130 ;  /* 0x0009648201007387 */ /* 0x0001e20000100800 */
[----:B------:R-:W-:-:S03]  /*2a3d0*/  FADD R122, R124, R122 ;  /* 0x0000007a7c7a7221 */ /* 0x000fc60000000000 */
[----:B0-----:R-:W3:Y:S04]  /*2a3e0*/  LDL.LU R130, [R1+0x974] ;  /* 0x0009740001827983 */ /* 0x001ee80000300800 */
[----:B------:R0:W-:Y:S04]  /*2a3f0*/  STL [R1+0x968], R126 ;  /* 0x0009687e01007387 */ /* 0x0001e80000100800 */
[----:B------:R-:W3:Y:S04]  /*2a400*/  LDL.LU R132, [R1+0x978] ;  /* 0x0009780001847983 */ /* 0x000ee80000300800 */
[----:B------:R-:W3:Y:S04]  /*2a410*/  LDL.LU R144, [R1+0x988] ;  /* 0x0009880001907983 */ /* 0x000ee80000300800 */
[----:B------:R1:W-:Y:S04]  /*2a420*/  STL [R1+0x96c], R122 ;  /* 0x00096c7a01007387 */ /* 0x0003e80000100800 */
[----:B------:R-:W3:Y:S04]  /*2a430*/  LDL.LU R135, [R1+0x97c] ;  /* 0x00097c0001877983 */ /* 0x000ee80000300800 */
[----:B------:R-:W3:Y:S04]  /*2a440*/  LDL.LU R141, [R1+0x980] ;  /* 0x00098000018d7983 */ /* 0x000ee80000300800 */
[----:B------:R-:W3:Y:S01]  /*2a450*/  LDL.LU R146, [R1+0x984] ;  /* 0x0009840001927983 */ /* 0x000ee20000300800 */
[----:B--2---:R-:W-:-:S05]  /*2a460*/  FADD R0, R120, R0 ;  /* 0x0000000078007221 */ /* 0x004fca0000000000 */
[----:B------:R2:W-:Y:S04]  /*2a470*/  STL [R1+0x970], R0 ;  /* 0x0009700001007387 */ /* 0x0005e80000100800 */
[----:B------:R-:W3:Y:S04]  /*2a480*/  LDL R143, [R1+0x154] ;  /* 0x00015400018f7983 */ /* 0x000ee80000100800 */
[----:B------:R-:W3:Y:S04]  /*2a490*/  LDL R137, [R1+0x158] ;  /* 0x0001580001897983 */ /* 0x000ee80000100800 */
[----:B------:R-:W3:Y:S04]  /*2a4a0*/  LDL R134, [R1+0x15c] ;  /* 0x00015c0001867983 */ /* 0x000ee80000100800 */
[----:B------:R-:W3:Y:S04]  /*2a4b0*/  LDL R131, [R1+0x160] ;  /* 0x0001600001837983 */ /* 0x000ee80000100800 */
[----:B------:R-:W3:Y:S04]  /*2a4c0*/  LDL R128, [R1+0x164] ;  /* 0x0001640001807983 */ /* 0x000ee80000100800 */
[----:B0-----:R-:W3:Y:S04]  /*2a4d0*/  LDL.LU R126, [R1+0x9b4] ;  /* 0x0009b400017e7983 */ /* 0x001ee80000300800 */
[----:B------:R-:W3:Y:S04]  /*2a4e0*/  LDL R124, [R1+0x168] ;  /* 0x00016800017c7983 */ /* 0x000ee80000100800 */
[----:B-1----:R-:W3:Y:S04]  /*2a4f0*/  LDL.LU R122, [R1+0x9b8] ;  /* 0x0009b800017a7983 */ /* 0x002ee80000300800 */
[----:B------:R-:W3:Y:S04]  /*2a500*/  LDL R120, [R1+0x16c] ;  /* 0x00016c0001787983 */ /* 0x000ee80000100800 */
[----:B--2---:R-:W2:Y:S01]  /*2a510*/  LDL.LU R0, [R1+0x9bc] ;  /* 0x0009bc0001007983 */ /* 0x004ea20000300800 */
[----:B----4-:R-:W-:-:S01]  /*2a520*/  FADD R127, R129, R127 ;  /* 0x0000007f817f7221 */ /* 0x010fc20000000000 */
[----:B---3--:R-:W-:Y:S01]  /*2a530*/  FADD R133, R136, R133 ;  /* 0x0000008588857221 */ /* 0x008fe20000000000 */
[----:B------:R-:W-:-:S05]  /*2a540*/  FADD R130, R151, R130 ;  /* 0x0000008297827221 */ /* 0x000fca0000000000 */
[----:B------:R0:W-:Y:S01]  /*2a550*/  STL [R1+0x974], R130 ;  /* 0x0009748201007387 */ /* 0x0001e20000100800 */
[----:B------:R-:W-:-:S03]  /*2a560*/  FADD R132, R150, R132 ;  /* 0x0000008496847221 */ /* 0x000fc60000000000 */
[----:B0-----:R-:W3:Y:S01]  /*2a570*/  LDL.LU R130, [R1+0x9b0] ;  /* 0x0009b00001827983 */ /* 0x001ee20000300800 */
[----:B------:R-:W-:-:S03]  /*2a580*/  FADD R135, R149, R135 ;  /* 0x0000008795877221 */ /* 0x000fc60000000000 */
[----:B------:R0:W-:Y:S01]  /*2a590*/  STL [R1+0x978], R132 ;  /* 0x0009788401007387 */ /* 0x0001e20000100800 */
[----:B------:R-:W-:-:S03]  /*2a5a0*/  FADD R141, R148, R141 ;  /* 0x0000008d948d7221 */ /* 0x000fc60000000000 */
[----:B0-----:R-:W4:Y:S04]  /*2a5b0*/  LDL.LU R132, [R1+0x9ac] ;  /* 0x0009ac0001847983 */ /* 0x001f280000300800 */
[----:B------:R0:W-:Y:S04]  /*2a5c0*/  STL [R1+0x97c], R135 ;  /* 0x00097c8701007387 */ /* 0x0001e80000100800 */
[----:B0-----:R-:W4:Y:S04]  /*2a5d0*/  LDL.LU R135, [R1+0x9a8] ;  /* 0x0009a80001877983 */ /* 0x001f280000300800 */
[----:B------:R0:W-:Y:S04]  /*2a5e0*/  STL [R1+0x980], R141 ;  /* 0x0009808d01007387 */ /* 0x0001e80000100800 */
[----:B0-----:R-:W4:Y:S01]  /*2a5f0*/  LDL.LU R141, [R1+0x9a4] ;  /* 0x0009a400018d7983 */ /* 0x001f220000300800 */
[----:B------:R-:W-:-:S01]  /*2a600*/  FADD R146, R147, R146 ;  /* 0x0000009293927221 */ /* 0x000fc20000000000 */
[----:B------:R-:W-:Y:S01]  /*2a610*/  FADD R144, R145, R144 ;  /* 0x0000009091907221 */ /* 0x000fe20000000000 */
[----:B------:R-:W-:-:S01]  /*2a620*/  FADD R140, R142, R140 ;  /* 0x0000008c8e8c7221 */ /* 0x000fc20000000000 */
[----:B------:R-:W-:-:S02]  /*2a630*/  FADD R138, R139, R138 ;  /* 0x0000008a8b8a7221 */ /* 0x000fc40000000000 */
[----:B------:R-:W-:Y:S04]  /*2a640*/  STL [R1+0x984], R146 ;  /* 0x0009849201007387 */ /* 0x000fe80000100800 */
[----:B------:R-:W-:Y:S04]  /*2a650*/  STL [R1+0x988], R144 ;  /* 0x0009889001007387 */ /* 0x000fe80000100800 */
[----:B------:R0:W-:Y:S04]  /*2a660*/  STL [R1+0x98c], R140 ;  /* 0x00098c8c01007387 */ /* 0x0001e80000100800 */
[----:B------:R1:W-:Y:S04]  /*2a670*/  STL [R1+0x990], R138 ;  /* 0x0009908a01007387 */ /* 0x0003e80000100800 */
[----:B------:R1:W-:Y:S04]  /*2a680*/  STL [R1+0x994], R133 ;  /* 0x0009948501007387 */ /* 0x0003e80000100800 */
[----:B------:R-:W4:Y:S04]  /*2a690*/  LDL R142, [R1+0x170] ;  /* 0x00017000018e7983 */ /* 0x000f280000100800 */
[----:B------:R1:W-:Y:S04]  /*2a6a0*/  STL [R1+0x998], R127 ;  /* 0x0009987f01007387 */ /* 0x0003e80000100800 */
[----:B------:R-:W4:Y:S01]  /*2a6b0*/  LDL.LU R139, [R1+0x9c0] ;  /* 0x0009c000018b7983 */ /* 0x000f220000300800 */
[----:B------:R-:W-:-:S01]  /*2a6c0*/  FADD R123, R125, R123 ;  /* 0x0000007b7d7b7221 */ /* 0x000fc20000000000 */
[----:B------:R-:W-:-:S04]  /*2a6d0*/  FADD R119, R121, R119 ;  /* 0x0000007779777221 */ /* 0x000fc80000000000 */
[----:B------:R1:W-:Y:S04]  /*2a6e0*/  STL [R1+0x99c], R123 ;  /* 0x00099c7b01007387 */ /* 0x0003e80000100800 */
[----:B0-----:R-:W4:Y:S04]  /*2a6f0*/  LDL R140, [R1+0x174] ;  /* 0x00017400018c7983 */ /* 0x001f280000100800 */
[----:B------:R0:W-:Y:S04]  /*2a700*/  STL [R1+0x9a0], R119 ;  /* 0x0009a07701007387 */ /* 0x0001e80000100800 */
[----:B-1----:R-:W4:Y:S04]  /*2a710*/  LDL.LU R138, [R1+0x9c4] ;  /* 0x0009c400018a7983 */ /* 0x002f280000300800 */
        /* <DEDUP_REMOVED lines=8> */
[----:B------:R-:W-:-:S01]  /*2a7a0*/  FADD R126, R128, R126 ;  /* 0x0000007e807e7221 */ /* 0x000fc20000000000 */
[----:B------:R-:W-:Y:S01]  /*2a7b0*/  FADD R122, R124, R122 ;  /* 0x0000007a7c7a7221 */ /* 0x000fe20000000000 */
[----:B--2---:R-:W-:-:S01]  /*2a7c0*/  FADD R0, R120, R0 ;  /* 0x0000000078007221 */ /* 0x004fc20000000000 */
[----:B---3--:R-:W-:Y:S01]  /*2a7d0*/  FADD R130, R131, R130 ;  /* 0x0000008283827221 */ /* 0x008fe20000000000 */
[----:B----4-:R-:W-:-:S01]  /*2a7e0*/  FADD R132, R134, R132 ;  /* 0x0000008486847221 */ /* 0x010fc20000000000 */
[----:B------:R-:W-:Y:S01]  /*2a7f0*/  FADD R135, R137, R135 ;  /* 0x0000008789877221 */ /* 0x000fe20000000000 */
[----:B------:R-:W-:-:S05]  /*2a800*/  FADD R141, R143, R141 ;  /* 0x0000008d8f8d7221 */ /* 0x000fca0000000000 */
[----:B------:R0:W-:Y:S04]  /*2a810*/  STL [R1+0x9a4], R141 ;  /* 0x0009a48d01007387 */ /* 0x0001e80000100800 */
[----:B------:R1:W-:Y:S04]  /*2a820*/  STL [R1+0x9a8], R135 ;  /* 0x0009a88701007387 */ /* 0x0003e80000100800 */
[----:B------:R2:W-:Y:S04]  /*2a830*/  STL [R1+0x9ac], R132 ;  /* 0x0009ac8401007387 */ /* 0x0005e80000100800 */
[----:B------:R-:W-:Y:S04]  /*2a840*/  STL [R1+0x9b0], R130 ;  /* 0x0009b08201007387 */ /* 0x000fe80000100800 */
[----:B------:R-:W3:Y:S04]  /*2a850*/  LDL R147, [R1+0x188] ;  /* 0x0001880001937983 */ /* 0x000ee80000100800 */
[----:B------:R-:W-:Y:S04]  /*2a860*/  STL [R1+0x9b4], R126 ;  /* 0x0009b47e01007387 */ /* 0x000fe80000100800 */
[----:B------:R-:W4:Y:S04]  /*2a870*/  LDL R145, [R1+0x18c] ;  /* 0x00018c0001917983 */ /* 0x000f280000100800 */
[----:B------:R-:W-:Y:S04]  /*2a880*/  STL [R1+0x9b8], R122 ;  /* 0x0009b87a01007387 */ /* 0x000fe80000100800 */
[----:B0-----:R-:W3:Y:S04]  /*2a890*/  LDL R141, [R1+0x190] ;  /* 0x00019000018d7983 */ /* 0x001ee80000100800 */
[----:B------:R0:W-:Y:S04]  /*2a8a0*/  STL [R1+0x9bc], R0 ;  /* 0x0009bc0001007387 */ /* 0x0001e80000100800 */
[----:B------:R-:W4:Y:S04]  /*2a8b0*/  LDL R137, [R1+0x194] ;  /* 0x0001940001897983 */ /* 0x000f280000100800 */
[----:B-1----:R-:W4:Y:S04]  /*2a8c0*/  LDL.LU R135, [R1+0x9e4] ;  /* 0x0009e40001877983 */ /* 0x002f280000300800 */
[----:B------:R-:W3:Y:S04]  /*2a8d0*/  LDL R134, [R1+0x198] ;  /* 0x0001980001867983 */ /* 0x000ee80000100800 */
[----:B--2---:R-:W3:Y:S01]  /*2a8e0*/  LDL.LU R132, [R1+0x9e8] ;  /* 0x0009e80001847983 */ /* 0x004ee20000300800 */
[----:B------:R-:W-:-:S03]  /*2a8f0*/  FADD R139, R142, R139 ;  /* 0x0000008b8e8b7221 */ /* 0x000fc60000000000 */
[----:B------:R-:W2:Y:S04]  /*2a900*/  LDL R131, [R1+0x19c] ;  /* 0x00019c0001837983 */ /* 0x000ea80000100800 */
[----:B0-----:R-:W2:Y:S04]  /*2a910*/  LDL.LU R0, [R1+0x9ec] ;  /* 0x0009ec0001007983 */ /* 0x001ea80000300800 */
[----:B------:R-:W2:Y:S04]  /*2a920*/  LDL R130, [R1+0x1a0] ;  /* 0x0001a00001827983 */ /* 0x000ea80000100800 */
[----:B------:R-:W2:Y:S04]  /*2a930*/  LDL.LU R128, [R1+0x9f0] ;  /* 0x0009f00001807983 */ /* 0x000ea80000300800 */
[----:B------:R-:W2:Y:S04]  /*2a940*/  LDL R126, [R1+0x1a4] ;  /* 0x0001a400017e7983 */ /* 0x000ea80000100800 */
[----:B------:R-:W2:Y:S04]  /*2a950*/  LDL.LU R124, [R1+0x9f4] ;  /* 0x0009f400017c7983 */ /* 0x000ea80000300800 */
[----:B------:R-:W2:Y:S04]  /*2a960*/  LDL R122, [R1+0x1a8] ;  /* 0x0001a800017a7983 */ /* 0x000ea80000100800 */
[----:B------:R-:W2:Y:S04]  /*2a970*/  LDL.LU R120, [R1+0x9f8] ;  /* 0x0009f80001787983 */ /* 0x000ea80000300800 */
[----:B------:R0:W-:Y:S04]  /*2a980*/  STL [R1+0x9c0], R139 ;  /* 0x0009c08b01007387 */ /* 0x0001e80000100800 */
[----:B0-----:R-:W2:Y:S04]  /*2a990*/  LDL.LU R139, [R1+0x9e0] ;  /* 0x0009e000018b7983 */ /* 0x001ea80000300800 */
[----:B------:R-:W2:Y:S04]  /*2a9a0*/  LDL.LU R143, [R1+0x9dc] ;  /* 0x0009dc00018f7983 */ /* 0x000ea80000300800 */
[----:B------:R-:W2:Y:S01]  /*2a9b0*/  LDL.LU R146, [R1+0x9d8] ;  /* 0x0009d80001927983 */ /* 0x000ea20000300800 */
[----:B------:R-:W-:-:S01]  /*2a9c0*/  FADD R138, R140, R138 ;  /* 0x0000008a8c8a7221 */ /* 0x000fc20000000000 */
[----:B------:R-:W-:Y:S01]  /*2a9d0*/  FADD R133, R136, R133 ;  /* 0x0000008588857221 */ /* 0x000fe20000000000 */
[----:B------:R-:W-:-:S01]  /*2a9e0*/  FADD R119, R121, R119 ;  /* 0x0000007779777221 */ /* 0x000fc20000000000 */
[----:B------:R-:W-:Y:S01]  /*2a9f0*/  FADD R127, R129, R127 ;  /* 0x0000007f817f7221 */ /* 0x000fe20000000000 */
[----:B------:R-:W-:-:S01]  /*2aa00*/  FADD R123, R125, R123 ;  /* 0x0000007b7d7b7221 */ /* 0x000fc20000000000 */
[----:B------:R-:W-:Y:S04]  /*2aa10*/  STL [R1+0x9c4], R138 ;  /* 0x0009c48a01007387 */ /* 0x000fe80000100800 */
[----:B------:R-:W-:Y:S04]  /*2aa20*/  STL [R1+0x9c8], R133 ;  /* 0x0009c88501007387 */ /* 0x000fe80000100800 */
[----:B------:R0:W-:Y:S04]  /*2aa30*/  STL [R1+0x9d4], R119 ;  /* 0x0009d47701007387 */ /* 0x0001e80000100800 */
[----:B------:R-:W-:Y:S04]  /*2aa40*/  STL [R1+0x9cc], R127 ;  /* 0x0009cc7f01007387 */ /* 0x000fe80000100800 */
[----:B0-----:R-:W2:Y:S04]  /*2aa50*/  LDL R119, [R1+0x1ac] ;  /* 0x0001ac0001777983 */ /* 0x001ea80000100800 */
[----:B------:R0:W-:Y:S04]  /*2aa60*/  STL [R1+0x9d0], R123 ;  /* 0x0009d07b01007387 */ /* 0x0001e80000100800 */
[----:B------:R-:W2:Y:S04]  /*2aa70*/  LDL R121, [R1+0x1b0] ;  /* 0x0001b00001797983 */ /* 0x000ea80000100800 */
[----:B------:R-:W2:Y:S04]  /*2aa80*/  LDL R125, [R1+0x1b8] ;  /* 0x0001b800017d7983 */ /* 0x000ea80000100800 */
[----:B0-----:R-:W2:Y:S04]  /*2aa90*/  LDL R123, [R1+0x1b4] ;  /* 0x0001b400017b7983 */ /* 0x001ea80000100800 */
[----:B------:R-:W2:Y:S04]  /*2aaa0*/  LDL R127, [R1+0x1bc] ;  /* 0x0001bc00017f7983 */ /* 0x000ea80000100800 */
[----:B------:R-:W2:Y:S04]  /*2aab0*/  LDL R148, [R1+0x1c0] ;  /* 0x0001c00001947983 */ /* 0x000ea80000100800 */
[----:B------:R-:W2:Y:S04]  /*2aac0*/  LDL R144, [R1+0x1c4] ;  /* 0x0001c40001907983 */ /* 0x000ea80000100800 */
[----:B------:R-:W2:Y:S04]  /*2aad0*/  LDL R142, [R1+0x1c8] ;  /* 0x0001c800018e7983 */ /* 0x000ea80000100800 */
[----:B------:R-:W2:Y:S04]  /*2aae0*/  LDL R140, [R1+0x1cc] ;  /* 0x0001cc00018c7983 */ /* 0x000ea80000100800 */
[----:B------:R-:W2:Y:S04]  /*2aaf0*/  LDL R138, [R1+0x1d0] ;  /* 0x0001d000018a7983 */ /* 0x000ea80000100800 */
[----:B------:R-:W2:Y:S04]  /*2ab00*/  LDL R136, [R1+0x1d4] ;  /* 0x0001d40001887983 */ /* 0x000ea80000100800 */
[----:B------:R-:W2:Y:S04]  /*2ab10*/  LDL R133, [R1+0x1d8] ;  /* 0x0001d80001857983 */ /* 0x000ea80000100800 */
[----:B------:R-:W2:Y:S01]  /*2ab20*/  LDL R129, [R1+0x1dc] ;  /* 0x0001dc0001817983 */ /* 0x000ea20000100800 */
[----:B----4-:R-:W-:-:S01]  /*2ab30*/  FADD R135, R137, R135 ;  /* 0x0000008789877221 */ /* 0x010fc20000000000 */
[----:B---3--:R-:W-:Y:S01]  /*2ab40*/  FADD R132, R134, R132 ;  /* 0x0000008486847221 */ /* 0x008fe20000000000 */
[----:B--2---:R-:W-:-:S01]  /*2ab50*/  FADD R0, R131, R0 ;  /* 0x0000000083007221 */ /* 0x004fc20000000000 */
[----:B------:R-:W-:Y:S01]  /*2ab60*/  FADD R128, R130, R128 ;  /* 0x0000008082807221 */ /* 0x000fe20000000000 */
[----:B------:R-:W-:-:S01]  /*2ab70*/  FADD R124, R126, R124 ;  /* 0x0000007c7e7c7221 */ /* 0x000fc20000000000 */
[----:B------:R-:W-:Y:S01]  /*2ab80*/  FADD R120, R122, R120 ;  /* 0x000000787a787221 */ /* 0x000fe20000000000 */
[----:B------:R-:W-:-:S01]  /*2ab90*/  FADD R139, R141, R139 ;  /* 0x0000008b8d8b7221 */ /* 0x000fc20000000000 */
[----:B------:R-:W-:Y:S01]  /*2aba0*/  FADD R143, R145, R143 ;  /* 0x0000008f918f7221 */ /* 0x000fe20000000000 */
[----:B------:R-:W-:-:S05]  /*2abb0*/  FADD R146, R147, R146 ;  /* 0x0000009293927221 */ /* 0x000fca0000000000 */
[----:B------:R-:W-:Y:S04]  /*2abc0*/  STL [R1+0x9d8], R146 ;  /* 0x0009d89201007387 */ /* 0x000fe80000100800 */
[----:B------:R-:W-:Y:S04]  /*2abd0*/  STL [R1+0x9dc], R143 ;  /* 0x0009dc8f01007387 */ /* 0x000fe80000100800 */
[----:B------:R-:W-:Y:S04]  /*2abe0*/  STL [R1+0x9e0], R139 ;  /* 0x0009e08b01007387 */ /* 0x000fe80000100800 */
[----:B------:R0:W-:Y:S04]  /*2abf0*/  STL [R1+0x9ec], R0 ;  /* 0x0009ec0001007387 */ /* 0x0001e80000100800 */
[----:B------:R1:W-:Y:S04]  /*2ac00*/  STL [R1+0x9e4], R135 ;  /* 0x0009e48701007387 */ /* 0x0003e80000100800 */
[----:B0-----:R-:W2:Y:S04]  /*2ac10*/  LDL.LU R0, [R1+0xa2c] ;  /* 0x000a2c0001007983 */ /* 0x001ea80000300800 */
[----:B------:R-:W-:Y:S04]  /*2ac20*/  STL [R1+0x9e8], R132 ;  /* 0x0009e88401007387 */ /* 0x000fe80000100800 */
[----:B------:R-:W3:Y:S04]  /*2ac30*/  LDL.LU R131, [R1+0xa28] ;  /* 0x000a280001837983 */ /* 0x000ee80000300800 */
[----:B-1----:R-:W4:Y:S04]  /*2ac40*/  LDL.LU R135, [R1+0xa24] ;  /* 0x000a240001877983 */ /* 0x002f280000300800 */
[----:B------:R-:W-:Y:S04]  /*2ac50*/  STL [R1+0x9f0], R128 ;  /* 0x0009f08001007387 */ /* 0x000fe80000100800 */
[----:B------:R0:W-:Y:S04]  /*2ac60*/  STL [R1+0x9f8], R120 ;  /* 0x0009f87801007387 */ /* 0x0001e80000100800 */
[----:B------:R1:W-:Y:S04]  /*2ac70*/  STL [R1+0x9f4], R124 ;  /* 0x0009f47c01007387 */ /* 0x0003e80000100800 */
[----:B0-----:R-:W4:Y:S04]  /*2ac80*/  LDL.LU R120, [R1+0x9fc] ;  /* 0x0009fc0001787983 */ /* 0x001f280000300800 */
[----:B------:R-:W4:Y:S04]  /*2ac90*/  LDL.LU R122, [R1+0xa00] ;  /* 0x000a0000017a7983 */ /* 0x000f280000300800 */
[----:B-1----:R-:W4:Y:S04]  /*2aca0*/  LDL.LU R124, [R1+0xa04] ;  /* 0x000a0400017c7983 */ /* 0x002f280000300800 */
[----:B------:R-:W4:Y:S04]  /*2acb0*/  LDL.LU R126, [R1+0xa08] ;  /* 0x000a0800017e7983 */ /* 0x000f280000300800 */
[----:B------:R-:W4:Y:S04]  /*2acc0*/  LDL.LU R150, [R1+0xa0c] ;  /* 0x000a0c0001967983 */ /* 0x000f280000300800 */
[----:B------:R-:W4:Y:S04]  /*2acd0*/  LDL.LU R146, [R1+0xa10] ;  /* 0x000a100001927983 */ /* 0x000f280000300800 */
[----:B------:R-:W4:Y:S04]  /*2ace0*/  LDL.LU R143, [R1+0xa14] ;  /* 0x000a1400018f7983 */ /* 0x000f280000300800 */
[----:B------:R-:W4:Y:S04]  /*2acf0*/  LDL.LU R141, [R1+0xa18] ;  /* 0x000a1800018d7983 */ /* 0x000f280000300800 */
[----:B------:R-:W4:Y:S04]  /*2ad00*/  LDL.LU R139, [R1+0xa1c] ;  /* 0x000a1c00018b7983 */ /* 0x000f280000300800 */
[----:B------:R-:W4:Y:S04]  /*2ad10*/  LDL.LU R137, [R1+0xa20] ;  /* 0x000a200001897983 */ /* 0x000f280000300800 */
        /* <DEDUP_REMOVED lines=8> */
[----:B--2---:R-:W-:-:S01]  /*2ada0*/  FADD R0, R129, R0 ;  /* 0x0000000081007221 */ /* 0x004fc20000000000 */
[----:B---3--:R-:W-:Y:S01]  /*2adb0*/  FADD R131, R133, R131 ;  /* 0x0000008385837221 */ /* 0x008fe20000000000 */
[----:B----4-:R-:W-:-:S02]  /*2adc0*/  FADD R120, R119, R120 ;  /* 0x0000007877787221 */ /* 0x010fc40000000000 */
[----:B------:R-:W2:Y:S01]  /*2add0*/  LDL.LU R119, [R1+0xcf0] ;  /* 0x000cf00001777983 */ /* 0x000ea20000300800 */
[----:B------:R-:W-:-:S03]  /*2ade0*/  FADD R122, R121, R122 ;  /* 0x0000007a797a7221 */ /* 0x000fc60000000000 */
[----:B------:R0:W-:Y:S01]  /*2adf0*/  STL [R1+0x9fc], R120 ;  /* 0x0009fc7801007387 */ /* 0x0001e20000100800 */
[----:B------:R-:W-:-:S01]  /*2ae00*/  FADD R124, R123, R124 ;  /* 0x0000007c7b7c7221 */ /* 0x000fc20000000000 */
[----:B------:R-:W-:Y:S02]  /*2ae10*/  FADD R126, R125, R126 ;  /* 0x0000007e7d7e7221 */ /* 0x000fe40000000000 */
[----:B0-----:R-:W3:Y:S04]  /*2ae20*/  LDL.LU R120, [R1+0xcec] ;  /* 0x000cec0001787983 */ /* 0x001ee80000300800 */
[----:B------:R-:W4:Y:S04]  /*2ae30*/  LDL.LU R121, [R1+0xce8] ;  /* 0x000ce80001797983 */ /* 0x000f280000300800 */
[----:B------:R0:W-:Y:S01]  /*2ae40*/  STL [R1+0xa00], R122 ;  /* 0x000a007a01007387 */ /* 0x0001e20000100800 */
[----:B------:R-:W-:-:S01]  /*2ae50*/  FADD R150, R127, R150 ;  /* 0x000000967f967221 */ /* 0x000fc20000000000 */
[----:B------:R-:W-:Y:S01]  /*2ae60*/  FADD R146, R148, R146 ;  /* 0x0000009294927221 */ /* 0x000fe20000000000 */
[----:B------:R-:W-:-:S01]  /*2ae70*/  FADD R143, R144, R143 ;  /* 0x0000008f908f7221 */ /* 0x000fc20000000000 */
[----:B------:R-:W-:Y:S01]  /*2ae80*/  FADD R141, R142, R141 ;  /* 0x0000008d8e8d7221 */ /* 0x000fe20000000000 */
        /* <DEDUP_REMOVED lines=8> */
[----:B------:R0:W-:Y:S04]  /*2af10*/  STL [R1+0xa08], R126 ;  /* 0x000a087e01007387 */ /* 0x0001e80000100800 */
[----:B0-----:R-:W4:Y:S04]  /*2af20*/  LDL.LU R126, [R1+0xcd4] ;  /* 0x000cd400017e7983 */ /* 0x001f280000300800 */
[----:B------:R-:W4:Y:S04]  /*2af30*/  LDL.LU R127, [R1+0xcd0] ;  /* 0x000cd000017f7983 */ /* 0x000f280000300800 */
[----:B------:R-:W-:Y:S04]  /*2af40*/  STL [R1+0xa0c], R150 ;  /* 0x000a0c9601007387 */ /* 0x000fe80000100800 */
[----:B------:R-:W-:Y:S04]  /*2af50*/  STL [R1+0xa10], R146 ;  /* 0x000a109201007387 */ /* 0x000fe80000100800 */
[----:B------:R-:W-:Y:S04]  /*2af60*/  STL [R1+0xa14], R143 ;  /* 0x000a148f01007387 */ /* 0x000fe80000100800 */
[----:B------:R-:W-:Y:S04]  /*2af70*/  STL [R1+0xa18], R141 ;  /* 0x000a188d01007387 */ /* 0x000fe80000100800 */
[----:B------:R-:W-:Y:S04]  /*2af80*/  STL [R1+0xa1c], R139 ;  /* 0x000a1c8b01007387 */ /* 0x000fe80000100800 */
[----:B------:R-:W-:Y:S04]  /*2af90*/  STL [R1+0xa20], R137 ;  /* 0x000a208901007387 */ /* 0x000fe80000100800 */
[----:B------:R-:W2:Y:S04]  /*2afa0*/  LDL.LU R129, [R1+0xa30] ;  /* 0x000a300001817983 */ /* 0x000ea80000300800 */
[----:B------:R-:W-:Y:S04]  /*2afb0*/  STL [R1+0xa24], R135 ;  /* 0x000a248701007387 */ /* 0x000fe80000100800 */
[----:B------:R0:W-:Y:S04]  /*2afc0*/  STL [R1+0xa28], R131 ;  /* 0x000a288301007387 */ /* 0x0001e80000100800 */
[----:B0-----:R-:W3:Y:S04]  /*2afd0*/  LDL.LU R131, [R1+0xa34] ;  /* 0x000a340001837983 */ /* 0x001ee80000300800 */
[----:B------:R-:W4:Y:S04]  /*2afe0*/  LDL.LU R133, [R1+0xa38] ;  /* 0x000a380001857983 */ /* 0x000f280000300800 */
[----:B------:R0:W-:Y:S04]  /*2aff0*/  STL [R1+0xa2c], R0 ;  /* 0x000a2c0001007387 */ /* 0x0001e80000100800 */
        /* <DEDUP_REMOVED lines=13> */
[----:B0-----:R-:W4:Y:S01]  /*2b0d0*/  LDL.LU R0, [R1+0xa70] ;  /* 0x000a700001007983 */ /* 0x001f220000300800 */
[----:B--2---:R-:W-:-:S03]  /*2b0e0*/  FADD R129, R128, R129 ;  /* 0x0000008180817221 */ /* 0x004fc60000000000 */
[----:B------:R-:W2:Y:S04]  /*2b0f0*/  LDL.LU R128, [R1+0xccc] ;  /* 0x000ccc0001807983 */ /* 0x000ea80000300800 */
[----:B------:R0:W-:Y:S04]  /*2b100*/  STL [R1+0xa30], R129 ;  /* 0x000a308101007387 */ /* 0x0001e80000100800 */
[----:B0-----:R-:W2:Y:S01]  /*2b110*/  LDL.LU R129, [R1+0xcc8] ;  /* 0x000cc80001817983 */ /* 0x001ea20000300800 */
[----:B---3--:R-:W-:-:S03]  /*2b120*/  FADD R131, R130, R131 ;  /* 0x0000008382837221 */ /* 0x008fc60000000000 */
[----:B------:R-:W3:Y:S01]  /*2b130*/  LDL.LU R130, [R1+0xcc4] ;  /* 0x000cc40001827983 */ /* 0x000ee20000300800 */
[----:B----4-:R-:W-:-:S03]  /*2b140*/  FADD R133, R132, R133 ;  /* 0x0000008584857221 */ /* 0x010fc60000000000 */
[----:B------:R0:W-:Y:S01]  /*2b150*/  STL [R1+0xa34], R131 ;  /* 0x000a348301007387 */ /* 0x0001e20000100800 */
[----:B------:R-:W-:-:S03]  /*2b160*/  FADD R135, R134, R135 ;  /* 0x0000008786877221 */ /* 0x000fc60000000000 */
[----:B0-----:R-:W4:Y:S01]  /*2b170*/  LDL.LU R131, [R1+0xcc0] ;  /* 0x000cc00001837983 */ /* 0x001f220000300800 */
[----:B------:R-:W-:-:S03]  /*2b180*/  FADD R150, R151, R150 ;  /* 0x0000009697967221 */ /* 0x000fc60000000000 */
[----:B------:R-:W4:Y:S01]  /*2b190*/  LDL.LU R132, [R1+0xcbc] ;  /* 0x000cbc0001847983 */ /* 0x000f220000300800 */
[----:B------:R-:W-:-:S03]  /*2b1a0*/  FADD R148, R149, R148 ;  /* 0x0000009495947221 */ /* 0x000fc60000000000 */
[----:B------:R0:W-:Y:S01]  /*2b1b0*/  STL [R1+0xa38], R133 ;  /* 0x000a388501007387 */ /* 0x0001e20000100800 */
[----:B------:R-:W-:-:S01]  /*2b1c0*/  FADD R146, R147, R146 ;  /* 0x0000009293927221 */ /* 0x000fc20000000000 */
[----:B------:R-:W-:Y:S02]  /*2b1d0*/  FADD R144, R145, R144 ;  /* 0x0000009091907221 */ /* 0x000fe40000000000 */
[----:B0-----:R-:W4:Y:S01]  /*2b1e0*/  LDL.LU R133, [R1+0xcb8] ;  /* 0x000cb80001857983 */ /* 0x001f220000300800 */
[----:B------:R-:W-:-:S03]  /*2b1f0*/  FADD R143, R24, R143 ;  /* 0x0000008f188f7221 */ /* 0x000fc60000000000 */
[----:B------:R-:W4:Y:S01]  /*2b200*/  LDL.LU R134, [R1+0xcb4] ;  /* 0x000cb40001867983 */ /* 0x000f220000300800 */
[----:B------:R-:W-:-:S03]  /*2b210*/  FADD R142, R25, R142 ;  /* 0x0000008e198e7221 */ /* 0x000fc60000000000 */
[----:B------:R0:W-:Y:S01]  /*2b220*/  STL [R1+0xa3c], R135 ;  /* 0x000a3c8701007387 */ /* 0x0001e20000100800 */
[----:B------:R-:W-:-:S01]  /*2b230*/  FADD R141, R26, R141 ;  /* 0x0000008d1a8d7221 */ /* 0x000fc20000000000 */
[----:B------:R-:W-:Y:S01]  /*2b240*/  FADD R140, R27, R140 ;  /* 0x0000008c1b8c7221 */ /* 0x000fe20000000000 */
[----:B------:R-:W-:-:S01]  /*2b250*/  FADD R139, R28, R139 ;  /* 0x0000008b1c8b7221 */ /* 0x000fc20000000000 */
[----:B0-----:R-:W4:Y:S04]  /*2b260*/  LDL.LU R135, [R1+0xcb0] ;  /* 0x000cb00001877983 */ /* 0x001f280000300800 */
[----:B------:R0:W-:Y:S01]  /*2b270*/  STL [R1+0xa40], R150 ;  /* 0x000a409601007387 */ /* 0x0001e20000100800 */
[----:B------:R-:W-:-:S03]  /*2b280*/  FADD R138, R29, R138 ;  /* 0x0000008a1d8a7221 */ /* 0x000fc60000000000 */
[----:B------:R1:W-:Y:S04]  /*2b290*/  STL [R1+0xa44], R148 ;  /* 0x000a449401007387 */ /* 0x0003e80000100800 */
        /* <DEDUP_REMOVED lines=9> */
[----:B------:R1:W-:Y:S04]  /*2b330*/  STL [R1+0xa60], R139 ;  /* 0x000a608b01007387 */ /* 0x0003e80000100800 */
[----:B------:R1:W-:Y:S04]  /*2b340*/  STL [R1+0xa64], R138 ;  /* 0x000a648a01007387 */ /* 0x0003e80000100800 */
[----:B------:R-:W2:Y:S04]  /*2b350*/  LDL.LU R151, [R1+0xa74] ;  /* 0x000a740001977983 */ /* 0x000ea80000300800 */
[----:B------:R1:W-:Y:S04]  /*2b360*/  STL [R1+0xa68], R137 ;  /* 0x000a688901007387 */ /* 0x0003e80000100800 */
[----:B0-----:R-:W3:Y:S04]  /*2b370*/  LDL.LU R150, [R1+0xa78] ;  /* 0x000a780001967983 */ /* 0x001ee80000300800 */
[----:B------:R0:W-:Y:S04]  /*2b380*/  STL [R1+0xa6c], R136 ;  /* 0x000a6c8801007387 */ /* 0x0001e80000100800 */
[----:B------:R-:W4:Y:S04]  /*2b390*/  LDL.LU R149, [R1+0xa7c] ;  /* 0x000a7c0001957983 */ /* 0x000f280000300800 */
[----:B------:R0:W-:Y:S04]  /*2b3a0*/  STL [R1+0xa70], R0 ;  /* 0x000a700001007387 */ /* 0x0001e80000100800 */
        /* <DEDUP_REMOVED lines=12> */
[----:B0-----:R-:W4:Y:S04]  /*2b470*/  LDL.LU R136, [R1+0xab0] ;  /* 0x000ab00001887983 */ /* 0x001f280000300800 */
[----:B------:R-:W4:Y:S01]  /*2b480*/  LDL.LU R0, [R1+0xab4] ;  /* 0x000ab40001007983 */ /* 0x000f220000300800 */
[----:B--2---:R-:W-:-:S01]  /*2b490*/  FADD R151, R33, R151 ;  /* 0x0000009721977221 */ /* 0x004fc20000000000 */
        /* <DEDUP_REMOVED lines=29> */
[----:B0-----:R-:W4:Y:S01]  /*2b670*/  LDL.LU R151, [R1+0xab8] ;  /* 0x000ab80001977983 */ /* 0x001f220000300800 */
[----:B------:R-:W-:-:S03]  /*2b680*/  FADD R0, R49, R0 ;  /* 0x0000000031007221 */ /* 0x000fc60000000000 */
[----:B------:R0:W-:Y:S04]  /*2b690*/  STL [R1+0xaac], R137 ;  /* 0x000aac8901007387 */ /* 0x0001e80000100800 */
[----:B-1----:R-:W4:Y:S04]  /*2b6a0*/  LDL.LU R150, [R1+0xabc] ;  /* 0x000abc0001967983 */ /* 0x002f280000300800 */
[----:B------:R1:W-:Y:S04]  /*2b6b0*/  STL [R1+0xab0], R136 ;  /* 0x000ab08801007387 */ /* 0x0003e80000100800 */
[----:B--2---:R-:W2:Y:S04]  /*2b6c0*/  LDL.LU R149, [R1+0xac0] ;  /* 0x000ac00001957983 */ /* 0x004ea80000300800 */
[----:B------:R1:W-:Y:S04]  /*2b6d0*/  STL [R1+0xab4], R0 ;  /* 0x000ab40001007387 */ /* 0x0003e80000100800 */
[----:B---3--:R-:W3:Y:S04]  /*2b6e0*/  LDL.LU R148, [R1+0xac4] ;  /* 0x000ac40001947983 */ /* 0x008ee80000300800 */
[----:B----4-:R-:W4:Y:S04]  /*2b6f0*/  LDL.LU R147, [R1+0xac8] ;  /* 0x000ac80001937983 */ /* 0x010f280000300800 */
        /* <DEDUP_REMOVED lines=10> */
[----:B-1----:R-:W4:Y:S04]  /*2b7a0*/  LDL.LU R136, [R1+0xaf4] ;  /* 0x000af40001887983 */ /* 0x002f280000300800 */
[----:B------:R-:W4:Y:S01]  /*2b7b0*/  LDL.LU R0, [R1+0xaf8] ;  /* 0x000af80001007983 */ /* 0x000f220000300800 */
[----:B------:R-:W-:-:S01]  /*2b7c0*/  FADD R151, R50, R151 ;  /* 0x0000009732977221 */ /* 0x000fc20000000000 */
[----:B------:R-:W-:-:S04]  /*2b7d0*/  FADD R150, R51, R150 ;  /* 0x0000009633967221 */ /* 0x000fc80000000000 */
[----:B------:R0:W-:Y:S01]  /*2b7e0*/  STL [R1+0xab8], R151 ;  /* 0x000ab89701007387 */ /* 0x0001e20000100800 */
[----:B--2---:R-:W-:-:S03]  /*2b7f0*/  FADD R149, R52, R149 ;  /* 0x0000009534957221 */ /* 0x004fc60000000000 */
        /* <DEDUP_REMOVED lines=202> */
[----:B------:R-:W-:Y:S01]  /*2c4a0*/  STL [R1+0xbc8], R151 ;  /* 0x000bc89701007387 */ /* 0x000fe20000100800 */
[----:B--2---:R-:W-:-:S03]  /*2c4b0*/  FADD R149, R120, R149 ;  /* 0x0000009578957221 */ /* 0x004fc60000000000 */
        /* <DEDUP_REMOVED lines=23> */
[----:B------:R-:W-:-:S01]  /*2c630*/  FADD R137, R132, R137 ;  /* 0x0000008984897221 */ /* 0x000fc20000000000 */
[----:B------:R-:W-:Y:S02]  /*2c640*/  FADD R136, R133, R136 ;  /* 0x0000008885887221 */ /* 0x000fe40000000000 */
[----:B------:R-:W-:Y:S04]  /*2c650*/  STL [R1+0xbfc], R138 ;  /* 0x000bfc8a01007387 */ /* 0x000fe80000100800 */
[----:B------:R0:W-:Y:S04]  /*2c660*/  STL [R1+0xc04], R136 ;  /* 0x000c048801007387 */ /* 0x0001e80000100800 */
[----:B------:R1:W-:Y:S04]  /*2c670*/  STL [R1+0xc00], R137 ;  /* 0x000c008901007387 */ /* 0x0003e80000100800 */
[----:B0-----:R-:W2:Y:S01]  /*2c680*/  LDL.LU R136, [R1+0xc0c] ;  /* 0x000c0c0001887983 */ /* 0x001ea20000300800 */
[----:B------:R-:W-:-:S03]  /*2c690*/  FADD R0, R134, R0 ;  /* 0x0000000086007221 */ /* 0x000fc60000000000 */
[----:B-1----:R-:W3:Y:S04]  /*2c6a0*/  LDL.LU R137, [R1+0xc10] ;  /* 0x000c100001897983 */ /* 0x002ee80000300800 */
        /* <DEDUP_REMOVED lines=16> */
[----:B--2---:R-:W-:-:S05]  /*2c7b0*/  FADD R136, R135, R136 ;  /* 0x0000008887887221 */ /* 0x004fca0000000000 */
[----:B------:R0:W-:Y:S04]  /*2c7c0*/  STL [R1+0xc0c], R136 ;  /* 0x000c0c8801007387 */ /* 0x0001e80000100800 */
[----:B0-----:R-:W3:Y:S02]  /*2c7d0*/  LDL.LU R136, [R1+0xcac] ;  /* 0x000cac0001887983 */ /* 0x001ee40000300800 */
[----:B---3--:R-:W-:-:S05]  /*2c7e0*/  FADD R137, R136, R137 ;  /* 0x0000008988897221 */ /* 0x008fca0000000000 */
[----:B------:R0:W-:Y:S04]  /*2c7f0*/  STL [R1+0xc10], R137 ;  /* 0x000c108901007387 */ /* 0x0001e80000100800 */
[----:B0-----:R-:W4:Y:S02]  /*2c800*/  LDL.LU R137, [R1+0xca8] ;  /* 0x000ca80001897983 */ /* 0x001f240000300800 */
[----:B----4-:R-:W-:-:S05]  /*2c810*/  FADD R138, R137, R138 ;  /* 0x0000008a898a7221 */ /* 0x010fca0000000000 */
[----:B------:R0:W-:Y:S04]  /*2c820*/  STL [R1+0xc14], R138 ;  /* 0x000c148a01007387 */ /* 0x0001e80000100800 */
[----:B0-----:R-:W2:Y:S02]  /*2c830*/  LDL.LU R138, [R1+0xca4] ;  /* 0x000ca400018a7983 */ /* 0x001ea40000300800 */
[----:B--2---:R-:W-:-:S05]  /*2c840*/  FADD R139, R138, R139 ;  /* 0x0000008b8a8b7221 */ /* 0x004fca0000000000 */
        /* <DEDUP_REMOVED lines=37> */
[----:B0-----:R-:W2:Y:S01]  /*2caa0*/  LDL.LU R151, [R1+0xc70] ;  /* 0x000c700001977983 */ /* 0x001ea20000300800 */
[----:B------:R-:W-:Y:S01]  /*2cab0*/  UMOV UR6, URZ ;  /* 0x0000003f00067c82 */ /* 0x000fe20008000000 */
[----:B--2---:R-:W-:-:S05]  /*2cac0*/  FADD R0, R0, R151 ;  /* 0x0000009700007221 */ /* 0x004fca0000000000 */
[----:B------:R0:W-:Y:S02]  /*2cad0*/  STL [R1+0xc4c], R0 ;  /* 0x000c4c0001007387 */ /* 0x0001e40000100800 */
.L_x_28:
[----:B------:R-:W-:Y:S05]  /*2cae0*/  @!P1 BRA `(.L_x_29) ;  /* 0x0000000000049947 */ /* 0x000fea0003800000 */
[----:B------:R-:W-:Y:S01]  /*2caf0*/  BPT.TRAP 0x1 ;  /* 0x000000040000795c */ /* 0x000fe20000300000 */
.L_x_29:
[----:B0-----:R-:W2:Y:S04]  /*2cb00*/  LDL R0, [R1+0xc50] ;  /* 0x000c500001007983 */ /* 0x001ea80000100800 */
[----:B-----5:R0:W-:Y:S04]  /*2cb10*/  STL [R1+0xc70], R2 ;  /* 0x000c700201007387 */ /* 0x0201e80000100800 */
[----:B0-----:R-:W3:Y:S01]  /*2cb20*/  LDL R2, [R1+0xc54] ;  /* 0x000c540001027983 */ /* 0x001ee20000100800 */
[----:B--2---:R-:W-:Y:S01]  /*2cb30*/  ISETP.NE.AND P0, PT, R0, RZ, PT ;  /* 0x000000ff0000720c */ /* 0x004fe20003f05270 */
[----:B------:R-:W-:-:S12]  /*2cb40*/  IMAD.U32 R0, RZ, RZ, UR9 ;  /* 0x00000009ff007e24 */ /* 0x000fd8000f8e00ff */
[----:B------:R-:W-:-:S04]  /*2cb50*/  @P0 LEA R0, R0, UR12, 0x3 ;  /* 0x0000000c00000c11 */ /* 0x000fc8000f8e18ff */
[----:B------:R-:W-:-:S04]  /*2cb60*/  @P0 IADD3 R0, R0, 0x10, RZ ;  /* 0x0000001000000810 */ /* 0x000fc80007ffe0ff */
[----:B---3--:R-:W-:Y:S02]  /*2cb70*/  @P0 PRMT R0, R2, 0x654, R0 ;  /* 0x0000065402000816 */ /* 0x008fe40000000000 */
[----:B------:R0:W5:Y:S01]  /*2cb80*/  LDL.LU R2, [R1+0xc70] ;  /* 0x000c700001027983 */ /* 0x0001620000300800 */
[----:B------:R-:W-:Y:S01]  /*2cb90*/  UISETP.GT.U32.AND UP0, UPT, UR7, 0x1, UPT ;  /* 0x000000010700788c */ /* 0x000fe2000bf04070 */
[----:B------:R0:W-:Y:S05]  /*2cba0*/  @P0 SYNCS.ARRIVE.TRANS64.RED.A1T0 RZ, [R0+URZ], RZ ;  /* 0x000000ff00ff09a7 */ /* 0x0001ea000810043f */
[----:B------:R-:W-:-:S13]  /*2cbb0*/  PLOP3.LUT P0, PT, PT, PT, UP0, 0x80, 0x0 ;  /* 0x000000000000781c */ /* 0x000fda0003f0f008 */
[----:B0-----:R-:W-:Y:S05]  /*2cbc0*/  @P0 BRA `(.L_x_30) ;  /* 0x0000000000040947 */ /* 0x001fea0003800000 */
[----:B------:R-:W-:Y:S01]  /*2cbd0*/  BPT.TRAP 0x1 ;  /* 0x000000040000795c */ /* 0x000fe20000300000 */
.L_x_30:
[----:B------:R-:W-:Y:S02]  /*2cbe0*/  UISETP.GT.AND UP2, UPT, UR15, 0x1, UPT ;  /* 0x000000010f00788c */ /* 0x000fe4000bf44270 */
[----:B------:R-:W-:Y:S02]  /*2cbf0*/  UIADD3 UR11, UR11, 0x1, URZ ;  /* 0x000000010b0b7890 */ /* 0x000fe4000fffe03f */
[----:B------:R-:W-:Y:S02]  /*2cc00*/  UIADD3 UR9, UR9, 0x1, URZ ;  /* 0x0000000109097890 */ /* 0x000fe4000fffe03f */
[----:B------:R-:W-:Y:S01]  /*2cc10*/  PLOP3.LUT P0, PT, PT, PT, UP2, 0x80, 0x0 ;  /* 0x000000000000781c */ /* 0x000fe20003f0f028 */
[----:B------:R-:W-:Y:S02]  /*2cc20*/  UISETP.NE.AND UP0, UPT, UR11, 0x2, UPT ;  /* 0x000000020b00788c */ /* 0x000fe4000bf05270 */
[----:B------:R-:W-:Y:S02]  /*2cc30*/  UIADD3 UR18, UR15, -0x1, URZ ;  /* 0xffffffff0f127890 */ /* 0x000fe4000fffe03f */
[----:B------:R-:W-:-:S02]  /*2cc40*/  USEL UR15, URZ, 0x1, UP0 ;  /* 0x000000013f0f7887 */ /* 0x000fc40008000000 */
[----:B------:R-:W-:Y:S02]  /*2cc50*/  UISETP.NE.AND UP1, UPT, UR9, 0x2, UPT ;  /* 0x000000020900788c */ /* 0x000fe4000bf25270 */
[----:B------:R-:W-:Y:S02]  /*2cc60*/  ULOP3.LUT UR14, UR14, UR15, URZ, 0x3c, !UPT ;  /* 0x0000000f0e0e7292 */ /* 0x000fe4000f8e3c3f */
[----:B------:R-:W-:Y:S02]  /*2cc70*/  USEL UR11, UR11, URZ, UP0 ;  /* 0x0000003f0b0b7287 */ /* 0x000fe40008000000 */
[----:B------:R-:W-:Y:S01]  /*2cc80*/  USEL UR9, UR9, URZ, UP1 ;  /* 0x0000003f09097287 */ /* 0x000fe20008800000 */
[----:B------:R-:W-:Y:S01]  /*2cc90*/  UMOV UR17, 0x1 ;  /* 0x0000000100117882 */ /* 0x000fe20000000000 */
[----:B------:R-:W-:Y:S01]  /*2cca0*/  UMOV UR15, UR18 ;  /* 0x00000012000f7c82 */ /* 0x000fe20008000000 */
[----:B------:R-:W-:Y:S09]  /*2ccb0*/  @P0 BRA `(.L_x_31) ;  /* 0xfffffe9800540947 */ /* 0x000ff2000383ffff */
.L_x_23:
[----:B------:R-:W-:-:S04]  /*2ccc0*/  UISETP.NE.AND UP0, UPT, UR6, URZ, UPT ;  /* 0x0000003f0600728c */ /* 0x000fc8000bf05270 */
[----:B------:R-:W-:-:S06]  /*2ccd0*/  USEL UR6, URZ, 0x1, !UP0 ;  /* 0x000000013f067887 */ /* 0x000fcc000c000000 */
[----:B------:R-:W-:-:S13]  /*2cce0*/  ISETP.NE.AND P0, PT, RZ, UR6, PT ;  /* 0x00000006ff007c0c */ /* 0x000fda000bf05270 */
[----:B------:R-:W-:Y:S05]  /*2ccf0*/  @!P0 BRA `(.L_x_32) ;  /* 0x0000007800988947 */ /* 0x000fea0003800000 */
[----:B------:R0:W-:Y:S04]  /*2cd00*/  STL [R1+0xe68], R25 ;  /* 0x000e681901007387 */ /* 0x0001e80000100800 */
[----:B0-----:R-:W2:Y:S04]  /*2cd10*/  LDL.LU R25, [R1+0x400] ;  /* 0x0004000001197983 */ /* 0x001ea80000300800 */
[----:B------:R0:W-:Y:S04]  /*2cd20*/  STL [R1+0xe64], R26 ;  /* 0x000e641a01007387 */ /* 0x0001e80000100800 */
[----:B0-----:R-:W3:Y:S04]  /*2cd30*/  LDL.LU R26, [R1+0x404] ;  /* 0x00040400011a7983 */ /* 0x001ee80000300800 */
        /* <DEDUP_REMOVED lines=128> */
[----:B------:R-:W4:Y:S04]  /*2d540*/  LDL.LU R0, [R1+0x624] ;  /* 0x0006240001007983 */ /* 0x000f280000300800 */
        /* <DEDUP_REMOVED lines=34> */
[----:B-----5:R0:W-:Y:S04]  /*2d770*/  STL [R1+0xd1c], R108 ;  /* 0x000d1c6c01007387 */ /* 0x0201e80000100800 */
        /* <DEDUP_REMOVED lines=86> */
[----:B0-----:R-:W4:Y:S01]  /*2dce0*/  LDL.LU R151, [R1+0x508] ;  /* 0x0005080001977983 */ /* 0x001f220000300800 */
[----:B--2---:R-:W-:Y:S01]  /*2dcf0*/  FADD R2, R25, R2 ;  /* 0x0000000219027221 */ /* 0x004fe20000000000 */
[----:B---3--:R-:W-:Y:S01]  /*2dd00*/  FADD R3, R26, R3 ;  /* 0x000000031a037221 */ /* 0x008fe20000000000 */
[----:B----4-:R-:W-:Y:S01]  /*2dd10*/  FADD R4, R27, R4 ;  /* 0x000000041b047221 */ /* 0x010fe20000000000 */
[----:B------:R-:W2:Y:S01]  /*2dd20*/  LDL.LU R25, [R1+0xe68] ;  /* 0x000e680001197983 */ /* 0x000ea20000300800 */
[----:B------:R-:W-:Y:S01]  /*2dd30*/  FADD R5, R28, R5 ;  /* 0x000000051c057221 */ /* 0x000fe20000000000 */
[----:B------:R-:W-:-:S02]  /*2dd40*/  FADD R6, R29, R6 ;  /* 0x000000061d067221 */ /* 0x000fc40000000000 */
[----:B------:R-:W3:Y:S01]  /*2dd50*/  LDL.LU R26, [R1+0xe64] ;  /* 0x000e6400011a7983 */ /* 0x000ee20000300800 */
        /* <DEDUP_REMOVED lines=114> */
[----:B------:R-:W-:Y:S01]  /*2e480*/  FADD R192, R87, R192 ;  /* 0x000000c057c07221 */ /* 0x000fe20000000000 */
[----:B------:R-:W-:Y:S02]  /*2e490*/  FADD R108, R109, R108 ;  /* 0x0000006c6d6c7221 */ /* 0x000fe40000000000 */
[----:B------:R-:W4:Y:S01]  /*2e4a0*/  LDL.LU R84, [R1+0xd7c] ;  /* 0x000d7c0001547983 */ /* 0x000f220000300800 */
[----:B------:R-:W-:Y:S01]  /*2e4b0*/  FADD R193, R88, R193 ;  /* 0x000000c158c17221 */ /* 0x000fe20000000000 */
[----:B------:R-:W-:Y:S02]  /*2e4c0*/  FADD R106, R107, R106 ;  /* 0x0000006a6b6a7221 */ /* 0x000fe40000000000 */
[----:B------:R-:W4:Y:S01]  /*2e4d0*/  LDL.LU R85, [R1+0xd78] ;  /* 0x000d780001557983 */ /* 0x000f220000300800 */
[----:B------:R-:W-:Y:S01]  /*2e4e0*/  FADD R194, R89, R194 ;  /* 0x000000c259c27221 */ /* 0x000fe20000000000 */
[----:B------:R-:W-:-:S02]  /*2e4f0*/  FADD R104, R105, R104 ;  /* 0x0000006869687221 */ /* 0x000fc40000000000 */
[----:B------:R-:W4:Y:S01]  /*2e500*/  LDL.LU R86, [R1+0xd74] ;  /* 0x000d740001567983 */ /* 0x000f220000300800 */
[----:B------:R-:W-:Y:S01]  /*2e510*/  FADD R195, R90, R195 ;  /* 0x000000c35ac37221 */ /* 0x000fe20000000000 */
        /* <DEDUP_REMOVED lines=9> */
[----:B------:R-:W-:Y:S01]  /*2e5b0*/  FADD R92, R93, R92 ;  /* 0x0000005c5d5c7221 */ /* 0x000fe20000000000 */
[----:B------:R-:W-:Y:S01]  /*2e5c0*/  FADD R0, R91, R0 ;  /* 0x000000005b007221 */ /* 0x000fe20000000000 */
[----:B------:R0:W-:Y:S01]  /*2e5d0*/  STL [R1+0x600], R108 ;  /* 0x0006006c01007387 */ /* 0x0001e20000100800 */
        /* <DEDUP_REMOVED lines=95> */
[----:B------:R-:W4:Y:S04]  /*2ebd0*/  LDL.LU R107, [R1+0x230] ;  /* 0x00023000016b7983 */ /* 0x000f280000300800 */
[----:B-1----:R-:W4:Y:S04]  /*2ebe0*/  LDL.LU R106, [R1+0x680] ;  /* 0x00068000016a7983 */ /* 0x002f280000300800 */
[----:B------:R-:W4:Y:S04]  /*2ebf0*/  LDL.LU R105, [R1+0x234] ;  /* 0x0002340001697983 */ /* 0x000f280000300800 */
[----:B------:R-:W4:Y:S04]  /*2ec00*/  LDL.LU R104, [R1+0x684] ;  /* 0x0006840001687983 */ /* 0x000f280000300800 */
[----:B------:R-:W4:Y:S04]  /*2ec10*/  LDL.LU R103, [R1+0x238] ;  /* 0x0002380001677983 */ /* 0x000f280000300800 */
[----:B--2---:R-:W2:Y:S04]  /*2ec20*/  LDL.LU R102, [R1+0x688] ;  /* 0x0006880001667983 */ /* 0x004ea80000300800 */
[----:B------:R-:W2:Y:S04]  /*2ec30*/  LDL.LU R101, [R1+0x23c] ;  /* 0x00023c0001657983 */ /* 0x000ea80000300800 */
[----:B------:R-:W2:Y:S04]  /*2ec40*/  LDL.LU R100, [R1+0x68c] ;  /* 0x00068c0001647983 */ /* 0x000ea80000300800 */
[----:B------:R-:W2:Y:S04]  /*2ec50*/  LDL.LU R99, [R1+0x240] ;  /* 0x0002400001637983 */ /* 0x000ea80000300800 */
[----:B---3--:R-:W3:Y:S04]  /*2ec60*/  LDL.LU R98, [R1+0x690] ;  /* 0x0006900001627983 */ /* 0x008ee80000300800 */
        /* <DEDUP_REMOVED lines=8> */
[----:B----4-:R-:W-:-:S05]  /*2ecf0*/  FADD R150, R151, R150 ;  /* 0x0000009697967221 */ /* 0x010fca0000000000 */
[----:B------:R0:W-:Y:S01]  /*2ed00*/  STL [R1+0x628], R150 ;  /* 0x0006289601007387 */ /* 0x0001e20000100800 */
[----:B------:R-:W-:Y:S01]  /*2ed10*/  FADD R148, R149, R148 ;  /* 0x0000009495947221 */ /* 0x000fe20000000000 */
        /* <DEDUP_REMOVED lines=44> */
[----:B--2---:R-:W-:-:S03]  /*2efe0*/  FADD R102, R103, R102 ;  /* 0x0000006667667221 */ /* 0x004fc60000000000 */
[----:B------:R2:W-:Y:S01]  /*2eff0*/  STL [R1+0x684], R104 ;  /* 0x0006846801007387 */ /* 0x0005e20000100800 */
[----:B------:R-:W-:-:S03]  /*2f000*/  FADD R100, R101, R100 ;  /* 0x0000006465647221 */ /* 0x000fc60000000000 */
[----:B------:R2:W-:Y:S01]  /*2f010*/  STL [R1+0x688], R102 ;  /* 0x0006886601007387 */ /* 0x0005e20000100800 */
[----:B---3--:R-:W-:-:S03]  /*2f020*/  FADD R98, R99, R98 ;  /* 0x0000006263627221 */ /* 0x008fc60000000000 */
[----:B------:R3:W-:Y:S01]  /*2f030*/  STL [R1+0x68c], R100 ;  /* 0x00068c6401007387 */ /* 0x0007e20000100800 */
[----:B------:R-:W-:-:S03]  /*2f040*/  FADD R96, R97, R96 ;  /* 0x0000006061607221 */ /* 0x000fc60000000000 */
[----:B------:R3:W-:Y:S04]  /*2f050*/  STL [R1+0x690], R98 ;  /* 0x0006906201007387 */ /* 0x0007e80000100800 */
[----:B------:R3:W-:Y:S01]  /*2f060*/  STL [R1+0x694], R96 ;  /* 0x0006946001007387 */ /* 0x0007e20000100800 */
[----:B------:R-:W-:-:S03]  /*2f070*/  FADD R94, R95, R94 ;  /* 0x0000005e5f5e7221 */ /* 0x000fc60000000000 */
[----:B------:R-:W3:Y:S04]  /*2f080*/  LDL.LU R151, [R1+0x254] ;  /* 0x0002540001977983 */ /* 0x000ee80000300800 */
[----:B------:R3:W-:Y:S01]  /*2f090*/  STL [R1+0x698], R94 ;  /* 0x0006985e01007387 */ /* 0x0007e20000100800 */
[----:B------:R-:W-:-:S03]  /*2f0a0*/  FADD R92, R93, R92 ;  /* 0x0000005c5d5c7221 */ /* 0x000fc60000000000 */
[----:B0-----:R-:W3:Y:S04]  /*2f0b0*/  LDL.LU R150, [R1+0x6a4] ;  /* 0x0006a40001967983 */ /* 0x001ee80000300800 */
[----:B------:R0:W-:Y:S01]  /*2f0c0*/  STL [R1+0x69c], R92 ;  /* 0x00069c5c01007387 */ /* 0x0001e20000100800 */
[----:B------:R-:W-:-:S03]  /*2f0d0*/  FADD R0, R91, R0 ;  /* 0x000000005b007221 */ /* 0x000fc60000000000 */
[----:B------:R-:W3:Y:S04]  /*2f0e0*/  LDL.LU R149, [R1+0x258] ;  /* 0x0002580001957983 */ /* 0x000ee80000300800 */
[----:B------:R0:W-:Y:S04]  /*2f0f0*/  STL [R1+0x6a0], R0 ;  /* 0x0006a00001007387 */ /* 0x0001e80000100800 */
[----:B-1----:R-:W3:Y:S04]  /*2f100*/  LDL.LU R148, [R1+0x6a8] ;  /* 0x0006a80001947983 */ /* 0x002ee80000300800 */
[----:B------:R-:W3:Y:S04]  /*2f110*/  LDL.LU R147, [R1+0x25c] ;  /* 0x00025c0001937983 */ /* 0x000ee80000300800 */
        /* <DEDUP_REMOVED lines=54> */
[----:B0-----:R-:W3:Y:S04]  /*2f480*/  LDL.LU R92, [R1+0x718] ;  /* 0x00071800015c7983 */ /* 0x001ee80000300800 */
[----:B------:R-:W3:Y:S04]  /*2f490*/  LDL.LU R91, [R1+0x2cc] ;  /* 0x0002cc00015b7983 */ /* 0x000ee80000300800 */
[----:B------:R-:W3:Y:S01]  /*2f4a0*/  LDL.LU R0, [R1+0x71c] ;  /* 0x00071c0001007983 */ /* 0x000ee20000300800 */
[----:B------:R-:W-:-:S05]  /*2f4b0*/  FADD R150, R151, R150 ;  /* 0x0000009697967221 */ /* 0x000fca0000000000 */
[----:B------:R0:W-:Y:S01]  /*2f4c0*/  STL [R1+0x6a4], R150 ;  /* 0x0006a49601007387 */ /* 0x0001e20000100800 */
[----:B------:R-:W-:Y:S01]  /*2f4d0*/  FADD R148, R149, R148 ;  /* 0x0000009495947221 */ /* 0x000fe20000000000 */
[----:B----4-:R-:W-:-:S04]  /*2f4e0*/  FADD R146, R147, R146 ;  /* 0x0000009293927221 */ /* 0x010fc80000000000 */
        /* <DEDUP_REMOVED lines=334> */
[----:B------:R-:W4:Y:S04]  /*309d0*/  LDL.LU R123, [R1] ;  /* 0x00000000017b7983 */ /* 0x000f280000300800 */
        /* <DEDUP_REMOVED lines=282> */
[----:B------:R-:W-:Y:S01]  /*31b80*/  STL [R1+0x910], R150 ;  /* 0x0009109601007387 */ /* 0x000fe20000100800 */
[----:B------:R-:W-:Y:S01]  /*31b90*/  FADD R148, R149, R148 ;  /* 0x0000009495947221 */ /* 0x000fe20000000000 */
[----:B----4-:R-:W-:-:S04]  /*31ba0*/  FADD R146, R147, R146 ;  /* 0x0000009293927221 */ /* 0x010fc80000000000 */
        /* <DEDUP_REMOVED lines=31> */
[----:B--2---:R-:W-:-:S03]  /*31da0*/  FADD R114, R115, R114 ;  /* 0x0000007273727221 */ /* 0x004fc60000000000 */
[----:B------:R-:W-:Y:S01]  /*31db0*/  STL [R1+0x954], R116 ;  /* 0x0009547401007387 */ /* 0x000fe20000100800 */
[----:B------:R-:W-:-:S03]  /*31dc0*/  FADD R112, R113, R112 ;  /* 0x0000007071707221 */ /* 0x000fc60000000000 */
[----:B------:R-:W-:Y:S01]  /*31dd0*/  STL [R1+0x958], R114 ;  /* 0x0009587201007387 */ /* 0x000fe20000100800 */
[----:B---3--:R-:W-:-:S03]  /*31de0*/  FADD R110, R111, R110 ;  /* 0x0000006e6f6e7221 */ /* 0x008fc60000000000 */
        /* <DEDUP_REMOVED lines=16> */
[----:B------:R-:W-:Y:S01]  /*31ef0*/  FADD R94, R95, R94 ;  /* 0x0000005e5f5e7221 */ /* 0x000fe20000000000 */
[----:B------:R-:W-:Y:S01]  /*31f00*/  FADD R92, R93, R92 ;  /* 0x0000005c5d5c7221 */ /* 0x000fe20000000000 */
[----:B------:R-:W-:Y:S02]  /*31f10*/  FADD R0, R91, R0 ;  /* 0x000000005b007221 */ /* 0x000fe40000000000 */
[----:B------:R-:W2:Y:S04]  /*31f20*/  LDL.LU R91, [R1+0x13c] ;  /* 0x00013c00015b7983 */ /* 0x000ea80000300800 */
[----:B------:R-:W-:Y:S04]  /*31f30*/  STL [R1+0x980], R94 ;  /* 0x0009805e01007387 */ /* 0x000fe80000100800 */
[----:B------:R0:W-:Y:S04]  /*31f40*/  STL [R1+0x984], R92 ;  /* 0x0009845c01007387 */ /* 0x0001e80000100800 */
[----:B0-----:R-:W2:Y:S04]  /*31f50*/  LDL.LU R92, [R1+0x98c] ;  /* 0x00098c00015c7983 */ /* 0x001ea80000300800 */
[----:B------:R-:W3:Y:S04]  /*31f60*/  LDL.LU R93, [R1+0x140] ;  /* 0x00014000015d7983 */ /* 0x000ee80000300800 */
[----:B------:R0:W-:Y:S04]  /*31f70*/  STL [R1+0x988], R0 ;  /* 0x0009880001007387 */ /* 0x0001e80000100800 */
[----:B------:R-:W3:Y:S04]  /*31f80*/  LDL.LU R94, [R1+0x990] ;  /* 0x00099000015e7983 */ /* 0x000ee80000300800 */
        /* <DEDUP_REMOVED lines=75> */
[----:B------:R-:W-:Y:S01]  /*32440*/  FADD R104, R103, R104 ;  /* 0x0000006867687221 */ /* 0x000fe20000000000 */
[----:B------:R-:W-:-:S02]  /*32450*/  FADD R106, R105, R106 ;  /* 0x0000006a696a7221 */ /* 0x000fc40000000000 */
[----:B0-----:R-:W4:Y:S04]  /*32460*/  LDL.LU R98, [R1+0xd44] ;  /* 0x000d440001627983 */ /* 0x001f280000300800 */
[----:B------:R-:W4:Y:S04]  /*32470*/  LDL.LU R99, [R1+0xd40] ;  /* 0x000d400001637983 */ /* 0x000f280000300800 */
[----:B------:R0:W-:Y:S01]  /*32480*/  STL [R1+0x99c], R100 ;  /* 0x00099c6401007387 */ /* 0x0001e20000100800 */
[----:B------:R-:W-:-:S03]  /*32490*/  FADD R108, R107, R108 ;  /* 0x0000006c6b6c7221 */ /* 0x000fc60000000000 */
        /* <DEDUP_REMOVED lines=26> */
[----:B------:R-:W-:Y:S01]  /*32640*/  FADD R142, R143, R142 ;  /* 0x0000008e8f8e7221 */ /* 0x000fe20000000000 */
[----:B------:R-:W-:Y:S01]  /*32650*/  FADD R140, R141, R140 ;  /* 0x0000008c8d8c7221 */ /* 0x000fe20000000000 */
        /* <DEDUP_REMOVED lines=13> */
[----:B------:R-:W-:Y:S04]  /*32730*/  STL [R1+0x9c0], R150 ;  /* 0x0009c09601007387 */ /* 0x000fe80000100800 */
[----:B------:R-:W-:Y:S04]  /*32740*/  STL [R1+0x9c4], R148 ;  /* 0x0009c49401007387 */ /* 0x000fe80000100800 */
[----:B------:R-:W-:Y:S04]  /*32750*/  STL [R1+0x9c8], R146 ;  /* 0x0009c89201007387 */ /* 0x000fe80000100800 */
        /* <DEDUP_REMOVED lines=15> */
[----:B------:R-:W-:Y:S04]  /*32850*/  STL [R1+0x9f0], R126 ;  /* 0x0009f07e01007387 */ /* 0x000fe80000100800 */
[----:B------:R-:W-:Y:S04]  /*32860*/  STL [R1+0x9f4], R124 ;  /* 0x0009f47c01007387 */ /* 0x000fe80000100800 */
[----:B------:R-:W-:Y:S04]  /*32870*/  STL [R1+0x9f8], R122 ;  /* 0x0009f87a01007387 */ /* 0x000fe80000100800 */
[----:B------:R-:W2:Y:S04]  /*32880*/  LDL.LU R117, [R1+0x1b8] ;  /* 0x0001b80001757983 */ /* 0x000ea80000300800 */
[----:B------:R-:W-:Y:S04]  /*32890*/  STL [R1+0x9fc], R120 ;  /* 0x0009fc7801007387 */ /* 0x000fe80000100800 */
[----:B------:R-:W2:Y:S04]  /*328a0*/  LDL.LU R149, [R1+0xa08] ;  /* 0x000a080001957983 */ /* 0x000ea80000300800 */
[----:B------:R0:W-:Y:S04]  /*328b0*/  STL [R1+0xa00], R118 ;  /* 0x000a007601007387 */ /* 0x0001e80000100800 */
[----:B0-----:R-:W3:Y:S04]  /*328c0*/  LDL.LU R118, [R1+0x1bc] ;  /* 0x0001bc0001767983 */ /* 0x001ee80000300800 */
[----:B------:R0:W-:Y:S04]  /*328d0*/  STL [R1+0xa04], R0 ;  /* 0x000a040001007387 */ /* 0x0001e80000100800 */
[----:B------:R-:W3:Y:S04]  /*328e0*/  LDL.LU R150, [R1+0xa0c] ;  /* 0x000a0c0001967983 */ /* 0x000ee80000300800 */
[----:B------:R-:W4:Y:S04]  /*328f0*/  LDL.LU R119, [R1+0x1c0] ;  /* 0x0001c00001777983 */ /* 0x000f280000300800 */
[----:B------:R-:W4:Y:S04]  /*32900*/  LDL.LU R151, [R1+0xa10] ;  /* 0x000a100001977983 */ /* 0x000f280000300800 */
[----:B------:R-:W4:Y:S04]  /*32910*/  LDL.LU R120, [R1+0x1c4] ;  /* 0x0001c40001787983 */ /* 0x000f280000300800 */
[----:B0-----:R-:W4:Y:S04]  /*32920*/  LDL.LU R0, [R1+0xa14] ;  /* 0x000a140001007983 */ /* 0x001f280000300800 */
        /* <DEDUP_REMOVED lines=36> */
[----:B0-----:R-:W4:Y:S04]  /*32b70*/  LDL.LU R150, [R1+0xa54] ;  /* 0x000a540001967983 */ /* 0x001f280000300800 */
[----:B------:R-:W3:Y:S04]  /*32b80*/  LDL.LU R119, [R1+0xcf0] ;  /* 0x000cf00001777983 */ /* 0x000ee80000300800 */
[----:B------:R0:W-:Y:S04]  /*32b90*/  STL [R1+0xa10], R151 ;  /* 0x000a109701007387 */ /* 0x0001e80000100800 */
[----:B0-----:R-:W3:Y:S01]  /*32ba0*/  LDL.LU R151, [R1+0xa58] ;  /* 0x000a580001977983 */ /* 0x001ee20000300800 */
[----:B------:R-:W-:Y:S01]  /*32bb0*/  FADD R0, R120, R0 ;  /* 0x0000000078007221 */ /* 0x000fe20000000000 */
[----:B------:R-:W-:-:S02]  /*32bc0*/  FADD R122, R121, R122 ;  /* 0x0000007a797a7221 */ /* 0x000fc40000000000 */
[----:B------:R-:W3:Y:S01]  /*32bd0*/  LDL.LU R120, [R1+0xcec] ;  /* 0x000cec0001787983 */ /* 0x000ee20000300800 */
[----:B------:R-:W-:-:S03]  /*32be0*/  FADD R124, R123, R124 ;  /* 0x0000007c7b7c7221 */ /* 0x000fc60000000000 */
[----:B------:R0:W-:Y:S01]  /*32bf0*/  STL [R1+0xa14], R0 ;  /* 0x000a140001007387 */ /* 0x0001e20000100800 */
[----:B------:R-:W-:-:S03]  /*32c00*/  FADD R126, R125, R126 ;  /* 0x0000007e7d7e7221 */ /* 0x000fc60000000000 */
[----:B0-----:R-:W3:Y:S04]  /*32c10*/  LDL.LU R0, [R1+0xa5c] ;  /* 0x000a5c0001007983 */ /* 0x001ee80000300800 */
[----:B------:R-:W3:Y:S04]  /*32c20*/  LDL.LU R121, [R1+0xce8] ;  /* 0x000ce80001797983 */ /* 0x000ee80000300800 */
[----:B------:R0:W-:Y:S01]  /*32c30*/  STL [R1+0xa18], R122 ;  /* 0x000a187a01007387 */ /* 0x0001e20000100800 */
[----:B------:R-:W-:Y:S01]  /*32c40*/  FADD R128, R127, R128 ;  /* 0x000000807f807221 */ /* 0x000fe20000000000 */
[----:B------:R-:W-:-:S02]  /*32c50*/  FADD R139, R129, R139 ;  /* 0x0000008b818b7221 */ /* 0x000fc40000000000 */
[----:B0-----:R-:W3:Y:S04]  /*32c60*/  LDL.LU R122, [R1+0xce4] ;  /* 0x000ce400017a7983 */ /* 0x001ee80000300800 */
[----:B------:R-:W3:Y:S04]  /*32c70*/  LDL.LU R123, [R1+0xce0] ;  /* 0x000ce000017b7983 */ /* 0x000ee80000300800 */
[----:B------:R0:W-:Y:S01]  /*32c80*/  STL [R1+0xa1c], R124 ;  /* 0x000a1c7c01007387 */ /* 0x0001e20000100800 */
[----:B------:R-:W-:-:S03]  /*32c90*/  FADD R140, R130, R140 ;  /* 0x0000008c828c7221 */ /* 0x000fc60000000000 */
        /* <DEDUP_REMOVED lines=34> */
[----:B------:R0:W-:Y:S04]  /*32ec0*/  STL [R1+0xa40], R145 ;  /* 0x000a409101007387 */ /* 0x0001e80000100800 */
[----:B0-----:R-:W3:Y:S04]  /*32ed0*/  LDL.LU R145, [R1+0xa78] ;  /* 0x000a780001917983 */ /* 0x001ee80000300800 */
[----:B------:R-:W3:Y:S04]  /*32ee0*/  LDL.LU R136, [R1+0xcac] ;  /* 0x000cac0001887983 */ /* 0x000ee80000300800 */
[----:B------:R0:W-:Y:S04]  /*32ef0*/  STL [R1+0xa44], R146 ;  /* 0x000a449201007387 */ /* 0x0001e80000100800 */
[----:B0-----:R-:W3:Y:S04]  /*32f00*/  LDL.LU R146, [R1+0xa7c] ;  /* 0x000a7c0001927983 */ /* 0x001ee80000300800 */
[----:B------:R-:W3:Y:S04]  /*32f10*/  LDL.LU R137, [R1+0xca8] ;  /* 0x000ca80001897983 */ /* 0x000ee80000300800 */
[----:B------:R0:W-:Y:S04]  /*32f20*/  STL [R1+0xa48], R147 ;  /* 0x000a489301007387 */ /* 0x0001e80000100800 */
[----:B0-----:R-:W3:Y:S04]  /*32f30*/  LDL.LU R147, [R1+0xa80] ;  /* 0x000a800001937983 */ /* 0x001ee80000300800 */
[----:B------:R-:W3:Y:S01]  /*32f40*/  LDL.LU R138, [R1+0xca4] ;  /* 0x000ca400018a7983 */ /* 0x000ee20000300800 */
[----:B--2---:R-:W-:-:S03]  /*32f50*/  FADD R149, R24, R149 ;  /* 0x0000009518957221 */ /* 0x004fc60000000000 */
[----:B------:R0:W-:Y:S04]  /*32f60*/  STL [R1+0xa4c], R148 ;  /* 0x000a4c9401007387 */ /* 0x0001e80000100800 */
[----:B0-----:R-:W2:Y:S04]  /*32f70*/  LDL.LU R148, [R1+0xa84] ;  /* 0x000a840001947983 */ /* 0x001ea80000300800 */
[----:B------:R0:W-:Y:S01]  /*32f80*/  STL [R1+0xa50], R149 ;  /* 0x000a509501007387 */ /* 0x0001e20000100800 */
[----:B----4-:R-:W-:-:S03]  /*32f90*/  FADD R150, R25, R150 ;  /* 0x0000009619967221 */ /* 0x010fc60000000000 */
[----:B0-----:R-:W4:Y:S04]  /*32fa0*/  LDL.LU R149, [R1+0xa88] ;  /* 0x000a880001957983 */ /* 0x001f280000300800 */
[----:B------:R0:W-:Y:S04]  /*32fb0*/  STL [R1+0xa54], R150 ;  /* 0x000a549601007387 */ /* 0x0001e80000100800 */
[----:B0-----:R-:W4:Y:S01]  /*32fc0*/  LDL.LU R150, [R1+0xa8c] ;  /* 0x000a8c0001967983 */ /* 0x001f220000300800 */
[----:B---3--:R-:W-:-:S05]  /*32fd0*/  FADD R151, R26, R151 ;  /* 0x000000971a977221 */ /* 0x008fca0000000000 */
[----:B------:R0:W-:Y:S04]  /*32fe0*/  STL [R1+0xa58], R151 ;  /* 0x000a589701007387 */ /* 0x0001e80000100800 */
[----:B0-----:R-:W3:Y:S01]  /*32ff0*/  LDL.LU R151, [R1+0xa90] ;  /* 0x000a900001977983 */ /* 0x001ee20000300800 */
[----:B------:R-:W-:-:S03]  /*33000*/  FADD R0, R27, R0 ;  /* 0x000000001b007221 */ /* 0x000fc60000000000 */
[----:B------:R-:W3:Y:S04]  /*33010*/  LDL.LU R27, [R1+0xac8] ;  /* 0x000ac800011b7983 */ /* 0x000ee80000300800 */
[----:B------:R-:W3:Y:S04]  /*33020*/  LDL.LU R26, [R1+0xacc] ;  /* 0x000acc00011a7983 */ /* 0x000ee80000300800 */
[----:B------:R-:W3:Y:S04]  /*33030*/  LDL.LU R25, [R1+0xad0] ;  /* 0x000ad00001197983 */ /* 0x000ee80000300800 */
[----:B------:R0:W-:Y:S04]  /*33040*/  STL [R1+0xa5c], R0 ;  /* 0x000a5c0001007387 */ /* 0x0001e80000100800 */
[----:B------:R-:W3:Y:S04]  /*33050*/  LDL.LU R24, [R1+0xad4] ;  /* 0x000ad40001187983 */ /* 0x000ee80000300800 */
[----:B0-----:R-:W3:Y:S01]  /*33060*/  LDL.LU R0, [R1+0xad8] ;  /* 0x000ad80001007983 */ /* 0x001ee20000300800 */
[----:B------:R-:W-:-:S05]  /*33070*/  FADD R139, R28, R139 ;  /* 0x0000008b1c8b7221 */ /* 0x000fca0000000000 */
[----:B------:R0:W-:Y:S04]  /*33080*/  STL [R1+0xa60], R139 ;  /* 0x000a608b01007387 */ /* 0x0001e80000100800 */
[----:B0-----:R-:W3:Y:S01]  /*33090*/  LDL.LU R139, [R1+0xca0] ;  /* 0x000ca000018b7983 */ /* 0x001ee20000300800 */
[----:B------:R-:W-:-:S03]  /*330a0*/  FADD R140, R29, R140 ;  /* 0x0000008c1d8c7221 */ /* 0x000fc60000000000 */
[----:B------:R-:W3:Y:S04]  /*330b0*/  LDL.LU R28, [R1+0xac4] ;  /* 0x000ac400011c7983 */ /* 0x000ee80000300800 */
        /* <DEDUP_REMOVED lines=30> */
[----:B--2---:R-:W-:-:S03]  /*332a0*/  FADD R148, R37, R148 ;  /* 0x0000009425947221 */ /* 0x004fc60000000000 */
[----:B------:R-:W2:Y:S04]  /*332b0*/  LDL.LU R36, [R1+0xaa4] ;  /* 0x000aa40001247983 */ /* 0x000ea80000300800 */
[----:B------:R0:W-:Y:S01]  /*332c0*/  STL [R1+0xa84], R148 ;  /* 0x000a849401007387 */ /* 0x0001e20000100800 */
[----:B----4-:R-:W-:-:S03]  /*332d0*/  FADD R149, R38, R149 ;  /* 0x0000009526957221 */ /* 0x010fc60000000000 */
[----:B0-----:R-:W4:Y:S04]  /*332e0*/  LDL.LU R148, [R1+0xc7c] ;  /* 0x000c7c0001947983 */ /* 0x001f280000300800 */
[----:B------:R-:W4:Y:S04]  /*332f0*/  LDL.LU R37, [R1+0xaa0] ;  /* 0x000aa00001257983 */ /* 0x000f280000300800 */
[----:B------:R0:W-:Y:S01]  /*33300*/  STL [R1+0xa88], R149 ;  /* 0x000a889501007387 */ /* 0x0001e20000100800 */
[----:B------:R-:W-:-:S03]  /*33310*/  FADD R150, R39, R150 ;  /* 0x0000009627967221 */ /* 0x000fc60000000000 */
[----:B0-----:R-:W4:Y:S04]  /*33320*/  LDL.LU R149, [R1+0xc78] ;  /* 0x000c780001957983 */ /* 0x001f280000300800 */
[----:B------:R-:W4:Y:S04]  /*33330*/  LDL.LU R38, [R1+0xa9c] ;  /* 0x000a9c0001267983 */ /* 0x000f280000300800 */
[----:B------:R0:W-:Y:S01]  /*33340*/  STL [R1+0xa8c], R150 ;  /* 0x000a8c9601007387 */ /* 0x0001e20000100800 */
[----:B---3--:R-:W-:-:S03]  /*33350*/  FADD R151, R40, R151 ;  /* 0x0000009728977221 */ /* 0x008fc60000000000 */
[----:B0-----:R-:W3:Y:S04]  /*33360*/  LDL.LU R150, [R1+0xc74] ;  /* 0x000c740001967983 */ /* 0x001ee80000300800 */
[----:B------:R-:W3:Y:S04]  /*33370*/  LDL.LU R39, [R1+0xa98] ;  /* 0x000a980001277983 */ /* 0x000ee80000300800 */
[----:B------:R0:W-:Y:S04]  /*33380*/  STL [R1+0xa90], R151 ;  /* 0x000a909701007387 */ /* 0x0001e80000100800 */
[----:B0-----:R-:W3:Y:S04]  /*33390*/  LDL.LU R151, [R1+0xc70] ;  /* 0x000c700001977983 */ /* 0x001ee80000300800 */
[----:B------:R-:W3:Y:S01]  /*333a0*/  LDL.LU R40, [R1+0xa94] ;  /* 0x000a940001287983 */ /* 0x000ee20000300800 */
        /* <DEDUP_REMOVED lines=13> */
[----:B--2---:R-:W-:Y:S01]  /*33480*/  FADD R36, R45, R36 ;  /* 0x000000242d247221 */ /* 0x004fe20000000000 */
[----:B----4-:R-:W-:Y:S01]  /*33490*/  FADD R37, R44, R37 ;  /* 0x000000252c257221 */ /* 0x010fe20000000000 */
[----:B------:R-:W-:Y:S01]  /*334a0*/  FADD R38, R43, R38 ;  /* 0x000000262b267221 */ /* 0x000fe20000000000 */
[----:B---3--:R-:W-:Y:S01]  /*334b0*/  FADD R39, R42, R39 ;  /* 0x000000272a277221 */ /* 0x008fe20000000000 */
[----:B------:R-:W-:-:S05]  /*334c0*/  FADD R40, R41, R40 ;  /* 0x0000002829287221 */ /* 0x000fca0000000000 */
        /* <DEDUP_REMOVED lines=15> */
[----:B------:R-:W4:Y:S04]  /*335c0*/  LDL.LU R53, [R1+0xadc] ;  /* 0x000adc0001357983 */ /* 0x000f280000300800 */
[----:B------:R4:W-:Y:S04]  /*335d0*/  STL [R1+0xad0], R25 ;  /* 0x000ad01901007387 */ /* 0x0009e80000100800 */
[----:B------:R-:W4:Y:S04]  /*335e0*/  LDL.LU R52, [R1+0xae0] ;  /* 0x000ae00001347983 */ /* 0x000f280000300800 */
[----:B------:R4:W-:Y:S04]  /*335f0*/  STL [R1+0xad4], R24 ;  /* 0x000ad41801007387 */ /* 0x0009e80000100800 */
        /* <DEDUP_REMOVED lines=14> */
[----:B--2---:R-:W2:Y:S04]  /*336e0*/  LDL.LU R38, [R1+0xb18] ;  /* 0x000b180001267983 */ /* 0x004ea80000300800 */
        /* <DEDUP_REMOVED lines=258> */
[----:B------:R-:W-:Y:S01]  /*34710*/  FADD R24, R150, R24 ;  /* 0x0000001896187221 */ /* 0x000fe20000000000 */
[----:B------:R-:W-:-:S05]  /*34720*/  FADD R0, R0, R151 ;  /* 0x0000009700007221 */ /* 0x000fca0000000000 */
[----:B------:R0:W-:Y:S04]  /*34730*/  STL [R1+0xc4c], R0 ;  /* 0x000c4c0001007387 */ /* 0x0001e80000100800 */
[----:B------:R0:W-:Y:S04]  /*34740*/  STL [R1+0xc44], R25 ;  /* 0x000c441901007387 */ /* 0x0001e80000100800 */
[----:B------:R0:W-:Y:S02]  /*34750*/  STL [R1+0xc48], R24 ;  /* 0x000c481801007387 */ /* 0x0001e40000100800 */
.L_x_32:
[----:B0-----:R-:W0:Y:S02]  /*34760*/  LDC R0, c[0x0][0x28c] ;  /* 0x0000a300ff007b82 */ /* 0x001e240000000800 */
[----:B0-----:R-:W-:-:S13]  /*34770*/  ISETP.GE.AND P0, PT, R0, 0x1, PT ;  /* 0x000000010000780c */ /* 0x001fda0003f06270 */
[----:B------:R-:W-:Y:S05]  /*34780*/  @!P0 BRA `(.L_x_33) ;  /* 0x0000000000588947 */ /* 0x000fea0003800000 */
[----:B------:R-:W-:-:S06]  /*34790*/  UISETP.NE.AND UP0, UPT, UR8, 0x3, UPT ;  /* 0x000000030800788c */ /* 0x000fcc000bf05270 */
[----:B------:R-:W-:-:S13]  /*347a0*/  PLOP3.LUT P0, PT, PT, PT, UP0, 0x80, 0x0 ;  /* 0x000000000000781c */ /* 0x000fda0003f0f008 */
[----:B------:R-:W-:Y:S05]  /*347b0*/  @!P0 BRA `(.L_x_34) ;  /* 0x0000000000048947 */ /* 0x000fea0003800000 */
[----:B------:R-:W-:Y:S01]  /*347c0*/  BPT.TRAP 0x1 ;  /* 0x000000040000795c */ /* 0x000fe20000300000 */
.L_x_34:
[----:B------:R-:W2:Y:S04]  /*347d0*/  LDL R0, [R1+0xc50] ;  /* 0x000c500001007983 */ /* 0x000ea80000100800 */
[----:B------:R-:W3:Y:S01]  /*347e0*/  LDL R25, [R1+0xc54] ;  /* 0x000c540001197983 */ /* 0x000ee20000100800 */
[----:B------:R-:W-:Y:S01]  /*347f0*/  UISETP.LT.AND UP1, UPT, UR24, 0x1, UPT ;  /* 0x000000011800788c */ /* 0x000fe2000bf21270 */
[----:B--2---:R-:W-:Y:S02]  /*34800*/  ISETP.NE.AND P0, PT, R0, RZ, PT ;  /* 0x000000ff0000720c */ /* 0x004fe40003f05270 */
[----:B------:R-:W-:-:S11]  /*34810*/  MOV R0, UR12 ;  /* 0x0000000c00007c02 */ /* 0x000fd60008000f00 */
[----:B------:R-:W-:-:S05]  /*34820*/  VOTEU.ANY UP0, P0 ;  /* 0x00000000003f7886 */ /* 0x000fca0000000100 */
[----:B------:R-:W-:-:S04]  /*34830*/  @UP0 USEL UR6, UR24, 0x1, UP1 ;  /* 0x0000000118060887 */ /* 0x000fc80008800000 */
[----:B------:R-:W-:Y:S02]  /*34840*/  @UP0 UIADD3 UR6, UR5, UR24, -UR6 ;  /* 0x0000001805060290 */ /* 0x000fe4000fffe806 */
[----:B------:R-:W-:-:S04]  /*34850*/  UISETP.GT.U32.AND UP0, UPT, UR7, 0x1, UPT ;  /* 0x000000010700788c */ /* 0x000fc8000bf04070 */
[----:B------:R-:W-:-:S04]  /*34860*/  IMAD.U32 R24, RZ, RZ, UR6 ;  /* 0x00000006ff187e24 */ /* 0x000fc8000f8e00ff */
[----:B------:R-:W-:-:S05]  /*34870*/  @P0 IMAD.SHL.U32 R24, R24, 0x8, RZ ;  /* 0x0000000818180824 */ /* 0x000fca00078e00ff */
[----:B------:R-:W-:-:S04]  /*34880*/  @P0 LOP3.LUT R24, R24, 0x8, RZ, 0xc0, !PT ;  /* 0x0000000818180812 */ /* 0x000fc800078ec0ff */
[----:B------:R-:W-:-:S04]  /*34890*/  @P0 IADD3 R0, R0, 0x10, R24 ;  /* 0x0000001000000810 */ /* 0x000fc80007ffe018 */
[----:B---3--:R-:W-:-:S04]  /*348a0*/  @P0 PRMT R0, R25, 0x654, R0 ;  /* 0x0000065419000816 */ /* 0x008fc80000000000 */
[----:B------:R0:W-:Y:S01]  /*348b0*/  @P0 SYNCS.ARRIVE.TRANS64.RED.A1T0 RZ, [R0+URZ], RZ ;  /* 0x000000ff00ff09a7 */ /* 0x0001e2000810043f */
[----:B------:R-:W-:-:S13]  /*348c0*/  PLOP3.LUT P0, PT, PT, PT, UP0, 0x80, 0x0 ;  /* 0x000000000000781c */ /* 0x000fda0003f0f008 */
[----:B0-----:R-:W-:Y:S05]  /*348d0*/  @P0 BRA `(.L_x_33) ;  /* 0x0000000000040947 */ /* 0x001fea0003800000 */
[----:B------:R-:W-:Y:S01]  /*348e0*/  BPT.TRAP 0x1 ;  /* 0x000000040000795c */ /* 0x000fe20000300000 */
.L_x_33:
[----:B------:R-:W2:Y:S01]  /*348f0*/  LDL.LU R28, [R1+0xc64] ;  /* 0x000c6400011c7983 */ /* 0x000ea20000300800 */
[----:B------:R-:W0:Y:S01]  /*34900*/  LDC R25, c[0x0][0x288] ;  /* 0x0000a200ff197b82 */ /* 0x000e220000000800 */
[----:B------:R-:W-:Y:S02]  /*34910*/  ULDC UR6, c[0x0][0x284] ;  /* 0x0000a10000067ab9 */ /* 0x000fe40000000800 */
[----:B------:R-:W3:Y:S01]  /*34920*/  LDL.LU R26, [R1+0xc60] ;  /* 0x000c6000011a7983 */ /* 0x000ee20000300800 */
[----:B------:R-:W4:Y:S02]  /*34930*/  S2R R27, SR_TID.X ;  /* 0x00000000001b7919 */ /* 0x000f240000002100 */
[--C-:B----4-:R-:W-:Y:S02]  /*34940*/  SHF.R.U32.HI R24, RZ, 0x2, R27.reuse ;  /* 0x00000002ff187819 */ /* 0x110fe4000001161b */
[----:B------:R-:W-:Y:S02]  /*34950*/  LOP3.LUT R35, R27, 0x60, RZ, 0xc0, !PT ;  /* 0x000000601b237812 */ /* 0x000fe400078ec0ff */
[----:B------:R-:W-:-:S02]  /*34960*/  SHF.R.U32.HI R36, RZ, 0x7, R27 ;  /* 0x00000007ff247819 */ /* 0x000fc4000001161b */
[----:B------:R-:W-:Y:S02]  /*34970*/  LOP3.LUT R24, R24, 0x7, RZ, 0xc0, !PT ;  /* 0x0000000718187812 */ /* 0x000fe400078ec0ff */
[----:B------:R-:W-:Y:S02]  /*34980*/  SHF.R.U32.HI R35, RZ, 0x1, R35 ;  /* 0x00000001ff237819 */ /* 0x000fe40000011623 */
[----:B------:R-:W-:Y:S02]  /*34990*/  LOP3.LUT R36, R36, 0x1, RZ, 0xc0, !PT ;  /* 0x0000000124247812 */ /* 0x000fe400078ec0ff */
[----:B------:R-:W-:-:S03]  /*349a0*/  IADD3 R0, RZ, -R35, -R24 ;  /* 0x80000023ff007210 */ /* 0x000fc60007ffe818 */
[C---:B------:R-:W-:Y:S02]  /*349b0*/  IMAD.SHL.U32 R34, R36.reuse, 0x40, RZ ;  /* 0x0000004024227824 */ /* 0x040fe400078e00ff */
[----:B------:R-:W-:-:S03]  /*349c0*/  IMAD R36, R36, -0x40, R0 ;  /* 0xffffffc024247824 */ /* 0x000fc600078e0200 */
[----:B------:R-:W-:Y:S02]  /*349d0*/  LOP3.LUT R34, R34, 0x40, R24, 0xe2, !PT ;  /* 0x0000004022227812 */ /* 0x000fe400078ee218 */
[C---:B------:R-:W-:Y:S02]  /*349e0*/  LOP3.LUT R24, R27.reuse, 0x3, RZ, 0xc0, !PT ;  /* 0x000000031b187812 */ /* 0x040fe400078ec0ff */
[----:B------:R-:W-:Y:S01]  /*349f0*/  LOP3.LUT R34, R34, R35, RZ, 0xfc, !PT ;  /* 0x0000002322227212 */ /* 0x000fe200078efcff */
[----:B------:R-:W-:Y:S01]  /*34a00*/  IMAD.MOV.U32 R35, RZ, RZ, RZ ;  /* 0x000000ffff237224 */ /* 0x000fe200078e00ff */
[----:B------:R-:W-:Y:S01]  /*34a10*/  SHF.L.U32 R33, R27, 0x1, RZ ;  /* 0x000000011b217819 */ /* 0x000fe200000006ff */
[----:B0-----:R-:W-:Y:S01]  /*34a20*/  IMAD R24, R24, -0x2, R25 ;  /* 0xfffffffe18187824 */ /* 0x001fe200078e0219 */
[----:B------:R-:W-:Y:S01]  /*34a30*/  MOV R41, 0xffffffff ;  /* 0xffffffff00297802 */ /* 0x000fe20000000f00 */
[----:B--2---:R-:W-:Y:S02]  /*34a40*/  IMAD.SHL.U32 R32, R28, 0x200, RZ ;  /* 0x000002001c207824 */ /* 0x004fe400078e00ff */
[----:B---3--:R-:W-:-:S03]  /*34a50*/  IMAD R0, R26, 0xc0, RZ ;  /* 0x000000c01a007824 */ /* 0x008fc600078e02ff */
[----:B------:R-:W-:-:S04]  /*34a60*/  ISETP.GE.AND P0, PT, R32, R25, PT ;  /* 0x000000192000720c */ /* 0x000fc80003f06270 */
[C---:B------:R-:W-:Y:S02]  /*34a70*/  ISETP.GE.OR P0, PT, R0.reuse, UR6, P0 ;  /* 0x0000000600007c0c */ /* 0x040fe40008706670 */
[----:B------:R-:W-:Y:S01]  /*34a80*/  IADD3 R36, -R0, UR6, R36 ;  /* 0x0000000600247c10 */ /* 0x000fe2000fffe124 */
[----:B------:R-:W-:Y:S01]  /*34a90*/  IMAD.IADD R0, R24, 0x1, -R32 ;  /* 0x0000000118007824 */ /* 0x000fe200078e0a20 */
[----:B------:R-:W-:Y:S01]  /*34aa0*/  LOP3.LUT R32, R32, 0x6, R33, 0xf8, !PT ;  /* 0x0000000620207812 */ /* 0x000fe200078ef821 */
[----:B------:R-:W-:-:S08]  /*34ab0*/  IMAD.WIDE R34, R26, 0xc0, R34 ;  /* 0x000000c01a227825 */ /* 0x000fd000078e0222 */
[----:B------:R-:W-:Y:S05]  /*34ac0*/  @P0 BRA `(.L_x_35) ;  /* 0x0000025400cc0947 */ /* 0x000fea0003800000 */
[----:B------:R-:W0:Y:S01]  /*34ad0*/  LDC.64 R28, c[0x0][0x5c8] ;  /* 0x00017200ff1c7b82 */ /* 0x000e220000000a00 */
[----:B------:R-:W-:Y:S01]  /*34ae0*/  USHF.R.S32.HI UR9, URZ, 0x1f, UR27 ;  /* 0x0000001f3f097899 */ /* 0x000fe2000801141b */
[--C-:B------:R-:W-:Y:S01]  /*34af0*/  SHF.R.S32.HI R33, RZ, 0x1f, R32.reuse ;  /* 0x0000001fff217819 */ /* 0x100fe20000011420 */
[----:B------:R-:W-:Y:S01]  /*34b00*/  ULDC.64 UR10, c[0x0][0x5d0] ;  /* 0x00017400000a7ab9 */ /* 0x000fe20000000a00 */
[----:B------:R-:W-:Y:S01]  /*34b10*/  BSSY B0, `(.L_x_35) ;  /* 0x000256e000007945 */ /* 0x000fe20003800000 */
[----:B------:R-:W-:Y:S02]  /*34b20*/  UIMAD UR6, UR9, UR10, URZ ;  /* 0x0000000a090672a4 */ /* 0x000fe4000f8e023f */
[----:B------:R-:W-:Y:S02]  /*34b30*/  IMAD.U32 R26, RZ, RZ, UR10 ;  /* 0x0000000aff1a7e24 */ /* 0x000fe4000f8e00ff */
[----:B------:R-:W-:Y:S02]  /*34b40*/  UIMAD UR6, UR27, UR11, UR6 ;  /* 0x0000000b1b0672a4 */ /* 0x000fe4000f8e0206 */
[----:B------:R-:W-:Y:S01]  /*34b50*/  IMAD.WIDE.U32 R26, R26, UR27, R32 ;  /* 0x0000001b1a1a7c25 */ /* 0x000fe2000f8e0020 */
[----:B------:R-:W-:-:S03]  /*34b60*/  ULDC.64 UR10, c[0x0][0x5c0] ;  /* 0x00017000000a7ab9 */ /* 0x000fc60000000a00 */
[----:B------:R-:W-:Y:S02]  /*34b70*/  VIADD R27, R27, UR6 ;  /* 0x000000061b1b7c36 */ /* 0x000fe40008000000 */
[-C--:B0-----:R-:W-:Y:S01]  /*34b80*/  IMAD R24, R35, R28.reuse, RZ ;  /* 0x0000001c23187224 */ /* 0x081fe200078e02ff */
[----:B------:R-:W-:Y:S01]  /*34b90*/  SHF.L.U64.HI R37, R28, 0x3, R29 ;  /* 0x000000031c257819 */ /* 0x000fe2000001021d */
[----:B------:R-:W-:-:S04]  /*34ba0*/  IMAD.WIDE.U32 R26, R34, R28, R26 ;  /* 0x0000001c221a7225 */ /* 0x000fc800078e001a */
[----:B------:R-:W-:Y:S01]  /*34bb0*/  IMAD R24, R34, R29, R24 ;  /* 0x0000001d22187224 */ /* 0x000fe200078e0218 */
[C---:B------:R-:W-:Y:S01]  /*34bc0*/  LEA R30, P2, R28.reuse, R26, 0x7 ;  /* 0x0000001a1c1e7211 */ /* 0x040fe200078438ff */
[----:B------:R-:W-:-:S03]  /*34bd0*/  IMAD.SHL.U32 R25, R28, 0x8, RZ ;  /* 0x000000081c197824 */ /* 0x000fc600078e00ff */
[----:B------:R-:W-:Y:S02]  /*34be0*/  IADD3 R27, R27, R24, RZ ;  /* 0x000000181b1b7210 */ /* 0x000fe40007ffe0ff */
[----:B------:R-:W-:Y:S02]  /*34bf0*/  IADD3 R24, P5, R26, UR10, RZ ;  /* 0x0000000a1a187c10 */ /* 0x000fe4000ffbe0ff */
[----:B------:R-:W-:Y:S02]  /*34c00*/  LEA.HI.X R31, R28, R27, R29, 0x7, P2 ;  /* 0x0000001b1c1f7211 */ /* 0x000fe400010f3c1d */
[--C-:B------:R-:W-:Y:S02]  /*34c10*/  IADD3 R26, P0, P1, R26, UR10, R25.reuse ;  /* 0x0000000a1a1a7c10 */ /* 0x100fe4000f91e019 */
[----:B------:R-:W-:Y:S02]  /*34c20*/  IADD3 R28, P2, P3, R30, UR10, R25 ;  /* 0x0000000a1e1c7c10 */ /* 0x000fe4000fb5e019 */
[----:B------:R-:W-:-:S02]  /*34c30*/  IADD3.X R25, R27, UR11, RZ, P5, !PT ;  /* 0x0000000b1b197c10 */ /* 0x000fc4000affe4ff */
[----:B------:R-:W-:Y:S02]  /*34c40*/  FSETP.NEU.AND P5, PT, RZ, UR25, PT ;  /* 0x00000019ff007c0b */ /* 0x000fe4000bfad000 */
[----:B------:R-:W-:Y:S02]  /*34c50*/  IADD3 R30, P6, R30, UR10, RZ ;  /* 0x0000000a1e1e7c10 */ /* 0x000fe4000ffde0ff */
[--C-:B------:R-:W-:Y:S02]  /*34c60*/  IADD3.X R29, R31, UR11, R37.reuse, P2, P3 ;  /* 0x0000000b1f1d7c10 */ /* 0x100fe400097e6425 */
[----:B------:R-:W-:Y:S02]  /*34c70*/  IADD3.X R27, R27, UR11, R37, P0, P1 ;  /* 0x0000000b1b1b7c10 */ /* 0x000fe400087e2425 */
[----:B------:R-:W-:-:S05]  /*34c80*/  IADD3.X R31, R31, UR11, RZ, P6, !PT ;  /* 0x0000000b1f1f7c10 */ /* 0x000fca000b7fe4ff */
[----:B------:R-:W-:Y:S05]  /*34c90*/  @!P5 BRA `(.L_x_36) ;  /* 0x000001b800f4d947 */ /* 0x000fea0003800000 */
[----:B------:R-:W-:Y:S01]  /*34ca0*/  ULDC.64 UR10, c[0x0][0x5b8] ;  /* 0x00016e00000a7ab9 */ /* 0x000fe20000000a00 */
[----:B------:R-:W-:Y:S01]  /*34cb0*/  ISETP.GE.AND P3, PT, R36, 0x1, PT ;  /* 0x000000012400780c */ /* 0x000fe20003f66270 */
[----:B------:R-:W-:Y:S02]  /*34cc0*/  UIMAD UR6, UR9, UR10, URZ ;  /* 0x0000000a090672a4 */ /* 0x000fe4000f8e023f */
[----:B------:R-:W-:Y:S01]  /*34cd0*/  IMAD.U32 R37, RZ, RZ, UR10 ;  /* 0x0000000aff257e24 */ /* 0x000fe2000f8e00ff */
[----:B------:R-:W-:Y:S01]  /*34ce0*/  ULDC.64 UR12, c[0x0][0x5a8] ;  /* 0x00016a00000c7ab9 */ /* 0x000fe20000000a00 */
[----:B------:R-:W-:Y:S01]  /*34cf0*/  ISETP.LT.OR P1, PT, R0, 0x1, !P3 ;  /* 0x000000010000780c */ /* 0x000fe20005f21670 */
[----:B------:R-:W-:Y:S02]  /*34d00*/  UIMAD UR6, UR27, UR11, UR6 ;  /* 0x0000000b1b0672a4 */ /* 0x000fe4000f8e0206 */
[----:B------:R-:W-:Y:S01]  /*34d10*/  IMAD.WIDE.U32 R32, R37, UR27, R32 ;  /* 0x0000001b25207c25 */ /* 0x000fe2000f8e0020 */
[----:B------:R-:W-:Y:S01]  /*34d20*/  BSSY B1, `(.L_x_37) ;  /* 0x000000c000017945 */ /* 0x000fe20003800000 */
[----:B------:R-:W-:-:S02]  /*34d30*/  ULDC.64 UR10, c[0x0][0x5b0] ;  /* 0x00016c00000a7ab9 */ /* 0x000fc40000000a00 */
[----:B------:R-:W-:Y:S01]  /*34d40*/  IMAD.MOV.U32 R38, RZ, RZ, R32 ;  /* 0x000000ffff267224 */ /* 0x000fe200078e0020 */
[----:B------:R-:W-:Y:S01]  /*34d50*/  IADD3 R39, R33, UR6, RZ ;  /* 0x0000000621277c10 */ /* 0x000fe2000fffe0ff */
[----:B------:R-:W-:Y:S02]  /*34d60*/  IMAD R37, R35, UR10, RZ ;  /* 0x0000000a23257c24 */ /* 0x000fe4000f8e02ff */
[----:B------:R-:W-:-:S04]  /*34d70*/  IMAD.WIDE.U32 R32, R34, UR10, R38 ;  /* 0x0000000a22207c25 */ /* 0x000fc8000f8e0026 */
[----:B------:R-:W-:Y:S01]  /*34d80*/  IMAD R37, R34, UR11, R37 ;  /* 0x0000000b22257c24 */ /* 0x000fe2000f8e0225 */
[----:B------:R-:W-:-:S04]  /*34d90*/  IADD3 R32, P0, R32, UR12, RZ ;  /* 0x0000000c20207c10 */ /* 0x000fc8000ff1e0ff */
[--C-:B------:R-:W-:Y:S02]  /*34da0*/  IADD3.X R33, R33, UR13, R37.reuse, P0, !PT ;  /* 0x0000000d21217c10 */ /* 0x100fe400087fe425 */
[----:B------:R-:W-:Y:S01]  /*34db0*/  PRMT R37, RZ, 0x7610, R37 ;  /* 0x00007610ff257816 */ /* 0x000fe20000000025 */
[----:B------:R-:W-:Y:S06]  /*34dc0*/  @P1 BRA `(.L_x_38) ;  /* 0x0000000000041947 */ /* 0x000fec0003800000 */
[----:B------:R0:W5:Y:S02]  /*34dd0*/  LDG.E.U8 R37, desc[UR30][R32.64] ;  /* 0x0000001e20257981 */ /* 0x000164000c1e1100 */
.L_x_38:
[----:B------:R-:W-:Y:S05]  /*34de0*/  BSYNC B1 ;  /* 0x0000000000017941 */ /* 0x000fea0003800000 */
.L_x_37:
[----:B-----5:R-:W-:Y:S01]  /*34df0*/  LOP3.LUT R37, R37, 0xff, RZ, 0xc0, !PT ;  /* 0x000000ff25257812 */ /* 0x020fe200078ec0ff */
[----:B------:R-:W-:Y:S01]  /*34e00*/  BSSY B1, `(.L_x_39) ;  /* 0x000000b000017945 */ /* 0x000fe20003800000 */
[----:B------:R-:W-:Y:S02]  /*34e10*/  ISETP.LT.OR P0, PT, R0, 0x2, !P3 ;  /* 0x000000020000780c */ /* 0x000fe40005f01670 */
[----:B------:R-:W-:-:S05]  /*34e20*/  F2FP.F16.E4M3.UNPACK_B R37, R37 ;  /* 0x00000025ff25723e */ /* 0x000fca00020006ff */
[----:B------:R-:W-:-:S05]  /*34e30*/  HADD2.F32 R37, -RZ, R37.H0_H0 ;  /* 0x20000025ff257230 */ /* 0x000fca0000004100 */
[----:B------:R-:W-:-:S04]  /*34e40*/  FMUL R37, R37, UR25 ;  /* 0x0000001925257c20 */ /* 0x000fc80008400000 */
[----:B------:R-:W-:-:S05]  /*34e50*/  FFMA R2, R2, UR26, R37 ;  /* 0x0000001a02027c23 */ /* 0x000fca0008000025 */
[----:B------:R-:W-:-:S05]  /*34e60*/  F2FP.SATFINITE.E4M3.F32.PACK_AB_MERGE_C R2, RZ, R2, RZ ;  /* 0x00000002ff02723e */ /* 0x000fca00048070ff */
[----:B------:R2:W-:Y:S02]  /*34e70*/  @!P1 STG.E.U8 desc[UR30][R24.64], R2 ;  /* 0x0000000218009986 */ /* 0x0005e4000c10111e */
[----:B--2---:R-:W-:Y:S01]  /*34e80*/  PRMT R2, RZ, 0x7610, R2 ;  /* 0x00007610ff027816 */ /* 0x004fe20000000002 */
[----:B------:R-:W-:Y:S06]  /*34e90*/  @P0 BRA `(.L_x_40) ;  /* 0x0000000000040947 */ /* 0x000fec0003800000 */
[----:B------:R2:W5:Y:S02]  /*34ea0*/  LDG.E.U8 R2, desc[UR30][R32.64+0x1] ;  /* 0x0000011e20027981 */ /* 0x000564000c1e1100 */
.L_x_40:
[----:B------:R-:W-:Y:S05]  /*34eb0*/  BSYNC B1 ;  /* 0x0000000000017941 */ /* 0x000fea0003800000 */
.L_x_39:
[----:B-----5:R-:W-:Y:S01]  /*34ec0*/  LOP3.LUT R37, R2, 0xff, RZ, 0xc0, !PT ;  /* 0x000000ff02257812 */ /* 0x020fe200078ec0ff */
[----:B------:R-:W-:Y:S01]  /*34ed0*/  BSSY B1, `(.L_x_41) ;  /* 0x0000013000017945 */ /* 0x000fe20003800000 */
[----:B------:R-:W-:Y:S02]  /*34ee0*/  IADD3 R2, P1, R34, 0x8, RZ ;  /* 0x0000000822027810 */ /* 0x000fe40007f3e0ff */
[----:B------:R-:W-:Y:S02]  /*34ef0*/  F2FP.F16.E4M3.UNPACK_B R37, R37 ;  /* 0x00000025ff25723e */ /* 0x000fe400020006ff */
[----:B------:R-:W-:-:S03]  /*34f00*/  ISETP.GE.AND P2, PT, R36, 0x9, PT ;  /* 0x000000092400780c */ /* 0x000fc60003f46270 */
[----:B------:R-:W-:Y:S02]  /*34f10*/  HADD2.F32 R40, -RZ, R37.H0_H0 ;  /* 0x20000025ff287230 */ /* 0x000fe40000004100 */
[----:B------:R-:W-:-:S03]  /*34f20*/  IMAD.X R37, RZ, RZ, R35, P1 ;  /* 0x000000ffff257224 */ /* 0x000fc600008e0623 */
[----:B------:R-:W-:Y:S01]  /*34f30*/  FMUL R40, R40, UR25 ;  /* 0x0000001928287c20 */ /* 0x000fe20008400000 */
[----:B------:R-:W-:-:S03]  /*34f40*/  IMAD R37, R37, UR10, RZ ;  /* 0x0000000a25257c24 */ /* 0x000fc6000f8e02ff */
[----:B------:R-:W-:Y:S01]  /*34f50*/  FFMA R40, R3, UR26, R40 ;  /* 0x0000001a03287c23 */ /* 0x000fe20008000028 */
[C---:B------:R-:W-:Y:S02]  /*34f60*/  IMAD R37, R2.reuse, UR11, R37 ;  /* 0x0000000b02257c24 */ /* 0x040fe4000f8e0225 */
[----:B------:R-:W-:Y:S02]  /*34f70*/  IMAD.WIDE.U32 R2, R2, UR10, R38 ;  /* 0x0000000a02027c25 */ /* 0x000fe4000f8e0026 */
[----:B------:R-:W-:Y:S02]  /*34f80*/  F2FP.SATFINITE.E4M3.F32.PACK_AB_MERGE_C R40, RZ, R40, RZ ;  /* 0x00000028ff28723e */ /* 0x000fe400048070ff */
[----:B------:R-:W-:-:S03]  /*34f90*/  IADD3 R2, P1, R2, UR12, RZ ;  /* 0x0000000c02027c10 */ /* 0x000fc6000ff3e0ff */
[----:B------:R3:W-:Y:S01]  /*34fa0*/  @!P0 STG.E.U8 desc[UR30][R24.64+0x1], R40 ;  /* 0x0000012818008986 */ /* 0x0007e2000c10111e */
[--C-:B------:R-:W-:Y:S02]  /*34fb0*/  IADD3.X R3, R3, UR13, R37.reuse, P1, !PT ;  /* 0x0000000d03037c10 */ /* 0x100fe40008ffe425 */
[----:B------:R-:W-:Y:S02]  /*34fc0*/  ISETP.LT.OR P1, PT, R0, 0x1, !P2 ;  /* 0x000000010000780c */ /* 0x000fe40005721670 */
[----:B------:R-:W-:-:S11]  /*34fd0*/  PRMT R37, RZ, 0x7610, R37 ;  /* 0x00007610ff257816 */ /* 0x000fd60000000025 */
[----:B---3--:R-:W-:Y:S05]  /*34fe0*/  @P1 BRA `(.L_x_42) ;  /* 0x0000000000041947 */ /* 0x008fea0003800000 */
[----:B------:R3:W5:Y:S02]  /*34ff0*/  LDG.E.U8 R37, desc[UR30][R2.64] ;  /* 0x0000001e02257981 */ /* 0x000764000c1e1100 */
.L_x_42:
[----:B------:R-:W-:Y:S05]  /*35000*/  BSYNC B1 ;  /* 0x0000000000017941 */ /* 0x000fea0003800000 */
.L_x_41:
        /* <DEDUP_REMOVED lines=9> */
[----:B----4-:R-:W-:Y:S01]  /*350a0*/  PRMT R4, RZ, 0x7610, R4 ;  /* 0x00007610ff047816 */ /* 0x010fe20000000004 */
[----:B------:R-:W-:Y:S06]  /*350b0*/  @P0 BRA `(.L_x_44) ;  /* 0x0000000000040947 */ /* 0x000fec0003800000 */
[----:B------:R4:W5:Y:S02]  /*350c0*/  LDG.E.U8 R4, desc[UR30][R2.64+0x1] ;  /* 0x0000011e02047981 */ /* 0x000964000c1e1100 */
.L_x_44:
[----:B------:R-:W-:Y:S05]  /*350d0*/  BSYNC B1 ;  /* 0x0000000000017941 */ /* 0x000fea0003800000 */
.L_x_43:
[----:B-----5:R-:W-:Y:S01]  /*350e0*/  LOP3.LUT R4, R4, 0xff, RZ, 0xc0, !PT ;  /* 0x000000ff04047812 */ /* 0x020fe200078ec0ff */
[----:B------:R-:W-:Y:S01]  /*350f0*/  BSSY B1, `(.L_x_45) ;  /* 0x000000b000017945 */ /* 0x000fe20003800000 */
[----:B------:R-:W-:Y:S02]  /*35100*/  ISETP.LT.OR P1, PT, R0, 0x9, !P3 ;  /* 0x000000090000780c */ /* 0x000fe40005f21670 */
[----:B------:R-:W-:-:S05]  /*35110*/  F2FP.F16.E4M3.UNPACK_B R4, R4 ;  /* 0x00000004ff04723e */ /* 0x000fca00020006ff */
[----:B------:R-:W-:-:S05]  /*35120*/  HADD2.F32 R4, -RZ, R4.H0_H0 ;  /* 0x20000004ff047230 */ /* 0x000fca0000004100 */
[----:B------:R-:W-:-:S04]  /*35130*/  FMUL R4, R4, UR25 ;  /* 0x0000001904047c20 */ /* 0x000fc80008400000 */
[--C-:B------:R-:W-:Y:S01]  /*35140*/  FFMA R5, R5, UR26, R4.reuse ;  /* 0x0000001a05057c23 */ /* 0x100fe20008000004 */
[----:B------:R-:W-:-:S04]  /*35150*/  PRMT R4, RZ, 0x7610, R4 ;  /* 0x00007610ff047816 */ /* 0x000fc80000000004 */
[----:B------:R-:W-:-:S05]  /*35160*/  F2FP.SATFINITE.E4M3.F32.PACK_AB_MERGE_C R5, RZ, R5, RZ ;  /* 0x00000005ff05723e */ /* 0x000fca00048070ff */
[----:B------:R0:W-:Y:S01]  /*35170*/  @!P0 STG.E.U8 desc[UR30][R26.64+0x1], R5 ;  /* 0x000001051a008986 */ /* 0x0001e2000c10111e */
[----:B------:R-:W-:Y:S05]  /*35180*/  @P1 BRA `(.L_x_46) ;  /* 0x0000000000041947 */ /* 0x000fea0003800000 */
[----:B------:R0:W5:Y:S02]  /*35190*/  LDG.E.U8 R4, desc[UR30][R32.64+0x8] ;  /* 0x0000081e20047981 */ /* 0x000164000c1e1100 */
.L_x_46:
[----:B------:R-:W-:Y:S05]  /*351a0*/  BSYNC B1 ;  /* 0x0000000000017941 */ /* 0x000fea0003800000 */
.L_x_45:
        /* <DEDUP_REMOVED lines=12> */
.L_x_48:
[----:B------:R-:W-:Y:S05]  /*35270*/  BSYNC B1 ;  /* 0x0000000000017941 */ /* 0x000fea0003800000 */
.L_x_47:
        /* <DEDUP_REMOVED lines=12> */
.L_x_50:
[----:B------:R-:W-:Y:S05]  /*35340*/  BSYNC B1 ;  /* 0x0000000000017941 */ /* 0x000fea0003800000 */
.L_x_49:
        /* <DEDUP_REMOVED lines=12> */
.L_x_52:
[----:B------:R-:W-:Y:S05]  /*35410*/  BSYNC B1 ;  /* 0x0000000000017941 */ /* 0x000fea0003800000 */
.L_x_51:
        /* <DEDUP_REMOVED lines=12> */
.L_x_54:
[----:B------:R-:W-:Y:S05]  /*354e0*/  BSYNC B1 ;  /* 0x0000000000017941 */ /* 0x000fea0003800000 */
.L_x_53:
        /* <DEDUP_REMOVED lines=12> */
.L_x_56:
[----:B------:R-:W-:Y:S05]  /*355b0*/  BSYNC B1 ;  /* 0x0000000000017941 */ /* 0x000fea0003800000 */
.L_x_55:
        /* <DEDUP_REMOVED lines=12> */
.L_x_58:
[----:B------:R-:W-:Y:S05]  /*35680*/  BSYNC B1 ;  /* 0x0000000000017941 */ /* 0x000fea0003800000 */
.L_x_57:
        /* <DEDUP_REMOVED lines=12> */
.L_x_60:
[----:B------:R-:W-:Y:S05]  /*35750*/  BSYNC B1 ;  /* 0x0000000000017941 */ /* 0x000fea0003800000 */
.L_x_59:
        /* <DEDUP_REMOVED lines=12> */
.L_x_62:
[----:B------:R-:W-:Y:S05]  /*35820*/  BSYNC B1 ;  /* 0x0000000000017941 */ /* 0x000fea0003800000 */
.L_x_61:
        /* <DEDUP_REMOVED lines=12> */
.L_x_64:
[----:B------:R-:W-:Y:S05]  /*358f0*/  BSYNC B1 ;  /* 0x0000000000017941 */ /* 0x000fea0003800000 */
.L_x_63:
        /* <DEDUP_REMOVED lines=12> */
.L_x_66:
[----:B------:R-:W-:Y:S05]  /*359c0*/  BSYNC B1 ;  /* 0x0000000000017941 */ /* 0x000fea0003800000 */
.L_x_65:
        /* <DEDUP_REMOVED lines=12> */
.L_x_68:
[----:B------:R-:W-:Y:S05]  /*35a90*/  BSYNC B1 ;  /* 0x0000000000017941 */ /* 0x000fea0003800000 */
.L_x_67:
        /* <DEDUP_REMOVED lines=12> */
.L_x_70:
[----:B------:R-:W-:Y:S05]  /*35b60*/  BSYNC B1 ;  /* 0x0000000000017941 */ /* 0x000fea0003800000 */
.L_x_69:
        /* <DEDUP_REMOVED lines=12> */
.L_x_72:
[----:B------:R-:W-:Y:S05]  /*35c30*/  BSYNC B1 ;  /* 0x0000000000017941 */ /* 0x000fea0003800000 */
.L_x_71:
        /* <DEDUP_REMOVED lines=12> */
.L_x_74:
[----:B------:R-:W-:Y:S05]  /*35d00*/  BSYNC B1 ;  /* 0x0000000000017941 */ /* 0x000fea0003800000 */
.L_x_73:
        /* <DEDUP_REMOVED lines=12> */
.L_x_76:
[----:B------:R-:W-:Y:S05]  /*35dd0*/  BSYNC B1 ;  /* 0x0000000000017941 */ /* 0x000fea0003800000 */
.L_x_75:
        /* <DEDUP_REMOVED lines=12> */
.L_x_78:
[----:B------:R-:W-:Y:S05]  /*35ea0*/  BSYNC B1 ;  /* 0x0000000000017941 */ /* 0x000fea0003800000 */
.L_x_77:
        /* <DEDUP_REMOVED lines=12> */
.L_x_80:
[----:B------:R-:W-:Y:S05]  /*35f70*/  BSYNC B1 ;  /* 0x0000000000017941 */ /* 0x000fea0003800000 */
.L_x_79:
        /* <DEDUP_REMOVED lines=12> */
.L_x_82:
[----:B------:R-:W-:Y:S05]  /*36040*/  BSYNC B1 ;  /* 0x0000000000017941 */ /* 0x000fea0003800000 */
.L_x_81:
        /* <DEDUP_REMOVED lines=12> */
.L_x_84:
[----:B------:R-:W-:Y:S05]  /*36110*/  BSYNC B1 ;  /* 0x0000000000017941 */ /* 0x000fea0003800000 */
.L_x_83:
        /* <DEDUP_REMOVED lines=12> */
.L_x_86:
[----:B------:R-:W-:Y:S05]  /*361e0*/  BSYNC B1 ;  /* 0x0000000000017941 */ /* 0x000fea0003800000 */
.L_x_85:
        /* <DEDUP_REMOVED lines=12> */
.L_x_88:
[----:B------:R-:W-:Y:S05]  /*362b0*/  BSYNC B1 ;  /* 0x0000000000017941 */ /* 0x000fea0003800000 */
.L_x_87:
        /* <DEDUP_REMOVED lines=12> */
.L_x_90:
[----:B------:R-:W-:Y:S05]  /*36380*/  BSYNC B1 ;  /* 0x0000000000017941 */ /* 0x000fea0003800000 */
.L_x_89:
        /* <DEDUP_REMOVED lines=12> */
.L_x_92:
[----:B------:R-:W-:Y:S05]  /*36450*/  BSYNC B1 ;  /* 0x0000000000017941 */ /* 0x000fea0003800000 */
.L_x_91:
        /* <DEDUP_REMOVED lines=12> */
.L_x_94:
[----:B------:R-:W-:Y:S05]  /*36520*/  BSYNC B1 ;  /* 0x0000000000017941 */ /* 0x000fea0003800000 */
.L_x_93:
        /* <DEDUP_REMOVED lines=12> */
.L_x_96:
[----:B------:R-:W-:Y:S05]  /*365f0*/  BSYNC B1 ;  /* 0x0000000000017941 */ /* 0x000fea0003800000 */
.L_x_95:
        /* <DEDUP_REMOVED lines=12> */
.L_x_98:
[----:B------:R-:W-:Y:S05]  /*366c0*/  BSYNC B1 ;  /* 0x0000000000017941 */ /* 0x000fea0003800000 */
.L_x_97:
        /* <DEDUP_REMOVED lines=12> */
.L_x_100:
[----:B------:R-:W-:Y:S05]  /*36790*/  BSYNC B1 ;  /* 0x0000000000017941 */ /* 0x000fea0003800000 */
.L_x_99:
        /* <DEDUP_REMOVED lines=12> */
.L_x_102:
[----:B------:R-:W-:Y:S05]  /*36860*/  BSYNC B1 ;  /* 0x0000000000017941 */ /* 0x000fea0003800000 */
.L_x_101:
        /* <DEDUP_REMOVED lines=12> */
.L_x_104:
[----:B------:R-:W-:Y:S05]  /*36930*/  BSYNC B1 ;  /* 0x0000000000017941 */ /* 0x000fea0003800000 */
.L_x_103:
        /* <DEDUP_REMOVED lines=12> */
.L_x_106:
[----:B------:R-:W-:Y:S05]  /*36a00*/  BSYNC B1 ;  /* 0x0000000000017941 */ /* 0x000fea0003800000 */
.L_x_105:
        /* <DEDUP_REMOVED lines=12> */
.L_x_108:
[----:B------:R-:W-:Y:S05]  /*36ad0*/  BSYNC B1 ;  /* 0x0000000000017941 */ /* 0x000fea0003800000 */
.L_x_107:
        /* <DEDUP_REMOVED lines=12> */
.L_x_110:
[----:B------:R-:W-:Y:S05]  /*36ba0*/  BSYNC B1 ;  /* 0x0000000000017941 */ /* 0x000fea0003800000 */
.L_x_109:
        /* <DEDUP_REMOVED lines=12> */
.L_x_112:
[----:B------:R-:W-:Y:S05]  /*36c70*/  BSYNC B1 ;  /* 0x0000000000017941 */ /* 0x000fea0003800000 */
.L_x_111:
        /* <DEDUP_REMOVED lines=12> */
.L_x_114:
[----:B------:R-:W-:Y:S05]  /*36d40*/  BSYNC B1 ;  /* 0x0000000000017941 */ /* 0x000fea0003800000 */
.L_x_113:
        /* <DEDUP_REMOVED lines=12> */
.L_x_116:
[----:B------:R-:W-:Y:S05]  /*36e10*/  BSYNC B1 ;  /* 0x0000000000017941 */ /* 0x000fea0003800000 */
.L_x_115:
        /* <DEDUP_REMOVED lines=12> */
.L_x_118:
[----:B------:R-:W-:Y:S05]  /*36ee0*/  BSYNC B1 ;  /* 0x0000000000017941 */ /* 0x000fea0003800000 */
.L_x_117:
        /* <DEDUP_REMOVED lines=12> */
.L_x_120:
[----:B------:R-:W-:Y:S05]  /*36fb0*/  BSYNC B1 ;  /* 0x0000000000017941 */ /* 0x000fea0003800000 */
.L_x_119:
        /* <DEDUP_REMOVED lines=12> */
.L_x_122:
[----:B------:R-:W-:Y:S05]  /*37080*/  BSYNC B1 ;  /* 0x0000000000017941 */ /* 0x000fea0003800000 */
.L_x_121:
        /* <DEDUP_REMOVED lines=12> */
.L_x_124:
[----:B------:R-:W-:Y:S05]  /*37150*/  BSYNC B1 ;  /* 0x0000000000017941 */ /* 0x000fea0003800000 */
.L_x_123:
        /* <DEDUP_REMOVED lines=12> */
.L_x_126:
[----:B------:R-:W-:Y:S05]  /*37220*/  BSYNC B1 ;  /* 0x0000000000017941 */ /* 0x000fea0003800000 */
.L_x_125:
        /* <DEDUP_REMOVED lines=12> */
.L_x_128:
[----:B------:R-:W-:Y:S05]  /*372f0*/  BSYNC B1 ;  /* 0x0000000000017941 */ /* 0x000fea0003800000 */
.L_x_127:
        /* <DEDUP_REMOVED lines=12> */
.L_x_130:
[----:B------:R-:W-:Y:S05]  /*373c0*/  BSYNC B1 ;  /* 0x0000000000017941 */ /* 0x000fea0003800000 */
.L_x_129:
        /* <DEDUP_REMOVED lines=12> */
.L_x_132:
[----:B------:R-:W-:Y:S05]  /*37490*/  BSYNC B1 ;  /* 0x0000000000017941 */ /* 0x000fea0003800000 */
.L_x_131:
        /* <DEDUP_REMOVED lines=12> */
.L_x_134:
[----:B------:R-:W-:Y:S05]  /*37560*/  BSYNC B1 ;  /* 0x0000000000017941 */ /* 0x000fea0003800000 */
.L_x_133:
        /* <DEDUP_REMOVED lines=12> */
.L_x_136:
[----:B------:R-:W-:Y:S05]  /*37630*/  BSYNC B1 ;  /* 0x0000000000017941 */ /* 0x000fea0003800000 */
.L_x_135:
        /* <DEDUP_REMOVED lines=12> */
.L_x_138:
[----:B------:R-:W-:Y:S05]  /*37700*/  BSYNC B1 ;  /* 0x0000000000017941 */ /* 0x000fea0003800000 */
.L_x_137:
        /* <DEDUP_REMOVED lines=12> */
.L_x_140:
[----:B------:R-:W-:Y:S05]  /*377d0*/  BSYNC B1 ;  /* 0x0000000000017941 */ /* 0x000fea0003800000 */
.L_x_139:
        /* <DEDUP_REMOVED lines=12> */
.L_x_142:
[----:B------:R-:W-:Y:S05]  /*378a0*/  BSYNC B1 ;  /* 0x0000000000017941 */ /* 0x000fea0003800000 */
.L_x_141:
        /* <DEDUP_REMOVED lines=12> */
.L_x_144:
[----:B------:R-:W-:Y:S05]  /*37970*/  BSYNC B1 ;  /* 0x0000000000017941 */ /* 0x000fea0003800000 */
.L_x_143:
        /* <DEDUP_REMOVED lines=12> */
.L_x_146:
[----:B------:R-:W-:Y:S05]  /*37a40*/  BSYNC B1 ;  /* 0x0000000000017941 */ /* 0x000fea0003800000 */
.L_x_145:
        /* <DEDUP_REMOVED lines=12> */
.L_x_148:
[----:B------:R-:W-:Y:S05]  /*37b10*/  BSYNC B1 ;  /* 0x0000000000017941 */ /* 0x000fea0003800000 */
.L_x_147:
        /* <DEDUP_REMOVED lines=12> */
.L_x_150:
[----:B------:R-:W-:Y:S05]  /*37be0*/  BSYNC B1 ;  /* 0x0000000000017941 */ /* 0x000fea0003800000 */
.L_x_149:
        /* <DEDUP_REMOVED lines=12> */
.L_x_152:
[----:B------:R-:W-:Y:S05]  /*37cb0*/  BSYNC B1 ;  /* 0x0000000000017941 */ /* 0x000fea0003800000 */
.L_x_151:
        /* <DEDUP_REMOVED lines=12> */
.L_x_154:
[----:B------:R-:W-:Y:S05]  /*37d80*/  BSYNC B1 ;  /* 0x0000000000017941 */ /* 0x000fea0003800000 */
.L_x_153:
        /* <DEDUP_REMOVED lines=12> */
.L_x_156:
[----:B------:R-:W-:Y:S05]  /*37e50*/  BSYNC B1 ;  /* 0x0000000000017941 */ /* 0x000fea0003800000 */
.L_x_155:
        /* <DEDUP_REMOVED lines=12> */
.L_x_158:
[----:B------:R-:W-:Y:S05]  /*37f20*/  BSYNC B1 ;  /* 0x0000000000017941 */ /* 0x000fea0003800000 */
.L_x_157:
        /* <DEDUP_REMOVED lines=12> */
.L_x_160:
[----:B------:R-:W-:Y:S05]  /*37ff0*/  BSYNC B1 ;  /* 0x0000000000017941 */ /* 0x000fea0003800000 */
.L_x_159:
        /* <DEDUP_REMOVED lines=12> */
.L_x_162:
[----:B------:R-:W-:Y:S05]  /*380c0*/  BSYNC B1 ;  /* 0x0000000000017941 */ /* 0x000fea0003800000 */
.L_x_161:
        /* <DEDUP_REMOVED lines=12> */
.L_x_164:
[----:B------:R-:W-:Y:S05]  /*38190*/  BSYNC B1 ;  /* 0x0000000000017941 */ /* 0x000fea0003800000 */
.L_x_163:
        /* <DEDUP_REMOVED lines=12> */
.L_x_166:
[----:B------:R-:W-:Y:S05]  /*38260*/  BSYNC B1 ;  /* 0x0000000000017941 */ /* 0x000fea0003800000 */
.L_x_165:
        /* <DEDUP_REMOVED lines=12> */
.L_x_168:
[----:B------:R-:W-:Y:S05]  /*38330*/  BSYNC B1 ;  /* 0x0000000000017941 */ /* 0x000fea0003800000 */
.L_x_167:
        /* <DEDUP_REMOVED lines=12> */
.L_x_170:
[----:B------:R-:W-:Y:S05]  /*38400*/  BSYNC B1 ;  /* 0x0000000000017941 */ /* 0x000fea0003800000 */
.L_x_169:
        /* <DEDUP_REMOVED lines=12> */
.L_x_172:
[----:B------:R-:W-:Y:S05]  /*384d0*/  BSYNC B1 ;  /* 0x0000000000017941 */ /* 0x000fea0003800000 */
.L_x_171:
        /* <DEDUP_REMOVED lines=12> */
.L_x_174:
[----:B------:R-:W-:Y:S05]  /*385a0*/  BSYNC B1 ;  /* 0x0000000000017941 */ /* 0x000fea0003800000 */
.L_x_173:
        /* <DEDUP_REMOVED lines=12> */
.L_x_176:
[----:B------:R-:W-:Y:S05]  /*38670*/  BSYNC B1 ;  /* 0x0000000000017941 */ /* 0x000fea0003800000 */
.L_x_175:
        /* <DEDUP_REMOVED lines=12> */
.L_x_178:
[----:B------:R-:W-:Y:S05]  /*38740*/  BSYNC B1 ;  /* 0x0000000000017941 */ /* 0x000fea0003800000 */
.L_x_177:
        /* <DEDUP_REMOVED lines=12> */
.L_x_180:
[----:B------:R-:W-:Y:S05]  /*38810*/  BSYNC B1 ;  /* 0x0000000000017941 */ /* 0x000fea0003800000 */
.L_x_179:
        /* <DEDUP_REMOVED lines=12> */
.L_x_182:
[----:B------:R-:W-:Y:S05]  /*388e0*/  BSYNC B1 ;  /* 0x0000000000017941 */ /* 0x000fea0003800000 */
.L_x_181:
        /* <DEDUP_REMOVED lines=12> */
.L_x_184:
[----:B------:R-:W-:Y:S05]  /*389b0*/  BSYNC B1 ;  /* 0x0000000000017941 */ /* 0x000fea0003800000 */
.L_x_183:
        /* <DEDUP_REMOVED lines=12> */
.L_x_186:
[----:B------:R-:W-:Y:S05]  /*38a80*/  BSYNC B1 ;  /* 0x0000000000017941 */ /* 0x000fea0003800000 */
.L_x_185:
        /* <DEDUP_REMOVED lines=12> */
.L_x_188:
[----:B------:R-:W-:Y:S05]  /*38b50*/  BSYNC B1 ;  /* 0x0000000000017941 */ /* 0x000fea0003800000 */
.L_x_187:
        /* <DEDUP_REMOVED lines=12> */
.L_x_190:
[----:B------:R-:W-:Y:S05]  /*38c20*/  BSYNC B1 ;  /* 0x0000000000017941 */ /* 0x000fea0003800000 */
.L_x_189:
        /* <DEDUP_REMOVED lines=12> */
.L_x_192:
[----:B------:R-:W-:Y:S05]  /*38cf0*/  BSYNC B1 ;  /* 0x0000000000017941 */ /* 0x000fea0003800000 */
.L_x_191:
        /* <DEDUP_REMOVED lines=12> */
.L_x_194:
[----:B------:R-:W-:Y:S05]  /*38dc0*/  BSYNC B1 ;  /* 0x0000000000017941 */ /* 0x000fea0003800000 */
.L_x_193:
        /* <DEDUP_REMOVED lines=12> */
.L_x_196:
[----:B------:R-:W-:Y:S05]  /*38e90*/  BSYNC B1 ;  /* 0x0000000000017941 */ /* 0x000fea0003800000 */
.L_x_195:
        /* <DEDUP_REMOVED lines=12> */
.L_x_198:
[----:B------:R-:W-:Y:S05]  /*38f60*/  BSYNC B1 ;  /* 0x0000000000017941 */ /* 0x000fea0003800000 */
.L_x_197:
        /* <DEDUP_REMOVED lines=12> */
.L_x_200:
[----:B------:R-:W-:Y:S05]  /*39030*/  BSYNC B1 ;  /* 0x0000000000017941 */ /* 0x000fea0003800000 */
.L_x_199:
        /* <DEDUP_REMOVED lines=12> */
.L_x_202:
[----:B------:R-:W-:Y:S05]  /*39100*/  BSYNC B1 ;  /* 0x0000000000017941 */ /* 0x000fea0003800000 */
.L_x_201:
        /* <DEDUP_REMOVED lines=12> */
.L_x_204:
[----:B------:R-:W-:Y:S05]  /*391d0*/  BSYNC B1 ;  /* 0x0000000000017941 */ /* 0x000fea0003800000 */
.L_x_203:
        /* <DEDUP_REMOVED lines=12> */
.L_x_206:
[----:B------:R-:W-:Y:S05]  /*392a0*/  BSYNC B1 ;  /* 0x0000000000017941 */ /* 0x000fea0003800000 */
.L_x_205:
        /* <DEDUP_REMOVED lines=12> */
.L_x_208:
[----:B------:R-:W-:Y:S05]  /*39370*/  BSYNC B1 ;  /* 0x0000000000017941 */ /* 0x000fea0003800000 */
.L_x_207:
        /* <DEDUP_REMOVED lines=12> */
.L_x_210:
[----:B------:R-:W-:Y:S05]  /*39440*/  BSYNC B1 ;  /* 0x0000000000017941 */ /* 0x000fea0003800000 */
.L_x_209:
        /* <DEDUP_REMOVED lines=12> */
.L_x_212:
[----:B------:R-:W-:Y:S05]  /*39510*/  BSYNC B1 ;  /* 0x0000000000017941 */ /* 0x000fea0003800000 */
.L_x_211:
        /* <DEDUP_REMOVED lines=12> */
.L_x_214:
[----:B------:R-:W-:Y:S05]  /*395e0*/  BSYNC B1 ;  /* 0x0000000000017941 */ /* 0x000fea0003800000 */
.L_x_213:
        /* <DEDUP_REMOVED lines=12> */
.L_x_216:
[----:B------:R-:W-:Y:S05]  /*396b0*/  BSYNC B1 ;  /* 0x0000000000017941 */ /* 0x000fea0003800000 */
.L_x_215:
        /* <DEDUP_REMOVED lines=12> */
.L_x_218:
[----:B------:R-:W-:Y:S05]  /*39780*/  BSYNC B1 ;  /* 0x0000000000017941 */ /* 0x000fea0003800000 */
.L_x_217:
        /* <DEDUP_REMOVED lines=12> */
.L_x_220:
[----:B------:R-:W-:Y:S05]  /*39850*/  BSYNC B1 ;  /* 0x0000000000017941 */ /* 0x000fea0003800000 */
.L_x_219:
        /* <DEDUP_REMOVED lines=12> */
.L_x_222:
[----:B------:R-:W-:Y:S05]  /*39920*/  BSYNC B1 ;  /* 0x0000000000017941 */ /* 0x000fea0003800000 */
.L_x_221:
        /* <DEDUP_REMOVED lines=12> */
.L_x_224:
[----:B------:R-:W-:Y:S05]  /*399f0*/  BSYNC B1 ;  /* 0x0000000000017941 */ /* 0x000fea0003800000 */
.L_x_223:
        /* <DEDUP_REMOVED lines=12> */
.L_x_226:
[----:B------:R-:W-:Y:S05]  /*39ac0*/  BSYNC B1 ;  /* 0x0000000000017941 */ /* 0x000fea0003800000 */
.L_x_225:
        /* <DEDUP_REMOVED lines=12> */
.L_x_228:
[----:B------:R-:W-:Y:S05]  /*39b90*/  BSYNC B1 ;  /* 0x0000000000017941 */ /* 0x000fea0003800000 */
.L_x_227:
        /* <DEDUP_REMOVED lines=12> */
.L_x_230:
[----:B------:R-:W-:Y:S05]  /*39c60*/  BSYNC B1 ;  /* 0x0000000000017941 */ /* 0x000fea0003800000 */
.L_x_229:
        /* <DEDUP_REMOVED lines=12> */
.L_x_232:
[----:B------:R-:W-:Y:S05]  /*39d30*/  BSYNC B1 ;  /* 0x0000000000017941 */ /* 0x000fea0003800000 */
.L_x_231:
        /* <DEDUP_REMOVED lines=12> */
.L_x_234:
[----:B------:R-:W-:Y:S05]  /*39e00*/  BSYNC B1 ;  /* 0x0000000000017941 */ /* 0x000fea0003800000 */
.L_x_233:
        /* <DEDUP_REMOVED lines=12> */
.L_x_236:
[----:B------:R-:W-:Y:S05]  /*39ed0*/  BSYNC B1 ;  /* 0x0000000000017941 */ /* 0x000fea0003800000 */
.L_x_235:
        /* <DEDUP_REMOVED lines=12> */
.L_x_238:
[----:B------:R-:W-:Y:S05]  /*39fa0*/  BSYNC B1 ;  /* 0x0000000000017941 */ /* 0x000fea0003800000 */
.L_x_237:
        /* <DEDUP_REMOVED lines=12> */
.L_x_240:
[----:B------:R-:W-:Y:S05]  /*3a070*/  BSYNC B1 ;  /* 0x0000000000017941 */ /* 0x000fea0003800000 */
.L_x_239:
        /* <DEDUP_REMOVED lines=12> */
.L_x_242:
[----:B------:R-:W-:Y:S05]  /*3a140*/  BSYNC B1 ;  /* 0x0000000000017941 */ /* 0x000fea0003800000 */
.L_x_241:
        /* <DEDUP_REMOVED lines=12> */
.L_x_244:
[----:B------:R-:W-:Y:S05]  /*3a210*/  BSYNC B1 ;  /* 0x0000000000017941 */ /* 0x000fea0003800000 */
.L_x_243:
        /* <DEDUP_REMOVED lines=12> */
.L_x_246:
[----:B------:R-:W-:Y:S05]  /*3a2e0*/  BSYNC B1 ;  /* 0x0000000000017941 */ /* 0x000fea0003800000 */
.L_x_245:
        /* <DEDUP_REMOVED lines=12> */
.L_x_248:
[----:B------:R-:W-:Y:S05]  /*3a3b0*/  BSYNC B1 ;  /* 0x0000000000017941 */ /* 0x000fea0003800000 */
.L_x_247:
        /* <DEDUP_REMOVED lines=12> */
.L_x_250:
[----:B------:R-:W-:Y:S05]  /*3a480*/  BSYNC B1 ;  /* 0x0000000000017941 */ /* 0x000fea0003800000 */
.L_x_249:
        /* <DEDUP_REMOVED lines=12> */
.L_x_252:
[----:B------:R-:W-:Y:S05]  /*3a550*/  BSYNC B1 ;  /* 0x0000000000017941 */ /* 0x000fea0003800000 */
.L_x_251:
        /* <DEDUP_REMOVED lines=12> */
.L_x_254:
[----:B------:R-:W-:Y:S05]  /*3a620*/  BSYNC B1 ;  /* 0x0000000000017941 */ /* 0x000fea0003800000 */
.L_x_253:
[----:B0-----:R-:W2:Y:S01]  /*3a630*/  LDL.LU R5, [R1+0x600] ;  /* 0x0006000001057983 */ /* 0x001ea20000300800 */
[----:B-----5:R-:W-:Y:S01]  /*3a640*/  LOP3.LUT R4, R4, 0xff, RZ, 0xc0, !PT ;  /* 0x000000ff04047812 */ /* 0x020fe200078ec0ff */
[----:B------:R-:W-:Y:S01]  /*3a650*/  BSSY B1, `(.L_x_255) ;  /* 0x000000b000017945 */ /* 0x000fe20003800000 */
[----:B------:R-:W-:Y:S02]  /*3a660*/  ISETP.LT.OR P0, PT, R0, 0xda, !P3 ;  /* 0x000000da0000780c */ /* 0x000fe40005f01670 */
[----:B------:R-:W-:-:S05]  /*3a670*/  F2FP.F16.E4M3.UNPACK_B R4, R4 ;  /* 0x00000004ff04723e */ /* 0x000fca00020006ff */
[----:B------:R-:W-:-:S05]  /*3a680*/  HADD2.F32 R4, -RZ, R4.H0_H0 ;  /* 0x20000004ff047230 */ /* 0x000fca0000004100 */
[----:B------:R-:W-:-:S04]  /*3a690*/  FMUL R4, R4, UR25 ;  /* 0x0000001904047c20 */ /* 0x000fc80008400000 */
[----:B--2---:R-:W-:-:S05]  /*3a6a0*/  FFMA R4, R5, UR26, R4 ;  /* 0x0000001a05047c23 */ /* 0x004fca0008000004 */
[----:B------:R-:W-:Y:S02]  /*3a6b0*/  F2FP.SATFINITE.E4M3.F32.PACK_AB_MERGE_C R5, RZ, R4, RZ ;  /* 0x00000004ff05723e */ /* 0x000fe400048070ff */
[----:B------:R-:W-:-:S03]  /*3a6c0*/  PRMT R4, RZ, 0x7610, R4 ;  /* 0x00007610ff047816 */ /* 0x000fc60000000004 */
[----:B------:R0:W-:Y:S01]  /*3a6d0*/  @!P1 STG.E.U8 desc[UR30][R24.64+0xd8], R5 ;  /* 0x0000d80518009986 */ /* 0x0001e2000c10111e */
[----:B------:R-:W-:Y:S05]  /*3a6e0*/  @P0 BRA `(.L_x_256) ;  /* 0x0000000000040947 */ /* 0x000fea0003800000 */
[----:B------:R2:W5:Y:S02]  /*3a6f0*/  LDG.E.U8 R4, desc[UR30][R32.64+0xd9] ;  /* 0x0000d91e20047981 */ /* 0x000564000c1e1100 */
.L_x_256:
[----:B------:R-:W-:Y:S05]  /*3a700*/  BSYNC B1 ;  /* 0x0000000000017941 */ /* 0x000fea0003800000 */
.L_x_255:
[----:B0-----:R-:W3:Y:S01]  /*3a710*/  LDL.LU R5, [R1+0x604] ;  /* 0x0006040001057983 */ /* 0x001ee20000300800 */
[----:B-----5:R-:W-:Y:S01]  /*3a720*/  LOP3.LUT R4, R4, 0xff, RZ, 0xc0, !PT ;  /* 0x000000ff04047812 */ /* 0x020fe200078ec0ff */
[----:B------:R-:W-:Y:S01]  /*3a730*/  BSSY B1, `(.L_x_257) ;  /* 0x000000b000017945 */ /* 0x000fe20003800000 */
[----:B------:R-:W-:Y:S02]  /*3a740*/  ISETP.LT.OR P1, PT, R0, 0xd9, !P2 ;  /* 0x000000d90000780c */ /* 0x000fe40005721670 */
[----:B------:R-:W-:-:S05]  /*3a750*/  F2FP.F16.E4M3.UNPACK_B R4, R4 ;  /* 0x00000004ff04723e */ /* 0x000fca00020006ff */
[----:B------:R-:W-:-:S05]  /*3a760*/  HADD2.F32 R4, -RZ, R4.H0_H0 ;  /* 0x20000004ff047230 */ /* 0x000fca0000004100 */
[----:B------:R-:W-:-:S04]  /*3a770*/  FMUL R4, R4, UR25 ;  /* 0x0000001904047c20 */ /* 0x000fc80008400000 */
[----:B---3--:R-:W-:-:S05]  /*3a780*/  FFMA R4, R5, UR26, R4 ;  /* 0x0000001a05047c23 */ /* 0x008fca0008000004 */
[----:B------:R-:W-:Y:S02]  /*3a790*/  F2FP.SATFINITE.E4M3.F32.PACK_AB_MERGE_C R5, RZ, R4, RZ ;  /* 0x00000004ff05723e */ /* 0x000fe400048070ff */
[----:B------:R-:W-:-:S03]  /*3a7a0*/  PRMT R4, RZ, 0x7610, R4 ;  /* 0x00007610ff047816 */ /* 0x000fc60000000004 */
[----:B------:R0:W-:Y:S01]  /*3a7b0*/  @!P0 STG.E.U8 desc[UR30][R24.64+0xd9], R5 ;  /* 0x0000d90518008986 */ /* 0x0001e2000c10111e */
[----:B------:R-:W-:Y:S05]  /*3a7c0*/  @P1 BRA `(.L_x_258) ;  /* 0x0000000000041947 */ /* 0x000fea0003800000 */
[----:B------:R3:W5:Y:S02]  /*3a7d0*/  LDG.E.U8 R4, desc[UR30][R2.64+0xd8] ;  /* 0x0000d81e02047981 */ /* 0x000764000c1e1100 */
.L_x_258:
[----:B------:R-:W-:Y:S05]  /*3a7e0*/  BSYNC B1 ;  /* 0x0000000000017941 */ /* 0x000fea0003800000 */
.L_x_257:
        /* <DEDUP_REMOVED lines=13> */
.L_x_260:
[----:B------:R-:W-:Y:S05]  /*3a8c0*/  BSYNC B1 ;  /* 0x0000000000017941 */ /* 0x000fea0003800000 */
.L_x_259:
        /* <DEDUP_REMOVED lines=13> */
.L_x_262:
[----:B------:R-:W-:Y:S05]  /*3a9a0*/  BSYNC B1 ;  /* 0x0000000000017941 */ /* 0x000fea0003800000 */
.L_x_261:
        /* <DEDUP_REMOVED lines=13> */
.L_x_264:
[----:B------:R-:W-:Y:S05]  /*3aa80*/  BSYNC B1 ;  /* 0x0000000000017941 */ /* 0x000fea0003800000 */
.L_x_263:
        /* <DEDUP_REMOVED lines=13> */
.L_x_266:
[----:B------:R-:W-:Y:S05]  /*3ab60*/  BSYNC B1 ;  /* 0x0000000000017941 */ /* 0x000fea0003800000 */
.L_x_265:
        /* <DEDUP_REMOVED lines=13> */
.L_x_268:
[----:B------:R-:W-:Y:S05]  /*3ac40*/  BSYNC B1 ;  /* 0x0000000000017941 */ /* 0x000fea0003800000 */
.L_x_267:
        /* <DEDUP_REMOVED lines=13> */
.L_x_270:
[----:B------:R-:W-:Y:S05]  /*3ad20*/  BSYNC B1 ;  /* 0x0000000000017941 */ /* 0x000fea0003800000 */
.L_x_269:
        /* <DEDUP_REMOVED lines=13> */
.L_x_272:
[----:B------:R-:W-:Y:S05]  /*3ae00*/  BSYNC B1 ;  /* 0x0000000000017941 */ /* 0x000fea0003800000 */
.L_x_271:
        /* <DEDUP_REMOVED lines=13> */
.L_x_274:
[----:B------:R-:W-:Y:S05]  /*3aee0*/  BSYNC B1 ;  /* 0x0000000000017941 */ /* 0x000fea0003800000 */
.L_x_273:
        /* <DEDUP_REMOVED lines=13> */
.L_x_276:
[----:B------:R-:W-:Y:S05]  /*3afc0*/  BSYNC B1 ;  /* 0x0000000000017941 */ /* 0x000fea0003800000 */
.L_x_275:
        /* <DEDUP_REMOVED lines=13> */
.L_x_278:
[----:B------:R-:W-:Y:S05]  /*3b0a0*/  BSYNC B1 ;  /* 0x0000000000017941 */ /* 0x000fea0003800000 */
.L_x_277:
        /* <DEDUP_REMOVED lines=13> */
.L_x_280:
[----:B------:R-:W-:Y:S05]  /*3b180*/  BSYNC B1 ;  /* 0x0000000000017941 */ /* 0x000fea0003800000 */
.L_x_279:
        /* <DEDUP_REMOVED lines=13> */
.L_x_282:
[----:B------:R-:W-:Y:S05]  /*3b260*/  BSYNC B1 ;  /* 0x0000000000017941 */ /* 0x000fea0003800000 */
.L_x_281:
        /* <DEDUP_REMOVED lines=13> */
.L_x_284:
[----:B------:R-:W-:Y:S05]  /*3b340*/  BSYNC B1 ;  /* 0x0000000000017941 */ /* 0x000fea0003800000 */
.L_x_283:
        /* <DEDUP_REMOVED lines=13> */
.L_x_286:
[----:B------:R-:W-:Y:S05]  /*3b420*/  BSYNC B1 ;  /* 0x0000000000017941 */ /* 0x000fea0003800000 */
.L_x_285:
        /* <DEDUP_REMOVED lines=13> */
.L_x_288:
[----:B------:R-:W-:Y:S05]  /*3b500*/  BSYNC B1 ;  /* 0x0000000000017941 */ /* 0x000fea0003800000 */
.L_x_287:
        /* <DEDUP_REMOVED lines=13> */
.L_x_290:
[----:B------:R-:W-:Y:S05]  /*3b5e0*/  BSYNC B1 ;  /* 0x0000000000017941 */ /* 0x000fea0003800000 */
.L_x_289:
        /* <DEDUP_REMOVED lines=13> */
.L_x_292:
[----:B------:R-:W-:Y:S05]  /*3b6c0*/  BSYNC B1 ;  /* 0x0000000000017941 */ /* 0x000fea0003800000 */
.L_x_291:
[----:B------:R-:W3:Y:S01]  /*3b6d0*/  LDL.LU R9, [R1+0x64c] ;  /* 0x00064c0001097983 */ /* 0x000ee20000300800 */
[----:B-----5:R-:W-:Y:S01]  /*3b6e0*/  LOP3.LUT R4, R4, 0xff, RZ, 0xc0, !PT ;  /* 0x000000ff04047812 */ /* 0x020fe200078ec0ff */
[----:B------:R-:W-:Y:S01]  /*3b6f0*/  BSSY B1, `(.L_x_293) ;  /* 0x0000013000017945 */ /* 0x000fe20003800000 */
[----:B------:R-:W-:Y:S02]  /*3b700*/  IADD3 R6, P0, R34, 0x80, RZ ;  /* 0x0000008022067810 */ /* 0x000fe40007f1e0ff */
[----:B------:R-:W-:Y:S02]  /*3b710*/  F2FP.F16.E4M3.UNPACK_B R4, R4 ;  /* 0x00000004ff04723e */ /* 0x000fe400020006ff */
[----:B------:R-:W-:-:S03]  /*3b720*/  ISETP.GE.AND P1, PT, R36, 0x81, PT ;  /* 0x000000812400780c */ /* 0x000fc60003f26270 */
[----:B------:R-:W-:Y:S01]  /*3b730*/  HADD2.F32 R7, -RZ, R4.H0_H0 ;  /* 0x20000004ff077230 */ /* 0x000fe20000004100 */
[----:B------:R-:W-:Y:S02]  /*3b740*/  IADD3.X R4, RZ, R35, RZ, P0, !PT ;  /* 0x00000023ff047210 */ /* 0x000fe400007fe4ff */
[----:B------:R-:W-:Y:S02]  /*3b750*/  ISETP.LT.OR P0, PT, R0, 0x1, !P1 ;  /* 0x000000010000780c */ /* 0x000fe40004f01670 */
[----:B------:R-:W-:Y:S01]  /*3b760*/  FMUL R7, R7, UR25 ;  /* 0x0000001907077c20 */ /* 0x000fe20008400000 */
[----:B------:R-:W-:Y:S02]  /*3b770*/  IMAD R8, R4, UR10, RZ ;  /* 0x0000000a04087c24 */ /* 0x000fe4000f8e02ff */
[----:B0-----:R-:W-:-:S04]  /*3b780*/  IMAD.WIDE.U32 R4, R6, UR10, R38 ;  /* 0x0000000a06047c25 */ /* 0x001fc8000f8e0026 */
[----:B------:R-:W-:Y:S01]  /*3b790*/  IMAD R6, R6, UR11, R8 ;  /* 0x0000000b06067c24 */ /* 0x000fe2000f8e0208 */
[----:B------:R-:W-:-:S04]  /*3b7a0*/  IADD3 R4, P6, R4, UR12, RZ ;  /* 0x0000000c04047c10 */ /* 0x000fc8000ffde0ff */
[--C-:B------:R-:W-:Y:S02]  /*3b7b0*/  IADD3.X R5, R5, UR13, R6.reuse, P6, !PT ;  /* 0x0000000d05057c10 */ /* 0x100fe4000b7fe406 */
[----:B------:R-:W-:Y:S01]  /*3b7c0*/  PRMT R6, RZ, 0x7610, R6 ;  /* 0x00007610ff067816 */ /* 0x000fe20000000006 */
[----:B---3--:R-:W-:-:S05]  /*3b7d0*/  FFMA R7, R9, UR26, R7 ;  /* 0x0000001a09077c23 */ /* 0x008fca0008000007 */
[----:B------:R-:W-:-:S05]  /*3b7e0*/  F2FP.SATFINITE.E4M3.F32.PACK_AB_MERGE_C R7, RZ, R7, RZ ;  /* 0x00000007ff07723e */ /* 0x000fca00048070ff */
[----:B------:R0:W-:Y:S01]  /*3b7f0*/  @!P5 STG.E.U8 desc[UR30][R26.64+0xf9], R7 ;  /* 0x0000f9071a00d986 */ /* 0x0001e2000c10111e */
[----:B------:R-:W-:Y:S05]  /*3b800*/  @P0 BRA `(.L_x_294) ;  /* 0x0000000000040947 */ /* 0x000fea0003800000 */
[----:B------:R3:W5:Y:S02]  /*3b810*/  LDG.E.U8 R6, desc[UR30][R4.64] ;  /* 0x0000001e04067981 */ /* 0x000764000c1e1100 */
.L_x_294:
[----:B------:R-:W-:Y:S05]  /*3b820*/  BSYNC B1 ;  /* 0x0000000000017941 */ /* 0x000fea0003800000 */
.L_x_293:
        /* <DEDUP_REMOVED lines=13> */
.L_x_296:
[----:B------:R-:W-:Y:S05]  /*3b900*/  BSYNC B1 ;  /* 0x0000000000017941 */ /* 0x000fea0003800000 */
.L_x_295:
[----:B------:R-:W3:Y:S01]  /*3b910*/  LDL.LU R8, [R1+0x654] ;  /* 0x0006540001087983 */ /* 0x000ee20000300800 */
[----:B-----5:R-:W-:Y:S01]  /*3b920*/  LOP3.LUT R6, R6, 0xff, RZ, 0xc0, !PT ;  /* 0x000000ff06067812 */ /* 0x020fe200078ec0ff */
[----:B------:R-:W-:Y:S03]  /*3b930*/  BSSY B1, `(.L_x_297) ;  /* 0x0000013000017945 */ /* 0x000fe60003800000 */
[----:B------:R-:W-:-:S05]  /*3b940*/  F2FP.F16.E4M3.UNPACK_B R6, R6 ;  /* 0x00000006ff06723e */ /* 0x000fca00020006ff */
[----:B0-----:R-:W-:Y:S01]  /*3b950*/  HADD2.F32 R7, -RZ, R6.H0_H0 ;  /* 0x20000006ff077230 */ /* 0x001fe20000004100 */
[----:B------:R-:W-:-:S04]  /*3b960*/  IADD3 R6, P0, R34, 0x88, RZ ;  /* 0x0000008822067810 */ /* 0x000fc80007f1e0ff */
[----:B------:R-:W-:Y:S01]  /*3b970*/  FMUL R7, R7, UR25 ;  /* 0x0000001907077c20 */ /* 0x000fe20008400000 */
[----:B------:R-:W-:Y:S01]  /*3b980*/  IMAD.X R34, RZ, RZ, R35, P0 ;  /* 0x000000ffff227224 */ /* 0x000fe200000e0623 */
[----:B------:R-:W-:Y:S01]  /*3b990*/  ISETP.GE.AND P0, PT, R36, 0x89, PT ;  /* 0x000000892400780c */ /* 0x000fe20003f06270 */
[----:B------:R-:W-:-:S04]  /*3b9a0*/  IMAD.WIDE.U32 R38, R6, UR10, R38 ;  /* 0x0000000a06267c25 */ /* 0x000fc8000f8e0026 */
[----:B------:R-:W-:Y:S02]  /*3b9b0*/  IMAD R34, R34, UR10, RZ ;  /* 0x0000000a22227c24 */ /* 0x000fe4000f8e02ff */
[----:B---3--:R-:W-:-:S05]  /*3b9c0*/  FFMA R7, R8, UR26, R7 ;  /* 0x0000001a08077c23 */ /* 0x008fca0008000007 */
[----:B------:R-:W-:Y:S01]  /*3b9d0*/  F2FP.SATFINITE.E4M3.F32.PACK_AB_MERGE_C R8, RZ, R7, RZ ;  /* 0x00000007ff08723e */ /* 0x000fe200048070ff */
[----:B------:R-:W-:Y:S01]  /*3b9e0*/  IMAD R7, R6, UR11, R34 ;  /* 0x0000000b06077c24 */ /* 0x000fe2000f8e0222 */
[----:B------:R-:W-:-:S03]  /*3b9f0*/  IADD3 R6, P6, R38, UR12, RZ ;  /* 0x0000000c26067c10 */ /* 0x000fc6000ffde0ff */
[----:B------:R0:W-:Y:S01]  /*3ba00*/  @!P5 STG.E.U8 desc[UR30][R30.64+0x1], R8 ;  /* 0x000001081e00d986 */ /* 0x0001e2000c10111e */
[----:B------:R-:W-:Y:S02]  /*3ba10*/  ISETP.LT.OR P5, PT, R0, 0x1, !P0 ;  /* 0x000000010000780c */ /* 0x000fe400047a1670 */
[----:B------:R-:W-:Y:S02]  /*3ba20*/  IADD3.X R7, R39, UR13, R7, P6, !PT ;  /* 0x0000000d27077c10 */ /* 0x000fe4000b7fe407 */
[----:B0-----:R-:W-:-:S09]  /*3ba30*/  PRMT R8, RZ, 0x7610, R8 ;  /* 0x00007610ff087816 */ /* 0x001fd20000000008 */
[----:B------:R-:W-:Y:S05]  /*3ba40*/  @P5 BRA `(.L_x_298) ;  /* 0x0000000000045947 */ /* 0x000fea0003800000 */
[----:B------:R0:W5:Y:S02]  /*3ba50*/  LDG.E.U8 R8, desc[UR30][R6.64] ;  /* 0x0000001e06087981 */ /* 0x000164000c1e1100 */
.L_x_298:
[----:B------:R-:W-:Y:S05]  /*3ba60*/  BSYNC B1 ;  /* 0x0000000000017941 */ /* 0x000fea0003800000 */
.L_x_297:
[----:B------:R-:W3:Y:S01]  /*3ba70*/  LDL.LU R9, [R1+0x658] ;  /* 0x0006580001097983 */ /* 0x000ee20000300800 */
        /* <DEDUP_REMOVED lines=12> */
.L_x_300:
[----:B------:R-:W-:Y:S05]  /*3bb40*/  BSYNC B1 ;  /* 0x0000000000017941 */ /* 0x000fea0003800000 */
.L_x_299:
[----:B---3--:R-:W3:Y:S01]  /*3bb50*/  LDL.LU R9, [R1+0x65c] ;  /* 0x00065c0001097983 */ /* 0x008ee20000300800 */
        /* <DEDUP_REMOVED lines=12> */
.L_x_302:
[----:B------:R-:W-:Y:S05]  /*3bc20*/  BSYNC B1 ;  /* 0x0000000000017941 */ /* 0x000fea0003800000 */
.L_x_301:
        /* <DEDUP_REMOVED lines=13> */
.L_x_304:
[----:B------:R-:W-:Y:S05]  /*3bd00*/  BSYNC B1 ;  /* 0x0000000000017941 */ /* 0x000fea0003800000 */
.L_x_303:
        /* <DEDUP_REMOVED lines=13> */
.L_x_306:
[----:B------:R-:W-:Y:S05]  /*3bde0*/  BSYNC B1 ;  /* 0x0000000000017941 */ /* 0x000fea0003800000 */
.L_x_305:
        /* <DEDUP_REMOVED lines=13> */
.L_x_308:
[----:B------:R-:W-:Y:S05]  /*3bec0*/  BSYNC B1 ;  /* 0x0000000000017941 */ /* 0x000fea0003800000 */
.L_x_307:
        /* <DEDUP_REMOVED lines=13> */
.L_x_310:
[----:B------:R-:W-:Y:S05]  /*3bfa0*/  BSYNC B1 ;  /* 0x0000000000017941 */ /* 0x000fea0003800000 */
.L_x_309:
        /* <DEDUP_REMOVED lines=13> */
.L_x_312:
[----:B------:R-:W-:Y:S05]  /*3c080*/  BSYNC B1 ;  /* 0x0000000000017941 */ /* 0x000fea0003800000 */
.L_x_311:
        /* <DEDUP_REMOVED lines=13> */
.L_x_314:
[----:B------:R-:W-:Y:S05]  /*3c160*/  BSYNC B1 ;  /* 0x0000000000017941 */ /* 0x000fea0003800000 */
.L_x_313:
        /* <DEDUP_REMOVED lines=13> */
.L_x_316:
[----:B------:R-:W-:Y:S05]  /*3c240*/  BSYNC B1 ;  /* 0x0000000000017941 */ /* 0x000fea0003800000 */
.L_x_315:
        /* <DEDUP_REMOVED lines=13> */
.L_x_318:
[----:B------:R-:W-:Y:S05]  /*3c320*/  BSYNC B1 ;  /* 0x0000000000017941 */ /* 0x000fea0003800000 */
.L_x_317:
        /* <DEDUP_REMOVED lines=13> */
.L_x_320:
[----:B------:R-:W-:Y:S05]  /*3c400*/  BSYNC B1 ;  /* 0x0000000000017941 */ /* 0x000fea0003800000 */
.L_x_319:
        /* <DEDUP_REMOVED lines=13> */
.L_x_322:
[----:B------:R-:W-:Y:S05]  /*3c4e0*/  BSYNC B1 ;  /* 0x0000000000017941 */ /* 0x000fea0003800000 */
.L_x_321:
        /* <DEDUP_REMOVED lines=13> */
.L_x_324:
[----:B------:R-:W-:Y:S05]  /*3c5c0*/  BSYNC B1 ;  /* 0x0000000000017941 */ /* 0x000fea0003800000 */
.L_x_323:
        /* <DEDUP_REMOVED lines=13> */
.L_x_326:
[----:B------:R-:W-:Y:S05]  /*3c6a0*/  BSYNC B1 ;  /* 0x0000000000017941 */ /* 0x000fea0003800000 */
.L_x_325:
        /* <DEDUP_REMOVED lines=13> */
.L_x_328:
[----:B------:R-:W-:Y:S05]  /*3c780*/  BSYNC B1 ;  /* 0x0000000000017941 */ /* 0x000fea0003800000 */
.L_x_327:
        /* <DEDUP_REMOVED lines=13> */
.L_x_330:
[----:B------:R-:W-:Y:S05]  /*3c860*/  BSYNC B1 ;  /* 0x0000000000017941 */ /* 0x000fea0003800000 */
.L_x_329:
        /* <DEDUP_REMOVED lines=13> */
.L_x_332:
[----:B------:R-:W-:Y:S05]  /*3c940*/  BSYNC B1 ;  /* 0x0000000000017941 */ /* 0x000fea0003800000 */
.L_x_331:
        /* <DEDUP_REMOVED lines=13> */
.L_x_334:
[----:B------:R-:W-:Y:S05]  /*3ca20*/  BSYNC B1 ;  /* 0x0000000000017941 */ /* 0x000fea0003800000 */
.L_x_333:
        /* <DEDUP_REMOVED lines=13> */
.L_x_336:
[----:B------:R-:W-:Y:S05]  /*3cb00*/  BSYNC B1 ;  /* 0x0000000000017941 */ /* 0x000fea0003800000 */
.L_x_335:
        /* <DEDUP_REMOVED lines=13> */
.L_x_338:
[----:B------:R-:W-:Y:S05]  /*3cbe0*/  BSYNC B1 ;  /* 0x0000000000017941 */ /* 0x000fea0003800000 */
.L_x_337:
        /* <DEDUP_REMOVED lines=13> */
.L_x_340:
[----:B------:R-:W-:Y:S05]  /*3ccc0*/  BSYNC B1 ;  /* 0x0000000000017941 */ /* 0x000fea0003800000 */
.L_x_339:
        /* <DEDUP_REMOVED lines=13> */
.L_x_342:
[----:B------:R-:W-:Y:S05]  /*3cda0*/  BSYNC B1 ;  /* 0x0000000000017941 */ /* 0x000fea0003800000 */
.L_x_341:
        /* <DEDUP_REMOVED lines=13> */
.L_x_344:
[----:B------:R-:W-:Y:S05]  /*3ce80*/  BSYNC B1 ;  /* 0x0000000000017941 */ /* 0x000fea0003800000 */
.L_x_343:
        /* <DEDUP_REMOVED lines=13> */
.L_x_346:
[----:B------:R-:W-:Y:S05]  /*3cf60*/  BSYNC B1 ;  /* 0x0000000000017941 */ /* 0x000fea0003800000 */
.L_x_345:
        /* <DEDUP_REMOVED lines=13> */
.L_x_348:
[----:B------:R-:W-:Y:S05]  /*3d040*/  BSYNC B1 ;  /* 0x0000000000017941 */ /* 0x000fea0003800000 */
.L_x_347:
        /* <DEDUP_REMOVED lines=13> */
.L_x_350:
[----:B------:R-:W-:Y:S05]  /*3d120*/  BSYNC B1 ;  /* 0x0000000000017941 */ /* 0x000fea0003800000 */
.L_x_349:
        /* <DEDUP_REMOVED lines=13> */
.L_x_352:
[----:B------:R-:W-:Y:S05]  /*3d200*/  BSYNC B1 ;  /* 0x0000000000017941 */ /* 0x000fea0003800000 */
.L_x_351:
        /* <DEDUP_REMOVED lines=13> */
.L_x_354:
[----:B------:R-:W-:Y:S05]  /*3d2e0*/  BSYNC B1 ;  /* 0x0000000000017941 */ /* 0x000fea0003800000 */
.L_x_353:
        /* <DEDUP_REMOVED lines=13> */
.L_x_356:
[----:B------:R-:W-:Y:S05]  /*3d3c0*/  BSYNC B1 ;  /* 0x0000000000017941 */ /* 0x000fea0003800000 */
.L_x_355:
        /* <DEDUP_REMOVED lines=13> */
.L_x_358:
[----:B------:R-:W-:Y:S05]  /*3d4a0*/  BSYNC B1 ;  /* 0x0000000000017941 */ /* 0x000fea0003800000 */
.L_x_357:
        /* <DEDUP_REMOVED lines=13> */
.L_x_360:
[----:B------:R-:W-:Y:S05]  /*3d580*/  BSYNC B1 ;  /* 0x0000000000017941 */ /* 0x000fea0003800000 */
.L_x_359:
        /* <DEDUP_REMOVED lines=13> */
.L_x_362:
[----:B------:R-:W-:Y:S05]  /*3d660*/  BSYNC B1 ;  /* 0x0000000000017941 */ /* 0x000fea0003800000 */
.L_x_361:
        /* <DEDUP_REMOVED lines=13> */
.L_x_364:
[----:B------:R-:W-:Y:S05]  /*3d740*/  BSYNC B1 ;  /* 0x0000000000017941 */ /* 0x000fea0003800000 */
.L_x_363:
        /* <DEDUP_REMOVED lines=13> */
.L_x_366:
[----:B------:R-:W-:Y:S05]  /*3d820*/  BSYNC B1 ;  /* 0x0000000000017941 */ /* 0x000fea0003800000 */
.L_x_365:
        /* <DEDUP_REMOVED lines=13> */
.L_x_368:
[----:B------:R-:W-:Y:S05]  /*3d900*/  BSYNC B1 ;  /* 0x0000000000017941 */ /* 0x000fea0003800000 */
.L_x_367:
        /* <DEDUP_REMOVED lines=13> */
.L_x_370:
[----:B------:R-:W-:Y:S05]  /*3d9e0*/  BSYNC B1 ;  /* 0x0000000000017941 */ /* 0x000fea0003800000 */
.L_x_369:
        /* <DEDUP_REMOVED lines=13> */
.L_x_372:
[----:B------:R-:W-:Y:S05]  /*3dac0*/  BSYNC B1 ;  /* 0x0000000000017941 */ /* 0x000fea0003800000 */
.L_x_371:
        /* <DEDUP_REMOVED lines=13> */
.L_x_374:
[----:B------:R-:W-:Y:S05]  /*3dba0*/  BSYNC B1 ;  /* 0x0000000000017941 */ /* 0x000fea0003800000 */
.L_x_373:
        /* <DEDUP_REMOVED lines=13> */
.L_x_376:
[----:B------:R-:W-:Y:S05]  /*3dc80*/  BSYNC B1 ;  /* 0x0000000000017941 */ /* 0x000fea0003800000 */
.L_x_375:
        /* <DEDUP_REMOVED lines=13> */
.L_x_378:
[----:B------:R-:W-:Y:S05]  /*3dd60*/  BSYNC B1 ;  /* 0x0000000000017941 */ /* 0x000fea0003800000 */
.L_x_377:
        /* <DEDUP_REMOVED lines=13> */
.L_x_380:
[----:B------:R-:W-:Y:S05]  /*3de40*/  BSYNC B1 ;  /* 0x0000000000017941 */ /* 0x000fea0003800000 */
.L_x_379:
        /* <DEDUP_REMOVED lines=13> */
.L_x_382:
[----:B------:R-:W-:Y:S05]  /*3df20*/  BSYNC B1 ;  /* 0x0000000000017941 */ /* 0x000fea0003800000 */
.L_x_381:
        /* <DEDUP_REMOVED lines=13> */
.L_x_384:
[----:B------:R-:W-:Y:S05]  /*3e000*/  BSYNC B1 ;  /* 0x0000000000017941 */ /* 0x000fea0003800000 */
.L_x_383:
        /* <DEDUP_REMOVED lines=13> */
.L_x_386:
[----:B------:R-:W-:Y:S05]  /*3e0e0*/  BSYNC B1 ;  /* 0x0000000000017941 */ /* 0x000fea0003800000 */
.L_x_385:
        /* <DEDUP_REMOVED lines=13> */
.L_x_388:
[----:B------:R-:W-:Y:S05]  /*3e1c0*/  BSYNC B1 ;  /* 0x0000000000017941 */ /* 0x000fea0003800000 */
.L_x_387:
        /* <DEDUP_REMOVED lines=13> */
.L_x_390:
[----:B------:R-:W-:Y:S05]  /*3e2a0*/  BSYNC B1 ;  /* 0x0000000000017941 */ /* 0x000fea0003800000 */
.L_x_389:
        /* <DEDUP_REMOVED lines=13> */
.L_x_392:
[----:B------:R-:W-:Y:S05]  /*3e380*/  BSYNC B1 ;  /* 0x0000000000017941 */ /* 0x000fea0003800000 */
.L_x_391:
        /* <DEDUP_REMOVED lines=13> */
.L_x_394:
[----:B------:R-:W-:Y:S05]  /*3e460*/  BSYNC B1 ;  /* 0x0000000000017941 */ /* 0x000fea0003800000 */
.L_x_393:
        /* <DEDUP_REMOVED lines=13> */
.L_x_396:
[----:B------:R-:W-:Y:S05]  /*3e540*/  BSYNC B1 ;  /* 0x0000000000017941 */ /* 0x000fea0003800000 */
.L_x_395:
        /* <DEDUP_REMOVED lines=13> */
.L_x_398:
[----:B------:R-:W-:Y:S05]  /*3e620*/  BSYNC B1 ;  /* 0x0000000000017941 */ /* 0x000fea0003800000 */
.L_x_397:
        /* <DEDUP_REMOVED lines=13> */
.L_x_400:
[----:B------:R-:W-:Y:S05]  /*3e700*/  BSYNC B1 ;  /* 0x0000000000017941 */ /* 0x000fea0003800000 */
.L_x_399:
        /* <DEDUP_REMOVED lines=13> */
.L_x_402:
[----:B------:R-:W-:Y:S05]  /*3e7e0*/  BSYNC B1 ;  /* 0x0000000000017941 */ /* 0x000fea0003800000 */
.L_x_401:
        /* <DEDUP_REMOVED lines=13> */
.L_x_404:
[----:B------:R-:W-:Y:S05]  /*3e8c0*/  BSYNC B1 ;  /* 0x0000000000017941 */ /* 0x000fea0003800000 */
.L_x_403:
        /* <DEDUP_REMOVED lines=13> */
.L_x_406:
[----:B------:R-:W-:Y:S05]  /*3e9a0*/  BSYNC B1 ;  /* 0x0000000000017941 */ /* 0x000fea0003800000 */
.L_x_405:
        /* <DEDUP_REMOVED lines=13> */
.L_x_408:
[----:B------:R-:W-:Y:S05]  /*3ea80*/  BSYNC B1 ;  /* 0x0000000000017941 */ /* 0x000fea0003800000 */
.L_x_407:
        /* <DEDUP_REMOVED lines=13> */
.L_x_410:
[----:B------:R-:W-:Y:S05]  /*3eb60*/  BSYNC B1 ;  /* 0x0000000000017941 */ /* 0x000fea0003800000 */
.L_x_409:
        /* <DEDUP_REMOVED lines=13> */
.L_x_412:
[----:B------:R-:W-:Y:S05]  /*3ec40*/  BSYNC B1 ;  /* 0x0000000000017941 */ /* 0x000fea0003800000 */
.L_x_411:
        /* <DEDUP_REMOVED lines=13> */
.L_x_414:
[----:B------:R-:W-:Y:S05]  /*3ed20*/  BSYNC B1 ;  /* 0x0000000000017941 */ /* 0x000fea0003800000 */
.L_x_413:
        /* <DEDUP_REMOVED lines=13> */
.L_x_416:
[----:B------:R-:W-:Y:S05]  /*3ee00*/  BSYNC B1 ;  /* 0x0000000000017941 */ /* 0x000fea0003800000 */
.L_x_415:
        /* <DEDUP_REMOVED lines=13> */
.L_x_418:
[----:B------:R-:W-:Y:S05]  /*3eee0*/  BSYNC B1 ;  /* 0x0000000000017941 */ /* 0x000fea0003800000 */
.L_x_417:
        /* <DEDUP_REMOVED lines=13> */
.L_x_420:
[----:B------:R-:W-:Y:S05]  /*3efc0*/  BSYNC B1 ;  /* 0x0000000000017941 */ /* 0x000fea0003800000 */
.L_x_419:
        /* <DEDUP_REMOVED lines=13> */
.L_x_422:
[----:B------:R-:W-:Y:S05]  /*3f0a0*/  BSYNC B1 ;  /* 0x0000000000017941 */ /* 0x000fea0003800000 */
.L_x_421:
        /* <DEDUP_REMOVED lines=13> */
.L_x_424:
[----:B------:R-:W-:Y:S05]  /*3f180*/  BSYNC B1 ;  /* 0x0000000000017941 */ /* 0x000fea0003800000 */
.L_x_423:
        /* <DEDUP_REMOVED lines=13> */
.L_x_426:
[----:B------:R-:W-:Y:S05]  /*3f260*/  BSYNC B1 ;  /* 0x0000000000017941 */ /* 0x000fea0003800000 */
.L_x_425:
        /* <DEDUP_REMOVED lines=13> */
.L_x_428:
[----:B------:R-:W-:Y:S05]  /*3f340*/  BSYNC B1 ;  /* 0x0000000000017941 */ /* 0x000fea0003800000 */
.L_x_427:
        /* <DEDUP_REMOVED lines=13> */
.L_x_430:
[----:B------:R-:W-:Y:S05]  /*3f420*/  BSYNC B1 ;  /* 0x0000000000017941 */ /* 0x000fea0003800000 */
.L_x_429:
        /* <DEDUP_REMOVED lines=13> */
.L_x_432:
[----:B------:R-:W-:Y:S05]  /*3f500*/  BSYNC B1 ;  /* 0x0000000000017941 */ /* 0x000fea0003800000 */
.L_x_431:
        /* <DEDUP_REMOVED lines=13> */
.L_x_434:
[----:B------:R-:W-:Y:S05]  /*3f5e0*/  BSYNC B1 ;  /* 0x0000000000017941 */ /* 0x000fea0003800000 */
.L_x_433:
        /* <DEDUP_REMOVED lines=13> */
.L_x_436:
[----:B------:R-:W-:Y:S05]  /*3f6c0*/  BSYNC B1 ;  /* 0x0000000000017941 */ /* 0x000fea0003800000 */
.L_x_435:
        /* <DEDUP_REMOVED lines=13> */
.L_x_438:
[----:B------:R-:W-:Y:S05]  /*3f7a0*/  BSYNC B1 ;  /* 0x0000000000017941 */ /* 0x000fea0003800000 */
.L_x_437:
        /* <DEDUP_REMOVED lines=13> */
.L_x_440:
[----:B------:R-:W-:Y:S05]  /*3f880*/  BSYNC B1 ;  /* 0x0000000000017941 */ /* 0x000fea0003800000 */
.L_x_439:
        /* <DEDUP_REMOVED lines=13> */
.L_x_442:
[----:B------:R-:W-:Y:S05]  /*3f960*/  BSYNC B1 ;  /* 0x0000000000017941 */ /* 0x000fea0003800000 */
.L_x_441:
        /* <DEDUP_REMOVED lines=13> */
.L_x_444:
[----:B------:R-:W-:Y:S05]  /*3fa40*/  BSYNC B1 ;  /* 0x0000000000017941 */ /* 0x000fea0003800000 */
.L_x_443:
        /* <DEDUP_REMOVED lines=13> */
.L_x_446:
[----:B------:R-:W-:Y:S05]  /*3fb20*/  BSYNC B1 ;  /* 0x0000000000017941 */ /* 0x000fea0003800000 */
.L_x_445:
        /* <DEDUP_REMOVED lines=13> */
.L_x_448:
[----:B------:R-:W-:Y:S05]  /*3fc00*/  BSYNC B1 ;  /* 0x0000000000017941 */ /* 0x000fea0003800000 */
.L_x_447:
        /* <DEDUP_REMOVED lines=13> */
.L_x_450:
[----:B------:R-:W-:Y:S05]  /*3fce0*/  BSYNC B1 ;  /* 0x0000000000017941 */ /* 0x000fea0003800000 */
.L_x_449:
        /* <DEDUP_REMOVED lines=13> */
.L_x_452:
[----:B------:R-:W-:Y:S05]  /*3fdc0*/  BSYNC B1 ;  /* 0x0000000000017941 */ /* 0x000fea0003800000 */
.L_x_451:
        /* <DEDUP_REMOVED lines=13> */
.L_x_454:
[----:B------:R-:W-:Y:S05]  /*3fea0*/  BSYNC B1 ;  /* 0x0000000000017941 */ /* 0x000fea0003800000 */
.L_x_453:
        /* <DEDUP_REMOVED lines=13> */
.L_x_456:
[----:B------:R-:W-:Y:S05]  /*3ff80*/  BSYNC B1 ;  /* 0x0000000000017941 */ /* 0x000fea0003800000 */
.L_x_455:
        /* <DEDUP_REMOVED lines=13> */
.L_x_458:
[----:B------:R-:W-:Y:S05]  /*40060*/  BSYNC B1 ;  /* 0x0000000000017941 */ /* 0x000fea0003800000 */
.L_x_457:
        /* <DEDUP_REMOVED lines=13> */
.L_x_460:
[----:B------:R-:W-:Y:S05]  /*40140*/  BSYNC B1 ;  /* 0x0000000000017941 */ /* 0x000fea0003800000 */
.L_x_459:
        /* <DEDUP_REMOVED lines=13> */
.L_x_462:
[----:B------:R-:W-:Y:S05]  /*40220*/  BSYNC B1 ;  /* 0x0000000000017941 */ /* 0x000fea0003800000 */
.L_x_461:
        /* <DEDUP_REMOVED lines=13> */
.L_x_464:
[----:B------:R-:W-:Y:S05]  /*40300*/  BSYNC B1 ;  /* 0x0000000000017941 */ /* 0x000fea0003800000 */
.L_x_463:
        /* <DEDUP_REMOVED lines=13> */
.L_x_466:
[----:B------:R-:W-:Y:S05]  /*403e0*/  BSYNC B1 ;  /* 0x0000000000017941 */ /* 0x000fea0003800000 */
.L_x_465:
        /* <DEDUP_REMOVED lines=13> */
.L_x_468:
[----:B------:R-:W-:Y:S05]  /*404c0*/  BSYNC B1 ;  /* 0x0000000000017941 */ /* 0x000fea0003800000 */
.L_x_467:
        /* <DEDUP_REMOVED lines=13> */
.L_x_470:
[----:B------:R-:W-:Y:S05]  /*405a0*/  BSYNC B1 ;  /* 0x0000000000017941 */ /* 0x000fea0003800000 */
.L_x_469:
        /* <DEDUP_REMOVED lines=13> */
.L_x_472:
[----:B------:R-:W-:Y:S05]  /*40680*/  BSYNC B1 ;  /* 0x0000000000017941 */ /* 0x000fea0003800000 */
.L_x_471:
        /* <DEDUP_REMOVED lines=13> */
.L_x_474:
[----:B------:R-:W-:Y:S05]  /*40760*/  BSYNC B1 ;  /* 0x0000000000017941 */ /* 0x000fea0003800000 */
.L_x_473:
        /* <DEDUP_REMOVED lines=13> */
.L_x_476:
[----:B------:R-:W-:Y:S05]  /*40840*/  BSYNC B1 ;  /* 0x0000000000017941 */ /* 0x000fea0003800000 */
.L_x_475:
        /* <DEDUP_REMOVED lines=13> */
.L_x_478:
[----:B------:R-:W-:Y:S05]  /*40920*/  BSYNC B1 ;  /* 0x0000000000017941 */ /* 0x000fea0003800000 */
.L_x_477:
        /* <DEDUP_REMOVED lines=13> */
.L_x_480:
[----:B------:R-:W-:Y:S05]  /*40a00*/  BSYNC B1 ;  /* 0x0000000000017941 */ /* 0x000fea0003800000 */
.L_x_479:
        /* <DEDUP_REMOVED lines=13> */
.L_x_482:
[----:B------:R-:W-:Y:S05]  /*40ae0*/  BSYNC B1 ;  /* 0x0000000000017941 */ /* 0x000fea0003800000 */
.L_x_481:
        /* <DEDUP_REMOVED lines=13> */
.L_x_484:
[----:B------:R-:W-:Y:S05]  /*40bc0*/  BSYNC B1 ;  /* 0x0000000000017941 */ /* 0x000fea0003800000 */
.L_x_483:
        /* <DEDUP_REMOVED lines=13> */
.L_x_486:
[----:B------:R-:W-:Y:S05]  /*40ca0*/  BSYNC B1 ;  /* 0x0000000000017941 */ /* 0x000fea0003800000 */
.L_x_485:
        /* <DEDUP_REMOVED lines=13> */
.L_x_488:
[----:B------:R-:W-:Y:S05]  /*40d80*/  BSYNC B1 ;  /* 0x0000000000017941 */ /* 0x000fea0003800000 */
.L_x_487:
        /* <DEDUP_REMOVED lines=13> */
.L_x_490:
[----:B------:R-:W-:Y:S05]  /*40e60*/  BSYNC B1 ;  /* 0x0000000000017941 */ /* 0x000fea0003800000 */
.L_x_489:
        /* <DEDUP_REMOVED lines=13> */
.L_x_492:
[----:B------:R-:W-:Y:S05]  /*40f40*/  BSYNC B1 ;  /* 0x0000000000017941 */ /* 0x000fea0003800000 */
.L_x_491:
        /* <DEDUP_REMOVED lines=13> */
.L_x_494:
[----:B------:R-:W-:Y:S05]  /*41020*/  BSYNC B1 ;  /* 0x0000000000017941 */ /* 0x000fea0003800000 */
.L_x_493:
        /* <DEDUP_REMOVED lines=13> */
.L_x_496:
[----:B------:R-:W-:Y:S05]  /*41100*/  BSYNC B1 ;  /* 0x0000000000017941 */ /* 0x000fea0003800000 */
.L_x_495:
        /* <DEDUP_REMOVED lines=13> */
.L_x_498:
[----:B------:R-:W-:Y:S05]  /*411e0*/  BSYNC B1 ;  /* 0x0000000000017941 */ /* 0x000fea0003800000 */
.L_x_497:
        /* <DEDUP_REMOVED lines=13> */
.L_x_500:
[----:B------:R-:W-:Y:S05]  /*412c0*/  BSYNC B1 ;  /* 0x0000000000017941 */ /* 0x000fea0003800000 */
.L_x_499:
        /* <DEDUP_REMOVED lines=13> */
.L_x_502:
[----:B------:R-:W-:Y:S05]  /*413a0*/  BSYNC B1 ;  /* 0x0000000000017941 */ /* 0x000fea0003800000 */
.L_x_501:
        /* <DEDUP_REMOVED lines=13> */
.L_x_504:
[----:B------:R-:W-:Y:S05]  /*41480*/  BSYNC B1 ;  /* 0x0000000000017941 */ /* 0x000fea0003800000 */
.L_x_503:
        /* <DEDUP_REMOVED lines=13> */
.L_x_506:
[----:B------:R-:W-:Y:S05]  /*41560*/  BSYNC B1 ;  /* 0x0000000000017941 */ /* 0x000fea0003800000 */
.L_x_505:
        /* <DEDUP_REMOVED lines=13> */
.L_x_508:
[----:B------:R-:W-:Y:S05]  /*41640*/  BSYNC B1 ;  /* 0x0000000000017941 */ /* 0x000fea0003800000 */
.L_x_507:
        /* <DEDUP_REMOVED lines=13> */
.L_x_510:
[----:B------:R-:W-:Y:S05]  /*41720*/  BSYNC B1 ;  /* 0x0000000000017941 */ /* 0x000fea0003800000 */
.L_x_509:
        /* <DEDUP_REMOVED lines=13> */
.L_x_512:
[----:B------:R-:W-:Y:S05]  /*41800*/  BSYNC B1 ;  /* 0x0000000000017941 */ /* 0x000fea0003800000 */
.L_x_511:
        /* <DEDUP_REMOVED lines=13> */
.L_x_514:
[----:B------:R-:W-:Y:S05]  /*418e0*/  BSYNC B1 ;  /* 0x0000000000017941 */ /* 0x000fea0003800000 */
.L_x_513:
        /* <DEDUP_REMOVED lines=13> */
.L_x_516:
[----:B------:R-:W-:Y:S05]  /*419c0*/  BSYNC B1 ;  /* 0x0000000000017941 */ /* 0x000fea0003800000 */
.L_x_515:
        /* <DEDUP_REMOVED lines=13> */
.L_x_518:
[----:B------:R-:W-:Y:S05]  /*41aa0*/  BSYNC B1 ;  /* 0x0000000000017941 */ /* 0x000fea0003800000 */
.L_x_517:
        /* <DEDUP_REMOVED lines=13> */
.L_x_520:
[----:B------:R-:W-:Y:S05]  /*41b80*/  BSYNC B1 ;  /* 0x0000000000017941 */ /* 0x000fea0003800000 */
.L_x_519:
        /* <DEDUP_REMOVED lines=13> */
.L_x_522:
[----:B------:R-:W-:Y:S05]  /*41c60*/  BSYNC B1 ;  /* 0x0000000000017941 */ /* 0x000fea0003800000 */
.L_x_521:
        /* <DEDUP_REMOVED lines=13> */
.L_x_524:
[----:B------:R-:W-:Y:S05]  /*41d40*/  BSYNC B1 ;  /* 0x0000000000017941 */ /* 0x000fea0003800000 */
.L_x_523:
        /* <DEDUP_REMOVED lines=13> */
.L_x_526:
[----:B------:R-:W-:Y:S05]  /*41e20*/  BSYNC B1 ;  /* 0x0000000000017941 */ /* 0x000fea0003800000 */
.L_x_525:
        /* <DEDUP_REMOVED lines=13> */
.L_x_528:
[----:B------:R-:W-:Y:S05]  /*41f00*/  BSYNC B1 ;  /* 0x0000000000017941 */ /* 0x000fea0003800000 */
.L_x_527:
        /* <DEDUP_REMOVED lines=13> */
.L_x_530:
[----:B------:R-:W-:Y:S05]  /*41fe0*/  BSYNC B1 ;  /* 0x0000000000017941 */ /* 0x000fea0003800000 */
.L_x_529:
        /* <DEDUP_REMOVED lines=13> */
.L_x_532:
[----:B------:R-:W-:Y:S05]  /*420c0*/  BSYNC B1 ;  /* 0x0000000000017941 */ /* 0x000fea0003800000 */
.L_x_531:
        /* <DEDUP_REMOVED lines=13> */
.L_x_534:
[----:B------:R-:W-:Y:S05]  /*421a0*/  BSYNC B1 ;  /* 0x0000000000017941 */ /* 0x000fea0003800000 */
.L_x_533:
        /* <DEDUP_REMOVED lines=13> */
.L_x_536:
[----:B------:R-:W-:Y:S05]  /*42280*/  BSYNC B1 ;  /* 0x0000000000017941 */ /* 0x000fea0003800000 */
.L_x_535:
        /* <DEDUP_REMOVED lines=13> */
.L_x_538:
[----:B------:R-:W-:Y:S05]  /*42360*/  BSYNC B1 ;  /* 0x0000000000017941 */ /* 0x000fea0003800000 */
.L_x_537:
        /* <DEDUP_REMOVED lines=13> */
.L_x_540:
[----:B------:R-:W-:Y:S05]  /*42440*/  BSYNC B1 ;  /* 0x0000000000017941 */ /* 0x000fea0003800000 */
.L_x_539:
        /* <DEDUP_REMOVED lines=13> */
.L_x_542:
[----:B------:R-:W-:Y:S05]  /*42520*/  BSYNC B1 ;  /* 0x0000000000017941 */ /* 0x000fea0003800000 */
.L_x_541:
        /* <DEDUP_REMOVED lines=13> */
.L_x_544:
[----:B------:R-:W-:Y:S05]  /*42600*/  BSYNC B1 ;  /* 0x0000000000017941 */ /* 0x000fea0003800000 */
.L_x_543:
        /* <DEDUP_REMOVED lines=13> */
.L_x_546:
[----:B------:R-:W-:Y:S05]  /*426e0*/  BSYNC B1 ;  /* 0x0000000000017941 */ /* 0x000fea0003800000 */
.L_x_545:
        /* <DEDUP_REMOVED lines=13> */
.L_x_548:
[----:B------:R-:W-:Y:S05]  /*427c0*/  BSYNC B1 ;  /* 0x0000000000017941 */ /* 0x000fea0003800000 */
.L_x_547:
        /* <DEDUP_REMOVED lines=13> */
.L_x_550:
[----:B------:R-:W-:Y:S05]  /*428a0*/  BSYNC B1 ;  /* 0x0000000000017941 */ /* 0x000fea0003800000 */
.L_x_549:
        /* <DEDUP_REMOVED lines=13> */
.L_x_552:
[----:B------:R-:W-:Y:S05]  /*42980*/  BSYNC B1 ;  /* 0x0000000000017941 */ /* 0x000fea0003800000 */
.L_x_551:
        /* <DEDUP_REMOVED lines=13> */
.L_x_554:
[----:B------:R-:W-:Y:S05]  /*42a60*/  BSYNC B1 ;  /* 0x0000000000017941 */ /* 0x000fea0003800000 */
.L_x_553:
        /* <DEDUP_REMOVED lines=13> */
.L_x_556:
[----:B------:R-:W-:Y:S05]  /*42b40*/  BSYNC B1 ;  /* 0x0000000000017941 */ /* 0x000fea0003800000 */
.L_x_555:
        /* <DEDUP_REMOVED lines=13> */
.L_x_558:
[----:B------:R-:W-:Y:S05]  /*42c20*/  BSYNC B1 ;  /* 0x0000000000017941 */ /* 0x000fea0003800000 */
.L_x_557:
        /* <DEDUP_REMOVED lines=13> */
.L_x_560:
[----:B------:R-:W-:Y:S05]  /*42d00*/  BSYNC B1 ;  /* 0x0000000000017941 */ /* 0x000fea0003800000 */
.L_x_559:
        /* <DEDUP_REMOVED lines=13> */
.L_x_562:
[----:B------:R-:W-:Y:S05]  /*42de0*/  BSYNC B1 ;  /* 0x0000000000017941 */ /* 0x000fea0003800000 */
.L_x_561:
        /* <DEDUP_REMOVED lines=13> */
.L_x_564:
[----:B------:R-:W-:Y:S05]  /*42ec0*/  BSYNC B1 ;  /* 0x0000000000017941 */ /* 0x000fea0003800000 */
.L_x_563:
        /* <DEDUP_REMOVED lines=13> */
.L_x_566:
[----:B------:R-:W-:Y:S05]  /*42fa0*/  BSYNC B1 ;  /* 0x0000000000017941 */ /* 0x000fea0003800000 */
.L_x_565:
        /* <DEDUP_REMOVED lines=13> */
.L_x_568:
[----:B------:R-:W-:Y:S05]  /*43080*/  BSYNC B1 ;  /* 0x0000000000017941 */ /* 0x000fea0003800000 */
.L_x_567:
        /* <DEDUP_REMOVED lines=13> */
.L_x_570:
[----:B------:R-:W-:Y:S05]  /*43160*/  BSYNC B1 ;  /* 0x0000000000017941 */ /* 0x000fea0003800000 */
.L_x_569:
        /* <DEDUP_REMOVED lines=13> */
.L_x_572:
[----:B------:R-:W-:Y:S05]  /*43240*/  BSYNC B1 ;  /* 0x0000000000017941 */ /* 0x000fea0003800000 */
.L_x_571:
        /* <DEDUP_REMOVED lines=13> */
.L_x_574:
[----:B------:R-:W-:Y:S05]  /*43320*/  BSYNC B1 ;  /* 0x0000000000017941 */ /* 0x000fea0003800000 */
.L_x_573:
        /* <DEDUP_REMOVED lines=13> */
.L_x_576:
[----:B------:R-:W-:Y:S05]  /*43400*/  BSYNC B1 ;  /* 0x0000000000017941 */ /* 0x000fea0003800000 */
.L_x_575:
        /* <DEDUP_REMOVED lines=13> */
.L_x_578:
[----:B------:R-:W-:Y:S05]  /*434e0*/  BSYNC B1 ;  /* 0x0000000000017941 */ /* 0x000fea0003800000 */
.L_x_577:
        /* <DEDUP_REMOVED lines=13> */
.L_x_580:
[----:B------:R-:W-:Y:S05]  /*435c0*/  BSYNC B1 ;  /* 0x0000000000017941 */ /* 0x000fea0003800000 */
.L_x_579:
        /* <DEDUP_REMOVED lines=13> */
.L_x_582:
[----:B------:R-:W-:Y:S05]  /*436a0*/  BSYNC B1 ;  /* 0x0000000000017941 */ /* 0x000fea0003800000 */
.L_x_581:
        /* <DEDUP_REMOVED lines=13> */
.L_x_584:
[----:B------:R-:W-:Y:S05]  /*43780*/  BSYNC B1 ;  /* 0x0000000000017941 */ /* 0x000fea0003800000 */
.L_x_583:
        /* <DEDUP_REMOVED lines=13> */
.L_x_586:
[----:B------:R-:W-:Y:S05]  /*43860*/  BSYNC B1 ;  /* 0x0000000000017941 */ /* 0x000fea0003800000 */
.L_x_585:
        /* <DEDUP_REMOVED lines=13> */
.L_x_588:
[----:B------:R-:W-:Y:S05]  /*43940*/  BSYNC B1 ;  /* 0x0000000000017941 */ /* 0x000fea0003800000 */
.L_x_587:
        /* <DEDUP_REMOVED lines=13> */
.L_x_590:
[----:B------:R-:W-:Y:S05]  /*43a20*/  BSYNC B1 ;  /* 0x0000000000017941 */ /* 0x000fea0003800000 */
.L_x_589:
        /* <DEDUP_REMOVED lines=13> */
.L_x_592:
[----:B------:R-:W-:Y:S05]  /*43b00*/  BSYNC B1 ;  /* 0x0000000000017941 */ /* 0x000fea0003800000 */
.L_x_591:
        /* <DEDUP_REMOVED lines=13> */
.L_x_594:
[----:B------:R-:W-:Y:S05]  /*43be0*/  BSYNC B1 ;  /* 0x0000000000017941 */ /* 0x000fea0003800000 */
.L_x_593:
        /* <DEDUP_REMOVED lines=13> */
.L_x_596:
[----:B------:R-:W-:Y:S05]  /*43cc0*/  BSYNC B1 ;  /* 0x0000000000017941 */ /* 0x000fea0003800000 */
.L_x_595:
        /* <DEDUP_REMOVED lines=13> */
.L_x_598:
[----:B------:R-:W-:Y:S05]  /*43da0*/  BSYNC B1 ;  /* 0x0000000000017941 */ /* 0x000fea0003800000 */
.L_x_597:
        /* <DEDUP_REMOVED lines=13> */
.L_x_600:
[----:B------:R-:W-:Y:S05]  /*43e80*/  BSYNC B1 ;  /* 0x0000000000017941 */ /* 0x000fea0003800000 */
.L_x_599:
        /* <DEDUP_REMOVED lines=13> */
.L_x_602:
[----:B------:R-:W-:Y:S05]  /*43f60*/  BSYNC B1 ;  /* 0x0000000000017941 */ /* 0x000fea0003800000 */
.L_x_601:
        /* <DEDUP_REMOVED lines=13> */
.L_x_604:
[----:B------:R-:W-:Y:S05]  /*44040*/  BSYNC B1 ;  /* 0x0000000000017941 */ /* 0x000fea0003800000 */
.L_x_603:
        /* <DEDUP_REMOVED lines=13> */
.L_x_606:
[----:B------:R-:W-:Y:S05]  /*44120*/  BSYNC B1 ;  /* 0x0000000000017941 */ /* 0x000fea0003800000 */
.L_x_605:
        /* <DEDUP_REMOVED lines=13> */
.L_x_608:
[----:B------:R-:W-:Y:S05]  /*44200*/  BSYNC B1 ;  /* 0x0000000000017941 */ /* 0x000fea0003800000 */
.L_x_607:
        /* <DEDUP_REMOVED lines=13> */
.L_x_610:
[----:B------:R-:W-:Y:S05]  /*442e0*/  BSYNC B1 ;  /* 0x0000000000017941 */ /* 0x000fea0003800000 */
.L_x_609:
        /* <DEDUP_REMOVED lines=13> */
.L_x_612:
[----:B------:R-:W-:Y:S05]  /*443c0*/  BSYNC B1 ;  /* 0x0000000000017941 */ /* 0x000fea0003800000 */
.L_x_611:
        /* <DEDUP_REMOVED lines=13> */
.L_x_614:
[----:B------:R-:W-:Y:S05]  /*444a0*/  BSYNC B1 ;  /* 0x0000000000017941 */ /* 0x000fea0003800000 */
.L_x_613:
        /* <DEDUP_REMOVED lines=13> */
.L_x_616:
[----:B------:R-:W-:Y:S05]  /*44580*/  BSYNC B1 ;  /* 0x0000000000017941 */ /* 0x000fea0003800000 */
.L_x_615:
        /* <DEDUP_REMOVED lines=13> */
.L_x_618:
[----:B------:R-:W-:Y:S05]  /*44660*/  BSYNC B1 ;  /* 0x0000000000017941 */ /* 0x000fea0003800000 */
.L_x_617:
        /* <DEDUP_REMOVED lines=13> */
.L_x_620:
[----:B------:R-:W-:Y:S05]  /*44740*/  BSYNC B1 ;  /* 0x0000000000017941 */ /* 0x000fea0003800000 */
.L_x_619:
        /* <DEDUP_REMOVED lines=13> */
.L_x_622:
[----:B------:R-:W-:Y:S05]  /*44820*/  BSYNC B1 ;  /* 0x0000000000017941 */ /* 0x000fea0003800000 */
.L_x_621:
        /* <DEDUP_REMOVED lines=13> */
.L_x_624:
[----:B------:R-:W-:Y:S05]  /*44900*/  BSYNC B1 ;  /* 0x0000000000017941 */ /* 0x000fea0003800000 */
.L_x_623:
        /* <DEDUP_REMOVED lines=13> */
.L_x_626:
[----:B------:R-:W-:Y:S05]  /*449e0*/  BSYNC B1 ;  /* 0x0000000000017941 */ /* 0x000fea0003800000 */
.L_x_625:
        /* <DEDUP_REMOVED lines=13> */
.L_x_628:
[----:B------:R-:W-:Y:S05]  /*44ac0*/  BSYNC B1 ;  /* 0x0000000000017941 */ /* 0x000fea0003800000 */
.L_x_627:
        /* <DEDUP_REMOVED lines=13> */
.L_x_630:
[----:B------:R-:W-:Y:S05]  /*44ba0*/  BSYNC B1 ;  /* 0x0000000000017941 */ /* 0x000fea0003800000 */
.L_x_629:
        /* <DEDUP_REMOVED lines=13> */
.L_x_632:
[----:B------:R-:W-:Y:S05]  /*44c80*/  BSYNC B1 ;  /* 0x0000000000017941 */ /* 0x000fea0003800000 */
.L_x_631:
        /* <DEDUP_REMOVED lines=13> */
.L_x_634:
[----:B------:R-:W-:Y:S05]  /*44d60*/  BSYNC B1 ;  /* 0x0000000000017941 */ /* 0x000fea0003800000 */
.L_x_633:
        /* <DEDUP_REMOVED lines=13> */
.L_x_636:
[----:B------:R-:W-:Y:S05]  /*44e40*/  BSYNC B1 ;  /* 0x0000000000017941 */ /* 0x000fea0003800000 */
.L_x_635:
        /* <DEDUP_REMOVED lines=13> */
.L_x_638:
[----:B------:R-:W-:Y:S05]  /*44f20*/  BSYNC B1 ;  /* 0x0000000000017941 */ /* 0x000fea0003800000 */
.L_x_637:
        /* <DEDUP_REMOVED lines=13> */
.L_x_640:
[----:B------:R-:W-:Y:S05]  /*45000*/  BSYNC B1 ;  /* 0x0000000000017941 */ /* 0x000fea0003800000 */
.L_x_639:
        /* <DEDUP_REMOVED lines=13> */
.L_x_642:
[----:B------:R-:W-:Y:S05]  /*450e0*/  BSYNC B1 ;  /* 0x0000000000017941 */ /* 0x000fea0003800000 */
.L_x_641:
        /* <DEDUP_REMOVED lines=13> */
.L_x_644:
[----:B------:R-:W-:Y:S05]  /*451c0*/  BSYNC B1 ;  /* 0x0000000000017941 */ /* 0x000fea0003800000 */
.L_x_643:
        /* <DEDUP_REMOVED lines=13> */
.L_x_646:
[----:B------:R-:W-:Y:S05]  /*452a0*/  BSYNC B1 ;  /* 0x0000000000017941 */ /* 0x000fea0003800000 */
.L_x_645:
        /* <DEDUP_REMOVED lines=13> */
.L_x_648:
[----:B------:R-:W-:Y:S05]  /*45380*/  BSYNC B1 ;  /* 0x0000000000017941 */ /* 0x000fea0003800000 */
.L_x_647:
        /* <DEDUP_REMOVED lines=13> */
.L_x_650:
[----:B------:R-:W-:Y:S05]  /*45460*/  BSYNC B1 ;  /* 0x0000000000017941 */ /* 0x000fea0003800000 */
.L_x_649:
        /* <DEDUP_REMOVED lines=13> */
.L_x_652:
[----:B------:R-:W-:Y:S05]  /*45540*/  BSYNC B1 ;  /* 0x0000000000017941 */ /* 0x000fea0003800000 */
.L_x_651:
        /* <DEDUP_REMOVED lines=13> */
.L_x_654:
[----:B------:R-:W-:Y:S05]  /*45620*/  BSYNC B1 ;  /* 0x0000000000017941 */ /* 0x000fea0003800000 */
.L_x_653:
        /* <DEDUP_REMOVED lines=13> */
.L_x_656:
[----:B------:R-:W-:Y:S05]  /*45700*/  BSYNC B1 ;  /* 0x0000000000017941 */ /* 0x000fea0003800000 */
.L_x_655:
        /* <DEDUP_REMOVED lines=13> */
.L_x_658:
[----:B------:R-:W-:Y:S05]  /*457e0*/  BSYNC B1 ;  /* 0x0000000000017941 */ /* 0x000fea0003800000 */
.L_x_657:
        /* <DEDUP_REMOVED lines=13> */
.L_x_660:
[----:B------:R-:W-:Y:S05]  /*458c0*/  BSYNC B1 ;  /* 0x0000000000017941 */ /* 0x000fea0003800000 */
.L_x_659:
        /* <DEDUP_REMOVED lines=13> */
.L_x_662:
[----:B------:R-:W-:Y:S05]  /*459a0*/  BSYNC B1 ;  /* 0x0000000000017941 */ /* 0x000fea0003800000 */
.L_x_661:
        /* <DEDUP_REMOVED lines=13> */
.L_x_664:
[----:B------:R-:W-:Y:S05]  /*45a80*/  BSYNC B1 ;  /* 0x0000000000017941 */ /* 0x000fea0003800000 */
.L_x_663:
        /* <DEDUP_REMOVED lines=13> */
.L_x_666:
[----:B------:R-:W-:Y:S05]  /*45b60*/  BSYNC B1 ;  /* 0x0000000000017941 */ /* 0x000fea0003800000 */
.L_x_665:
        /* <DEDUP_REMOVED lines=13> */
.L_x_668:
[----:B------:R-:W-:Y:S05]  /*45c40*/  BSYNC B1 ;  /* 0x0000000000017941 */ /* 0x000fea0003800000 */
.L_x_667:
        /* <DEDUP_REMOVED lines=13> */
.L_x_670:
[----:B------:R-:W-:Y:S05]  /*45d20*/  BSYNC B1 ;  /* 0x0000000000017941 */ /* 0x000fea0003800000 */
.L_x_669:
        /* <DEDUP_REMOVED lines=13> */
.L_x_672:
[----:B------:R-:W-:Y:S05]  /*45e00*/  BSYNC B1 ;  /* 0x0000000000017941 */ /* 0x000fea0003800000 */
.L_x_671:
        /* <DEDUP_REMOVED lines=13> */
.L_x_674:
[----:B------:R-:W-:Y:S05]  /*45ee0*/  BSYNC B1 ;  /* 0x0000000000017941 */ /* 0x000fea0003800000 */
.L_x_673:
        /* <DEDUP_REMOVED lines=13> */
.L_x_676:
[----:B------:R-:W-:Y:S05]  /*45fc0*/  BSYNC B1 ;  /* 0x0000000000017941 */ /* 0x000fea0003800000 */
.L_x_675:
        /* <DEDUP_REMOVED lines=13> */
.L_x_678:
[----:B------:R-:W-:Y:S05]  /*460a0*/  BSYNC B1 ;  /* 0x0000000000017941 */ /* 0x000fea0003800000 */
.L_x_677:
        /* <DEDUP_REMOVED lines=13> */
.L_x_680:
[----:B------:R-:W-:Y:S05]  /*46180*/  BSYNC B1 ;  /* 0x0000000000017941 */ /* 0x000fea0003800000 */
.L_x_679:
        /* <DEDUP_REMOVED lines=13> */
.L_x_682:
[----:B------:R-:W-:Y:S05]  /*46260*/  BSYNC B1 ;  /* 0x0000000000017941 */ /* 0x000fea0003800000 */
.L_x_681:
        /* <DEDUP_REMOVED lines=13> */
.L_x_684:
[----:B------:R-:W-:Y:S05]  /*46340*/  BSYNC B1 ;  /* 0x0000000000017941 */ /* 0x000fea0003800000 */
.L_x_683:
        /* <DEDUP_REMOVED lines=13> */
.L_x_686:
[----:B------:R-:W-:Y:S05]  /*46420*/  BSYNC B1 ;  /* 0x0000000000017941 */ /* 0x000fea0003800000 */
.L_x_685:
        /* <DEDUP_REMOVED lines=13> */
.L_x_688:
[----:B------:R-:W-:Y:S05]  /*46500*/  BSYNC B1 ;  /* 0x0000000000017941 */ /* 0x000fea0003800000 */
.L_x_687:
        /* <DEDUP_REMOVED lines=13> */
.L_x_690:
[----:B------:R-:W-:Y:S05]  /*465e0*/  BSYNC B1 ;  /* 0x0000000000017941 */ /* 0x000fea0003800000 */
.L_x_689:
        /* <DEDUP_REMOVED lines=13> */
.L_x_692:
[----:B------:R-:W-:Y:S05]  /*466c0*/  BSYNC B1 ;  /* 0x0000000000017941 */ /* 0x000fea0003800000 */
.L_x_691:
        /* <DEDUP_REMOVED lines=13> */
.L_x_694:
[----:B------:R-:W-:Y:S05]  /*467a0*/  BSYNC B1 ;  /* 0x0000000000017941 */ /* 0x000fea0003800000 */
.L_x_693:
        /* <DEDUP_REMOVED lines=13> */
.L_x_696:
[----:B------:R-:W-:Y:S05]  /*46880*/  BSYNC B1 ;  /* 0x0000000000017941 */ /* 0x000fea0003800000 */
.L_x_695:
        /* <DEDUP_REMOVED lines=13> */
.L_x_698:
[----:B------:R-:W-:Y:S05]  /*46960*/  BSYNC B1 ;  /* 0x0000000000017941 */ /* 0x000fea0003800000 */
.L_x_697:
        /* <DEDUP_REMOVED lines=13> */
.L_x_700:
[----:B------:R-:W-:Y:S05]  /*46a40*/  BSYNC B1 ;  /* 0x0000000000017941 */ /* 0x000fea0003800000 */
.L_x_699:
        /* <DEDUP_REMOVED lines=13> */
.L_x_702:
[----:B------:R-:W-:Y:S05]  /*46b20*/  BSYNC B1 ;  /* 0x0000000000017941 */ /* 0x000fea0003800000 */
.L_x_701:
        /* <DEDUP_REMOVED lines=13> */
.L_x_704:
[----:B------:R-:W-:Y:S05]  /*46c00*/  BSYNC B1 ;  /* 0x0000000000017941 */ /* 0x000fea0003800000 */
.L_x_703:
        /* <DEDUP_REMOVED lines=13> */
.L_x_706:
[----:B------:R-:W-:Y:S05]  /*46ce0*/  BSYNC B1 ;  /* 0x0000000000017941 */ /* 0x000fea0003800000 */
.L_x_705:
        /* <DEDUP_REMOVED lines=13> */
.L_x_708:
[----:B------:R-:W-:Y:S05]  /*46dc0*/  BSYNC B1 ;  /* 0x0000000000017941 */ /* 0x000fea0003800000 */
.L_x_707:
        /* <DEDUP_REMOVED lines=13> */
.L_x_710:
[----:B------:R-:W-:Y:S05]  /*46ea0*/  BSYNC B1 ;  /* 0x0000000000017941 */ /* 0x000fea0003800000 */
.L_x_709:
        /* <DEDUP_REMOVED lines=13> */
.L_x_712:
[----:B------:R-:W-:Y:S05]  /*46f80*/  BSYNC B1 ;  /* 0x0000000000017941 */ /* 0x000fea0003800000 */
.L_x_711:
        /* <DEDUP_REMOVED lines=13> */
.L_x_714:
[----:B------:R-:W-:Y:S05]  /*47060*/  BSYNC B1 ;  /* 0x0000000000017941 */ /* 0x000fea0003800000 */
.L_x_713:
        /* <DEDUP_REMOVED lines=13> */
.L_x_716:
[----:B------:R-:W-:Y:S05]  /*47140*/  BSYNC B1 ;  /* 0x0000000000017941 */ /* 0x000fea0003800000 */
.L_x_715:
        /* <DEDUP_REMOVED lines=13> */
.L_x_718:
[----:B------:R-:W-:Y:S05]  /*47220*/  BSYNC B1 ;  /* 0x0000000000017941 */ /* 0x000fea0003800000 */
.L_x_717:
        /* <DEDUP_REMOVED lines=13> */
.L_x_720:
[----:B------:R-:W-:Y:S05]  /*47300*/  BSYNC B1 ;  /* 0x0000000000017941 */ /* 0x000fea0003800000 */
.L_x_719:
        /* <DEDUP_REMOVED lines=13> */
.L_x_722:
[----:B------:R-:W-:Y:S05]  /*473e0*/  BSYNC B1 ;  /* 0x0000000000017941 */ /* 0x000fea0003800000 */
.L_x_721:
        /* <DEDUP_REMOVED lines=13> */
.L_x_724:
[----:B------:R-:W-:Y:S05]  /*474c0*/  BSYNC B1 ;  /* 0x0000000000017941 */ /* 0x000fea0003800000 */
.L_x_723:
        /* <DEDUP_REMOVED lines=13> */
.L_x_726:
[----:B------:R-:W-:Y:S05]  /*475a0*/  BSYNC B1 ;  /* 0x0000000000017941 */ /* 0x000fea0003800000 */
.L_x_725:
        /* <DEDUP_REMOVED lines=13> */
.L_x_728:
[----:B------:R-:W-:Y:S05]  /*47680*/  BSYNC B1 ;  /* 0x0000000000017941 */ /* 0x000fea0003800000 */
.L_x_727:
        /* <DEDUP_REMOVED lines=13> */
.L_x_730:
[----:B------:R-:W-:Y:S05]  /*47760*/  BSYNC B1 ;  /* 0x0000000000017941 */ /* 0x000fea0003800000 */
.L_x_729:
        /* <DEDUP_REMOVED lines=13> */
.L_x_732:
[----:B------:R-:W-:Y:S05]  /*47840*/  BSYNC B1 ;  /* 0x0000000000017941 */ /* 0x000fea0003800000 */
.L_x_731:
        /* <DEDUP_REMOVED lines=13> */
.L_x_734:
[----:B------:R-:W-:Y:S05]  /*47920*/  BSYNC B1 ;  /* 0x0000000000017941 */ /* 0x000fea0003800000 */
.L_x_733:
        /* <DEDUP_REMOVED lines=13> */
.L_x_736:
[----:B------:R-:W-:Y:S05]  /*47a00*/  BSYNC B1 ;  /* 0x0000000000017941 */ /* 0x000fea0003800000 */
.L_x_735:
        /* <DEDUP_REMOVED lines=13> */
.L_x_738:
[----:B------:R-:W-:Y:S05]  /*47ae0*/  BSYNC B1 ;  /* 0x0000000000017941 */ /* 0x000fea0003800000 */
.L_x_737:
        /* <DEDUP_REMOVED lines=13> */
.L_x_740:
[----:B------:R-:W-:Y:S05]  /*47bc0*/  BSYNC B1 ;  /* 0x0000000000017941 */ /* 0x000fea0003800000 */
.L_x_739:
        /* <DEDUP_REMOVED lines=13> */
.L_x_742:
[----:B------:R-:W-:Y:S05]  /*47ca0*/  BSYNC B1 ;  /* 0x0000000000017941 */ /* 0x000fea0003800000 */
.L_x_741:
        /* <DEDUP_REMOVED lines=13> */
.L_x_744:
[----:B------:R-:W-:Y:S05]  /*47d80*/  BSYNC B1 ;  /* 0x0000000000017941 */ /* 0x000fea0003800000 */
.L_x_743:
        /* <DEDUP_REMOVED lines=13> */
.L_x_746:
[----:B------:R-:W-:Y:S05]  /*47e60*/  BSYNC B1 ;  /* 0x0000000000017941 */ /* 0x000fea0003800000 */
.L_x_745:
        /* <DEDUP_REMOVED lines=13> */
.L_x_748:
[----:B------:R-:W-:Y:S05]  /*47f40*/  BSYNC B1 ;  /* 0x0000000000017941 */ /* 0x000fea0003800000 */
.L_x_747:
        /* <DEDUP_REMOVED lines=13> */
.L_x_750:
[----:B------:R-:W-:Y:S05]  /*48020*/  BSYNC B1 ;  /* 0x0000000000017941 */ /* 0x000fea0003800000 */
.L_x_749:
        /* <DEDUP_REMOVED lines=13> */
.L_x_752:
[----:B------:R-:W-:Y:S05]  /*48100*/  BSYNC B1 ;  /* 0x0000000000017941 */ /* 0x000fea0003800000 */
.L_x_751:
        /* <DEDUP_REMOVED lines=13> */
.L_x_754:
[----:B------:R-:W-:Y:S05]  /*481e0*/  BSYNC B1 ;  /* 0x0000000000017941 */ /* 0x000fea0003800000 */
.L_x_753:
        /* <DEDUP_REMOVED lines=13> */
.L_x_756:
[----:B------:R-:W-:Y:S05]  /*482c0*/  BSYNC B1 ;  /* 0x0000000000017941 */ /* 0x000fea0003800000 */
.L_x_755:
        /* <DEDUP_REMOVED lines=13> */
.L_x_758:
[----:B------:R-:W-:Y:S05]  /*483a0*/  BSYNC B1 ;  /* 0x0000000000017941 */ /* 0x000fea0003800000 */
.L_x_757:
        /* <DEDUP_REMOVED lines=13> */
.L_x_760:
[----:B------:R-:W-:Y:S05]  /*48480*/  BSYNC B1 ;  /* 0x0000000000017941 */ /* 0x000fea0003800000 */
.L_x_759:
        /* <DEDUP_REMOVED lines=13> */
.L_x_762:
[----:B------:R-:W-:Y:S05]  /*48560*/  BSYNC B1 ;  /* 0x0000000000017941 */ /* 0x000fea0003800000 */
.L_x_761:
        /* <DEDUP_REMOVED lines=13> */
.L_x_764:
[----:B------:R-:W-:Y:S05]  /*48640*/  BSYNC B1 ;  /* 0x0000000000017941 */ /* 0x000fea0003800000 */
.L_x_763:
        /* <DEDUP_REMOVED lines=13> */
.L_x_766:
[----:B------:R-:W-:Y:S05]  /*48720*/  BSYNC B1 ;  /* 0x0000000000017941 */ /* 0x000fea0003800000 */
.L_x_765:
        /* <DEDUP_REMOVED lines=13> */
.L_x_768:
[----:B------:R-:W-:Y:S05]  /*48800*/  BSYNC B1 ;  /* 0x0000000000017941 */ /* 0x000fea0003800000 */
.L_x_767:
        /* <DEDUP_REMOVED lines=13> */
.L_x_770:
[----:B------:R-:W-:Y:S05]  /*488e0*/  BSYNC B1 ;  /* 0x0000000000017941 */ /* 0x000fea0003800000 */
.L_x_769:
        /* <DEDUP_REMOVED lines=13> */
.L_x_772:
[----:B------:R-:W-:Y:S05]  /*489c0*/  BSYNC B1 ;  /* 0x0000000000017941 */ /* 0x000fea0003800000 */
.L_x_771:
        /* <DEDUP_REMOVED lines=13> */
.L_x_774:
[----:B------:R-:W-:Y:S05]  /*48aa0*/  BSYNC B1 ;  /* 0x0000000000017941 */ /* 0x000fea0003800000 */
.L_x_773:
        /* <DEDUP_REMOVED lines=13> */
.L_x_776:
[----:B------:R-:W-:Y:S05]  /*48b80*/  BSYNC B1 ;  /* 0x0000000000017941 */ /* 0x000fea0003800000 */
.L_x_775:
        /* <DEDUP_REMOVED lines=13> */
.L_x_778:
[----:B------:R-:W-:Y:S05]  /*48c60*/  BSYNC B1 ;  /* 0x0000000000017941 */ /* 0x000fea0003800000 */
.L_x_777:
        /* <DEDUP_REMOVED lines=13> */
.L_x_780:
[----:B------:R-:W-:Y:S05]  /*48d40*/  BSYNC B1 ;  /* 0x0000000000017941 */ /* 0x000fea0003800000 */
.L_x_779:
        /* <DEDUP_REMOVED lines=13> */
.L_x_782:
[----:B------:R-:W-:Y:S05]  /*48e20*/  BSYNC B1 ;  /* 0x0000000000017941 */ /* 0x000fea0003800000 */
.L_x_781:
        /* <DEDUP_REMOVED lines=13> */
.L_x_784:
[----:B------:R-:W-:Y:S05]  /*48f00*/  BSYNC B1 ;  /* 0x0000000000017941 */ /* 0x000fea0003800000 */
.L_x_783:
        /* <DEDUP_REMOVED lines=13> */
.L_x_786:
[----:B------:R-:W-:Y:S05]  /*48fe0*/  BSYNC B1 ;  /* 0x0000000000017941 */ /* 0x000fea0003800000 */
.L_x_785:
        /* <DEDUP_REMOVED lines=13> */
.L_x_788:
[----:B------:R-:W-:Y:S05]  /*490c0*/  BSYNC B1 ;  /* 0x0000000000017941 */ /* 0x000fea0003800000 */
.L_x_787:
        /* <DEDUP_REMOVED lines=13> */
.L_x_790:
[----:B------:R-:W-:Y:S05]  /*491a0*/  BSYNC B1 ;  /* 0x0000000000017941 */ /* 0x000fea0003800000 */
.L_x_789:
        /* <DEDUP_REMOVED lines=13> */
.L_x_792:
[----:B------:R-:W-:Y:S05]  /*49280*/  BSYNC B1 ;  /* 0x0000000000017941 */ /* 0x000fea0003800000 */
.L_x_791:
        /* <DEDUP_REMOVED lines=13> */
.L_x_794:
[----:B------:R-:W-:Y:S05]  /*49360*/  BSYNC B1 ;  /* 0x0000000000017941 */ /* 0x000fea0003800000 */
.L_x_793:
        /* <DEDUP_REMOVED lines=13> */
.L_x_796:
[----:B------:R-:W-:Y:S05]  /*49440*/  BSYNC B1 ;  /* 0x0000000000017941 */ /* 0x000fea0003800000 */
.L_x_795:
        /* <DEDUP_REMOVED lines=13> */
.L_x_798:
[----:B------:R-:W-:Y:S05]  /*49520*/  BSYNC B1 ;  /* 0x0000000000017941 */ /* 0x000fea0003800000 */
.L_x_797:
        /* <DEDUP_REMOVED lines=13> */
.L_x_800:
[----:B------:R-:W-:Y:S05]  /*49600*/  BSYNC B1 ;  /* 0x0000000000017941 */ /* 0x000fea0003800000 */
.L_x_799:
        /* <DEDUP_REMOVED lines=13> */
.L_x_802:
[----:B------:R-:W-:Y:S05]  /*496e0*/  BSYNC B1 ;  /* 0x0000000000017941 */ /* 0x000fea0003800000 */
.L_x_801:
        /* <DEDUP_REMOVED lines=13> */
.L_x_804:
[----:B------:R-:W-:Y:S05]  /*497c0*/  BSYNC B1 ;  /* 0x0000000000017941 */ /* 0x000fea0003800000 */
.L_x_803:
[----:B0---4-:R-:W4:Y:S01]  /*497d0*/  LDL.LU R3, [R1+0xa4c] ;  /* 0x000a4c0001037983 */ /* 0x011f220000300800 */
[----:B-----5:R-:W-:Y:S01]  /*497e0*/  LOP3.LUT R8, R8, 0xff, RZ, 0xc0, !PT ;  /* 0x000000ff08087812 */ /* 0x020fe200078ec0ff */
[----:B------:R-:W-:Y:S01]  /*497f0*/  BSSY B1, `(.L_x_805) ;  /* 0x000000b000017945 */ /* 0x000fe20003800000 */
[----:B------:R-:W-:Y:S02]  /*49800*/  ISETP.LT.OR P3, PT, R0, 0x101, !P1 ;  /* 0x000001010000780c */ /* 0x000fe40004f61670 */
[----:B------:R-:W-:Y:S02]  /*49810*/  F2FP.F16.E4M3.UNPACK_B R8, R8 ;  /* 0x00000008ff08723e */ /* 0x000fe400020006ff */
[----:B------:R-:W-:-:S03]  /*49820*/  PRMT R2, RZ, 0x7610, R2 ;  /* 0x00007610ff027816 */ /* 0x000fc60000000002 */
[----:B------:R-:W-:-:S05]  /*49830*/  HADD2.F32 R8, -RZ, R8.H0_H0 ;  /* 0x20000008ff087230 */ /* 0x000fca0000004100 */
[----:B------:R-:W-:-:S04]  /*49840*/  FMUL R8, R8, UR25 ;  /* 0x0000001908087c20 */ /* 0x000fc80008400000 */
[----:B----4-:R-:W-:-:S05]  /*49850*/  FFMA R8, R3, UR26, R8 ;  /* 0x0000001a03087c23 */ /* 0x010fca0008000008 */
[----:B------:R-:W-:-:S05]  /*49860*/  F2FP.SATFINITE.E4M3.F32.PACK_AB_MERGE_C R3, RZ, R8, RZ ;  /* 0x00000008ff03723e */ /* 0x000fca00048070ff */
[----:B------:R0:W-:Y:S01]  /*49870*/  @!P2 STG.E.U8 desc[UR30][R26.64+0x1f9], R3 ;  /* 0x0001f9031a00a986 */ /* 0x0001e2000c10111e */
[----:B------:R-:W-:Y:S05]  /*49880*/  @P3 BRA `(.L_x_806) ;  /* 0x0000000000043947 */ /* 0x000fea0003800000 */
[----:B------:R4:W5:Y:S02]  /*49890*/  LDG.E.U8 R2, desc[UR30][R4.64+0x100] ;  /* 0x0001001e04027981 */ /* 0x000964000c1e1100 */
.L_x_806:
[----:B------:R-:W-:Y:S05]  /*498a0*/  BSYNC B1 ;  /* 0x0000000000017941 */ /* 0x000fea0003800000 */
.L_x_805:
        /* <DEDUP_REMOVED lines=13> */
.L_x_808:
[----:B------:R-:W-:Y:S05]  /*49980*/  BSYNC B1 ;  /* 0x0000000000017941 */ /* 0x000fea0003800000 */
.L_x_807:
        /* <DEDUP_REMOVED lines=13> */
.L_x_810:
[----:B------:R-:W-:Y:S05]  /*49a60*/  BSYNC B1 ;  /* 0x0000000000017941 */ /* 0x000fea0003800000 */
.L_x_809:
        /* <DEDUP_REMOVED lines=13> */
.L_x_812:
[----:B------:R-:W-:Y:S05]  /*49b40*/  BSYNC B1 ;  /* 0x0000000000017941 */ /* 0x000fea0003800000 */
.L_x_811:
        /* <DEDUP_REMOVED lines=13> */
.L_x_814:
[----:B------:R-:W-:Y:S05]  /*49c20*/  BSYNC B1 ;  /* 0x0000000000017941 */ /* 0x000fea0003800000 */
.L_x_813:
        /* <DEDUP_REMOVED lines=13> */
.L_x_816:
[----:B------:R-:W-:Y:S05]  /*49d00*/  BSYNC B1 ;  /* 0x0000000000017941 */ /* 0x000fea0003800000 */
.L_x_815:
        /* <DEDUP_REMOVED lines=13> */
.L_x_818:
[----:B------:R-:W-:Y:S05]  /*49de0*/  BSYNC B1 ;  /* 0x0000000000017941 */ /* 0x000fea0003800000 */
.L_x_817:
        /* <DEDUP_REMOVED lines=13> */
.L_x_820:
[----:B------:R-:W-:Y:S05]  /*49ec0*/  BSYNC B1 ;  /* 0x0000000000017941 */ /* 0x000fea0003800000 */
.L_x_819:
        /* <DEDUP_REMOVED lines=13> */
.L_x_822:
[----:B------:R-:W-:Y:S05]  /*49fa0*/  BSYNC B1 ;  /* 0x0000000000017941 */ /* 0x000fea0003800000 */
.L_x_821:
        /* <DEDUP_REMOVED lines=13> */
.L_x_824:
[----:B------:R-:W-:Y:S05]  /*4a080*/  BSYNC B1 ;  /* 0x0000000000017941 */ /* 0x000fea0003800000 */
.L_x_823:
        /* <DEDUP_REMOVED lines=13> */
.L_x_826:
[----:B------:R-:W-:Y:S05]  /*4a160*/  BSYNC B1 ;  /* 0x0000000000017941 */ /* 0x000fea0003800000 */
.L_x_825:
        /* <DEDUP_REMOVED lines=13> */
.L_x_828:
[----:B------:R-:W-:Y:S05]  /*4a240*/  BSYNC B1 ;  /* 0x0000000000017941 */ /* 0x000fea0003800000 */
.L_x_827:
        /* <DEDUP_REMOVED lines=13> */
.L_x_830:
[----:B------:R-:W-:Y:S05]  /*4a320*/  BSYNC B1 ;  /* 0x0000000000017941 */ /* 0x000fea0003800000 */
.L_x_829:
        /* <DEDUP_REMOVED lines=13> */
.L_x_832:
[----:B------:R-:W-:Y:S05]  /*4a400*/  BSYNC B1 ;  /* 0x0000000000017941 */ /* 0x000fea0003800000 */
.L_x_831:
        /* <DEDUP_REMOVED lines=13> */
.L_x_834:
[----:B------:R-:W-:Y:S05]  /*4a4e0*/  BSYNC B1 ;  /* 0x0000000000017941 */ /* 0x000fea0003800000 */
.L_x_833:
        /* <DEDUP_REMOVED lines=13> */
.L_x_836:
[----:B------:R-:W-:Y:S05]  /*4a5c0*/  BSYNC B1 ;  /* 0x0000000000017941 */ /* 0x000fea0003800000 */
.L_x_835:
        /* <DEDUP_REMOVED lines=13> */
.L_x_838:
[----:B------:R-:W-:Y:S05]  /*4a6a0*/  BSYNC B1 ;  /* 0x0000000000017941 */ /* 0x000fea0003800000 */
.L_x_837:
        /* <DEDUP_REMOVED lines=13> */
.L_x_840:
[----:B------:R-:W-:Y:S05]  /*4a780*/  BSYNC B1 ;  /* 0x0000000000017941 */ /* 0x000fea0003800000 */
.L_x_839:
        /* <DEDUP_REMOVED lines=13> */
.L_x_842:
[----:B------:R-:W-:Y:S05]  /*4a860*/  BSYNC B1 ;  /* 0x0000000000017941 */ /* 0x000fea0003800000 */
.L_x_841:
        /* <DEDUP_REMOVED lines=13> */
.L_x_844:
[----:B------:R-:W-:Y:S05]  /*4a940*/  BSYNC B1 ;  /* 0x0000000000017941 */ /* 0x000fea0003800000 */
.L_x_843:
        /* <DEDUP_REMOVED lines=13> */
.L_x_846:
[----:B------:R-:W-:Y:S05]  /*4aa20*/  BSYNC B1 ;  /* 0x0000000000017941 */ /* 0x000fea0003800000 */
.L_x_845:
        /* <DEDUP_REMOVED lines=13> */
.L_x_848:
[----:B------:R-:W-:Y:S05]  /*4ab00*/  BSYNC B1 ;  /* 0x0000000000017941 */ /* 0x000fea0003800000 */
.L_x_847:
        /* <DEDUP_REMOVED lines=13> */
.L_x_850:
[----:B------:R-:W-:Y:S05]  /*4abe0*/  BSYNC B1 ;  /* 0x0000000000017941 */ /* 0x000fea0003800000 */
.L_x_849:
        /* <DEDUP_REMOVED lines=13> */
.L_x_852:
[----:B------:R-:W-:Y:S05]  /*4acc0*/  BSYNC B1 ;  /* 0x0000000000017941 */ /* 0x000fea0003800000 */
.L_x_851:
        /* <DEDUP_REMOVED lines=13> */
.L_x_854:
[----:B------:R-:W-:Y:S05]  /*4ada0*/  BSYNC B1 ;  /* 0x0000000000017941 */ /* 0x000fea0003800000 */
.L_x_853:
        /* <DEDUP_REMOVED lines=13> */
.L_x_856:
[----:B------:R-:W-:Y:S05]  /*4ae80*/  BSYNC B1 ;  /* 0x0000000000017941 */ /* 0x000fea0003800000 */
.L_x_855:
        /* <DEDUP_REMOVED lines=13> */
.L_x_858:
[----:B------:R-:W-:Y:S05]  /*4af60*/  BSYNC B1 ;  /* 0x0000000000017941 */ /* 0x000fea0003800000 */
.L_x_857:
        /* <DEDUP_REMOVED lines=13> */
.L_x_860:
[----:B------:R-:W-:Y:S05]  /*4b040*/  BSYNC B1 ;  /* 0x0000000000017941 */ /* 0x000fea0003800000 */
.L_x_859:
        /* <DEDUP_REMOVED lines=13> */
.L_x_862:
[----:B------:R-:W-:Y:S05]  /*4b120*/  BSYNC B1 ;  /* 0x0000000000017941 */ /* 0x000fea0003800000 */
.L_x_861:
        /* <DEDUP_REMOVED lines=13> */
.L_x_864:
[----:B------:R-:W-:Y:S05]  /*4b200*/  BSYNC B1 ;  /* 0x0000000000017941 */ /* 0x000fea0003800000 */
.L_x_863:
        /* <DEDUP_REMOVED lines=13> */
.L_x_866:
[----:B------:R-:W-:Y:S05]  /*4b2e0*/  BSYNC B1 ;  /* 0x0000000000017941 */ /* 0x000fea0003800000 */
.L_x_865:
        /* <DEDUP_REMOVED lines=13> */
.L_x_868:
[----:B------:R-:W-:Y:S05]  /*4b3c0*/  BSYNC B1 ;  /* 0x0000000000017941 */ /* 0x000fea0003800000 */
.L_x_867:
        /* <DEDUP_REMOVED lines=13> */
.L_x_870:
[----:B------:R-:W-:Y:S05]  /*4b4a0*/  BSYNC B1 ;  /* 0x0000000000017941 */ /* 0x000fea0003800000 */
.L_x_869:
        /* <DEDUP_REMOVED lines=13> */
.L_x_872:
[----:B------:R-:W-:Y:S05]  /*4b580*/  BSYNC B1 ;  /* 0x0000000000017941 */ /* 0x000fea0003800000 */
.L_x_871:
        /* <DEDUP_REMOVED lines=13> */
.L_x_874:
[----:B------:R-:W-:Y:S05]  /*4b660*/  BSYNC B1 ;  /* 0x0000000000017941 */ /* 0x000fea0003800000 */
.L_x_873:
        /* <DEDUP_REMOVED lines=13> */
.L_x_876:
[----:B------:R-:W-:Y:S05]  /*4b740*/  BSYNC B1 ;  /* 0x0000000000017941 */ /* 0x000fea0003800000 */
.L_x_875:
        /* <DEDUP_REMOVED lines=13> */
.L_x_878:
[----:B------:R-:W-:Y:S05]  /*4b820*/  BSYNC B1 ;  /* 0x0000000000017941 */ /* 0x000fea0003800000 */
.L_x_877:
        /* <DEDUP_REMOVED lines=13> */
.L_x_880:
[----:B------:R-:W-:Y:S05]  /*4b900*/  BSYNC B1 ;  /* 0x0000000000017941 */ /* 0x000fea0003800000 */
.L_x_879:
        /* <DEDUP_REMOVED lines=13> */
.L_x_882:
[----:B------:R-:W-:Y:S05]  /*4b9e0*/  BSYNC B1 ;  /* 0x0000000000017941 */ /* 0x000fea0003800000 */
.L_x_881:
        /* <DEDUP_REMOVED lines=13> */
.L_x_884:
[----:B------:R-:W-:Y:S05]  /*4bac0*/  BSYNC B1 ;  /* 0x0000000000017941 */ /* 0x000fea0003800000 */
.L_x_883:
        /* <DEDUP_REMOVED lines=13> */
.L_x_886:
[----:B------:R-:W-:Y:S05]  /*4bba0*/  BSYNC B1 ;  /* 0x0000000000017941 */ /* 0x000fea0003800000 */
.L_x_885:
        /* <DEDUP_REMOVED lines=13> */
.L_x_888:
[----:B------:R-:W-:Y:S05]  /*4bc80*/  BSYNC B1 ;  /* 0x0000000000017941 */ /* 0x000fea0003800000 */
.L_x_887:
        /* <DEDUP_REMOVED lines=13> */
.L_x_890:
[----:B------:R-:W-:Y:S05]  /*4bd60*/  BSYNC B1 ;  /* 0x0000000000017941 */ /* 0x000fea0003800000 */
.L_x_889:
        /* <DEDUP_REMOVED lines=13> */
.L_x_892:
[----:B------:R-:W-:Y:S05]  /*4be40*/  BSYNC B1 ;  /* 0x0000000000017941 */ /* 0x000fea0003800000 */
.L_x_891:
        /* <DEDUP_REMOVED lines=13> */
.L_x_894:
[----:B------:R-:W-:Y:S05]  /*4bf20*/  BSYNC B1 ;  /* 0x0000000000017941 */ /* 0x000fea0003800000 */
.L_x_893:
        /* <DEDUP_REMOVED lines=13> */
.L_x_896:
[----:B------:R-:W-:Y:S05]  /*4c000*/  BSYNC B1 ;  /* 0x0000000000017941 */ /* 0x000fea0003800000 */
.L_x_895:
        /* <DEDUP_REMOVED lines=13> */
.L_x_898:
[----:B------:R-:W-:Y:S05]  /*4c0e0*/  BSYNC B1 ;  /* 0x0000000000017941 */ /* 0x000fea0003800000 */
.L_x_897:
        /* <DEDUP_REMOVED lines=13> */
.L_x_900:
[----:B------:R-:W-:Y:S05]  /*4c1c0*/  BSYNC B1 ;  /* 0x0000000000017941 */ /* 0x000fea0003800000 */
.L_x_899:
        /* <DEDUP_REMOVED lines=13> */
.L_x_902:
[----:B------:R-:W-:Y:S05]  /*4c2a0*/  BSYNC B1 ;  /* 0x0000000000017941 */ /* 0x000fea0003800000 */
.L_x_901:
        /* <DEDUP_REMOVED lines=13> */
.L_x_904:
[----:B------:R-:W-:Y:S05]  /*4c380*/  BSYNC B1 ;  /* 0x0000000000017941 */ /* 0x000fea0003800000 */
.L_x_903:
        /* <DEDUP_REMOVED lines=13> */
.L_x_906:
[----:B------:R-:W-:Y:S05]  /*4c460*/  BSYNC B1 ;  /* 0x0000000000017941 */ /* 0x000fea0003800000 */
.L_x_905:
        /* <DEDUP_REMOVED lines=13> */
.L_x_908:
[----:B------:R-:W-:Y:S05]  /*4c540*/  BSYNC B1 ;  /* 0x0000000000017941 */ /* 0x000fea0003800000 */
.L_x_907:
        /* <DEDUP_REMOVED lines=13> */
.L_x_910:
[----:B------:R-:W-:Y:S05]  /*4c620*/  BSYNC B1 ;  /* 0x0000000000017941 */ /* 0x000fea0003800000 */
.L_x_909:
        /* <DEDUP_REMOVED lines=13> */
.L_x_912:
[----:B------:R-:W-:Y:S05]  /*4c700*/  BSYNC B1 ;  /* 0x0000000000017941 */ /* 0x000fea0003800000 */
.L_x_911:
        /* <DEDUP_REMOVED lines=13> */
.L_x_914:
[----:B------:R-:W-:Y:S05]  /*4c7e0*/  BSYNC B1 ;  /* 0x0000000000017941 */ /* 0x000fea0003800000 */
.L_x_913:
        /* <DEDUP_REMOVED lines=13> */
.L_x_916:
[----:B------:R-:W-:Y:S05]  /*4c8c0*/  BSYNC B1 ;  /* 0x0000000000017941 */ /* 0x000fea0003800000 */
.L_x_915:
        /* <DEDUP_REMOVED lines=13> */
.L_x_918:
[----:B------:R-:W-:Y:S05]  /*4c9a0*/  BSYNC B1 ;  /* 0x0000000000017941 */ /* 0x000fea0003800000 */
.L_x_917:
        /* <DEDUP_REMOVED lines=13> */
.L_x_920:
[----:B------:R-:W-:Y:S05]  /*4ca80*/  BSYNC B1 ;  /* 0x0000000000017941 */ /* 0x000fea0003800000 */
.L_x_919:
        /* <DEDUP_REMOVED lines=13> */
.L_x_922:
[----:B------:R-:W-:Y:S05]  /*4cb60*/  BSYNC B1 ;  /* 0x0000000000017941 */ /* 0x000fea0003800000 */
.L_x_921:
        /* <DEDUP_REMOVED lines=13> */
.L_x_924:
[----:B------:R-:W-:Y:S05]  /*4cc40*/  BSYNC B1 ;  /* 0x0000000000017941 */ /* 0x000fea0003800000 */
.L_x_923:
        /* <DEDUP_REMOVED lines=13> */
.L_x_926:
[----:B------:R-:W-:Y:S05]  /*4cd20*/  BSYNC B1 ;  /* 0x0000000000017941 */ /* 0x000fea0003800000 */
.L_x_925:
        /* <DEDUP_REMOVED lines=13> */
.L_x_928:
[----:B------:R-:W-:Y:S05]  /*4ce00*/  BSYNC B1 ;  /* 0x0000000000017941 */ /* 0x000fea0003800000 */
.L_x_927:
        /* <DEDUP_REMOVED lines=13> */
.L_x_930:
[----:B------:R-:W-:Y:S05]  /*4cee0*/  BSYNC B1 ;  /* 0x0000000000017941 */ /* 0x000fea0003800000 */
.L_x_929:
        /* <DEDUP_REMOVED lines=13> */
.L_x_932:
[----:B------:R-:W-:Y:S05]  /*4cfc0*/  BSYNC B1 ;  /* 0x0000000000017941 */ /* 0x000fea0003800000 */
.L_x_931:
        /* <DEDUP_REMOVED lines=13> */
.L_x_934:
[----:B------:R-:W-:Y:S05]  /*4d0a0*/  BSYNC B1 ;  /* 0x0000000000017941 */ /* 0x000fea0003800000 */
.L_x_933:
        /* <DEDUP_REMOVED lines=13> */
.L_x_936:
[----:B------:R-:W-:Y:S05]  /*4d180*/  BSYNC B1 ;  /* 0x0000000000017941 */ /* 0x000fea0003800000 */
.L_x_935:
        /* <DEDUP_REMOVED lines=13> */
.L_x_938:
[----:B------:R-:W-:Y:S05]  /*4d260*/  BSYNC B1 ;  /* 0x0000000000017941 */ /* 0x000fea0003800000 */
.L_x_937:
        /* <DEDUP_REMOVED lines=13> */
.L_x_940:
[----:B------:R-:W-:Y:S05]  /*4d340*/  BSYNC B1 ;  /* 0x0000000000017941 */ /* 0x000fea0003800000 */
.L_x_939:
        /* <DEDUP_REMOVED lines=13> */
.L_x_942:
[----:B------:R-:W-:Y:S05]  /*4d420*/  BSYNC B1 ;  /* 0x0000000000017941 */ /* 0x000fea0003800000 */
.L_x_941:
        /* <DEDUP_REMOVED lines=13> */
.L_x_944:
[----:B------:R-:W-:Y:S05]  /*4d500*/  BSYNC B1 ;  /* 0x0000000000017941 */ /* 0x000fea0003800000 */
.L_x_943:
        /* <DEDUP_REMOVED lines=13> */
.L_x_946:
[----:B------:R-:W-:Y:S05]  /*4d5e0*/  BSYNC B1 ;  /* 0x0000000000017941 */ /* 0x000fea0003800000 */
.L_x_945:
        /* <DEDUP_REMOVED lines=13> */
.L_x_948:
[----:B------:R-:W-:Y:S05]  /*4d6c0*/  BSYNC B1 ;  /* 0x0000000000017941 */ /* 0x000fea0003800000 */
.L_x_947:
        /* <DEDUP_REMOVED lines=13> */
.L_x_950:
[----:B------:R-:W-:Y:S05]  /*4d7a0*/  BSYNC B1 ;  /* 0x0000000000017941 */ /* 0x000fea0003800000 */
.L_x_949:
        /* <DEDUP_REMOVED lines=13> */
.L_x_952:
[----:B------:R-:W-:Y:S05]  /*4d880*/  BSYNC B1 ;  /* 0x0000000000017941 */ /* 0x000fea0003800000 */
.L_x_951:
        /* <DEDUP_REMOVED lines=13> */
.L_x_954:
[----:B------:R-:W-:Y:S05]  /*4d960*/  BSYNC B1 ;  /* 0x0000000000017941 */ /* 0x000fea0003800000 */
.L_x_953:
        /* <DEDUP_REMOVED lines=13> */
.L_x_956:
[----:B------:R-:W-:Y:S05]  /*4da40*/  BSYNC B1 ;  /* 0x0000000000017941 */ /* 0x000fea0003800000 */
.L_x_955:
        /* <DEDUP_REMOVED lines=13> */
.L_x_958:
[----:B------:R-:W-:Y:S05]  /*4db20*/  BSYNC B1 ;  /* 0x0000000000017941 */ /* 0x000fea0003800000 */
.L_x_957:
        /* <DEDUP_REMOVED lines=13> */
.L_x_960:
[----:B------:R-:W-:Y:S05]  /*4dc00*/  BSYNC B1 ;  /* 0x0000000000017941 */ /* 0x000fea0003800000 */
.L_x_959:
        /* <DEDUP_REMOVED lines=13> */
.L_x_962:
[----:B------:R-:W-:Y:S05]  /*4dce0*/  BSYNC B1 ;  /* 0x0000000000017941 */ /* 0x000fea0003800000 */
.L_x_961:
        /* <DEDUP_REMOVED lines=13> */
.L_x_964:
[----:B------:R-:W-:Y:S05]  /*4ddc0*/  BSYNC B1 ;  /* 0x0000000000017941 */ /* 0x000fea0003800000 */
.L_x_963:
        /* <DEDUP_REMOVED lines=13> */
.L_x_966:
[----:B------:R-:W-:Y:S05]  /*4dea0*/  BSYNC B1 ;  /* 0x0000000000017941 */ /* 0x000fea0003800000 */
.L_x_965:
        /* <DEDUP_REMOVED lines=13> */
.L_x_968:
[----:B------:R-:W-:Y:S05]  /*4df80*/  BSYNC B1 ;  /* 0x0000000000017941 */ /* 0x000fea0003800000 */
.L_x_967:
        /* <DEDUP_REMOVED lines=13> */
.L_x_970:
[----:B------:R-:W-:Y:S05]  /*4e060*/  BSYNC B1 ;  /* 0x0000000000017941 */ /* 0x000fea0003800000 */
.L_x_969:
        /* <DEDUP_REMOVED lines=13> */
.L_x_972:
[----:B------:R-:W-:Y:S05]  /*4e140*/  BSYNC B1 ;  /* 0x0000000000017941 */ /* 0x000fea0003800000 */
.L_x_971:
        /* <DEDUP_REMOVED lines=13> */
.L_x_974:
[----:B------:R-:W-:Y:S05]  /*4e220*/  BSYNC B1 ;  /* 0x0000000000017941 */ /* 0x000fea0003800000 */
.L_x_973:
        /* <DEDUP_REMOVED lines=13> */
.L_x_976:
[----:B------:R-:W-:Y:S05]  /*4e300*/  BSYNC B1 ;  /* 0x0000000000017941 */ /* 0x000fea0003800000 */
.L_x_975:
        /* <DEDUP_REMOVED lines=13> */
.L_x_978:
[----:B------:R-:W-:Y:S05]  /*4e3e0*/  BSYNC B1 ;  /* 0x0000000000017941 */ /* 0x000fea0003800000 */
.L_x_977:
        /* <DEDUP_REMOVED lines=13> */
.L_x_980:
[----:B------:R-:W-:Y:S05]  /*4e4c0*/  BSYNC B1 ;  /* 0x0000000000017941 */ /* 0x000fea0003800000 */
.L_x_979:
        /* <DEDUP_REMOVED lines=13> */
.L_x_982:
[----:B------:R-:W-:Y:S05]  /*4e5a0*/  BSYNC B1 ;  /* 0x0000000000017941 */ /* 0x000fea0003800000 */
.L_x_981:
        /* <DEDUP_REMOVED lines=13> */
.L_x_984:
[----:B------:R-:W-:Y:S05]  /*4e680*/  BSYNC B1 ;  /* 0x0000000000017941 */ /* 0x000fea0003800000 */
.L_x_983:
        /* <DEDUP_REMOVED lines=13> */
.L_x_986:
[----:B------:R-:W-:Y:S05]  /*4e760*/  BSYNC B1 ;  /* 0x0000000000017941 */ /* 0x000fea0003800000 */
.L_x_985:
        /* <DEDUP_REMOVED lines=13> */
.L_x_988:
[----:B------:R-:W-:Y:S05]  /*4e840*/  BSYNC B1 ;  /* 0x0000000000017941 */ /* 0x000fea0003800000 */
.L_x_987:
        /* <DEDUP_REMOVED lines=13> */
.L_x_990:
[----:B------:R-:W-:Y:S05]  /*4e920*/  BSYNC B1 ;  /* 0x0000000000017941 */ /* 0x000fea0003800000 */
.L_x_989:
        /* <DEDUP_REMOVED lines=13> */
.L_x_992:
[----:B------:R-:W-:Y:S05]  /*4ea00*/  BSYNC B1 ;  /* 0x0000000000017941 */ /* 0x000fea0003800000 */
.L_x_991:
        /* <DEDUP_REMOVED lines=13> */
.L_x_994:
[----:B------:R-:W-:Y:S05]  /*4eae0*/  BSYNC B1 ;  /* 0x0000000000017941 */ /* 0x000fea0003800000 */
.L_x_993:
        /* <DEDUP_REMOVED lines=13> */
.L_x_996:
[----:B------:R-:W-:Y:S05]  /*4ebc0*/  BSYNC B1 ;  /* 0x0000000000017941 */ /* 0x000fea0003800000 */
.L_x_995:
        /* <DEDUP_REMOVED lines=13> */
.L_x_998:
[----:B------:R-:W-:Y:S05]  /*4eca0*/  BSYNC B1 ;  /* 0x0000000000017941 */ /* 0x000fea0003800000 */
.L_x_997:
        /* <DEDUP_REMOVED lines=13> */
.L_x_1000:
[----:B------:R-:W-:Y:S05]  /*4ed80*/  BSYNC B1 ;  /* 0x0000000000017941 */ /* 0x000fea0003800000 */
.L_x_999:
        /* <DEDUP_REMOVED lines=13> */
.L_x_1002:
[----:B------:R-:W-:Y:S05]  /*4ee60*/  BSYNC B1 ;  /* 0x0000000000017941 */ /* 0x000fea0003800000 */
.L_x_1001:
        /* <DEDUP_REMOVED lines=13> */
.L_x_1004:
[----:B------:R-:W-:Y:S05]  /*4ef40*/  BSYNC B1 ;  /* 0x0000000000017941 */ /* 0x000fea0003800000 */
.L_x_1003:
        /* <DEDUP_REMOVED lines=13> */
.L_x_1006:
[----:B------:R-:W-:Y:S05]  /*4f020*/  BSYNC B1 ;  /* 0x0000000000017941 */ /* 0x000fea0003800000 */
.L_x_1005:
        /* <DEDUP_REMOVED lines=13> */
.L_x_1008:
[----:B------:R-:W-:Y:S05]  /*4f100*/  BSYNC B1 ;  /* 0x0000000000017941 */ /* 0x000fea0003800000 */
.L_x_1007:
        /* <DEDUP_REMOVED lines=13> */
.L_x_1010:
[----:B------:R-:W-:Y:S05]  /*4f1e0*/  BSYNC B1 ;  /* 0x0000000000017941 */ /* 0x000fea0003800000 */
.L_x_1009:
        /* <DEDUP_REMOVED lines=13> */
.L_x_1012:
[----:B------:R-:W-:Y:S05]  /*4f2c0*/  BSYNC B1 ;  /* 0x0000000000017941 */ /* 0x000fea0003800000 */
.L_x_1011:
        /* <DEDUP_REMOVED lines=13> */
.L_x_1014:
[----:B------:R-:W-:Y:S05]  /*4f3a0*/  BSYNC B1 ;  /* 0x0000000000017941 */ /* 0x000fea0003800000 */
.L_x_1013:
        /* <DEDUP_REMOVED lines=13> */
.L_x_1016:
[----:B------:R-:W-:Y:S05]  /*4f480*/  BSYNC B1 ;  /* 0x0000000000017941 */ /* 0x000fea0003800000 */
.L_x_1015:
        /* <DEDUP_REMOVED lines=13> */
.L_x_1018:
[----:B------:R-:W-:Y:S05]  /*4f560*/  BSYNC B1 ;  /* 0x0000000000017941 */ /* 0x000fea0003800000 */
.L_x_1017:
        /* <DEDUP_REMOVED lines=13> */
.L_x_1020:
[----:B------:R-:W-:Y:S05]  /*4f640*/  BSYNC B1 ;  /* 0x0000000000017941 */ /* 0x000fea0003800000 */
.L_x_1019:
        /* <DEDUP_REMOVED lines=13> */
.L_x_1022:
[----:B------:R-:W-:Y:S05]  /*4f720*/  BSYNC B1 ;  /* 0x0000000000017941 */ /* 0x000fea0003800000 */
.L_x_1021:
        /* <DEDUP_REMOVED lines=13> */
.L_x_1024:
[----:B------:R-:W-:Y:S05]  /*4f800*/  BSYNC B1 ;  /* 0x0000000000017941 */ /* 0x000fea0003800000 */
.L_x_1023:
        /* <DEDUP_REMOVED lines=13> */
.L_x_1026:
[----:B------:R-:W-:Y:S05]  /*4f8e0*/  BSYNC B1 ;  /* 0x0000000000017941 */ /* 0x000fea0003800000 */
.L_x_1025:
        /* <DEDUP_REMOVED lines=13> */
.L_x_1028:
[----:B------:R-:W-:Y:S05]  /*4f9c0*/  BSYNC B1 ;  /* 0x0000000000017941 */ /* 0x000fea0003800000 */
.L_x_1027:
        /* <DEDUP_REMOVED lines=13> */
.L_x_1030:
[----:B------:R-:W-:Y:S05]  /*4faa0*/  BSYNC B1 ;  /* 0x0000000000017941 */ /* 0x000fea0003800000 */
.L_x_1029:
        /* <DEDUP_REMOVED lines=13> */
.L_x_1032:
[----:B------:R-:W-:Y:S05]  /*4fb80*/  BSYNC B1 ;  /* 0x0000000000017941 */ /* 0x000fea0003800000 */
.L_x_1031:
        /* <DEDUP_REMOVED lines=13> */
.L_x_1034:
[----:B------:R-:W-:Y:S05]  /*4fc60*/  BSYNC B1 ;  /* 0x0000000000017941 */ /* 0x000fea0003800000 */
.L_x_1033:
        /* <DEDUP_REMOVED lines=13> */
.L_x_1036:
[----:B------:R-:W-:Y:S05]  /*4fd40*/  BSYNC B1 ;  /* 0x0000000000017941 */ /* 0x000fea0003800000 */
.L_x_1035:
        /* <DEDUP_REMOVED lines=13> */
.L_x_1038:
[----:B------:R-:W-:Y:S05]  /*4fe20*/  BSYNC B1 ;  /* 0x0000000000017941 */ /* 0x000fea0003800000 */
.L_x_1037:
        /* <DEDUP_REMOVED lines=13> */
.L_x_1040:
[----:B------:R-:W-:Y:S05]  /*4ff00*/  BSYNC B1 ;  /* 0x0000000000017941 */ /* 0x000fea0003800000 */
.L_x_1039:
        /* <DEDUP_REMOVED lines=13> */
.L_x_1042:
[----:B------:R-:W-:Y:S05]  /*4ffe0*/  BSYNC B1 ;  /* 0x0000000000017941 */ /* 0x000fea0003800000 */
.L_x_1041:
        /* <DEDUP_REMOVED lines=13> */
.L_x_1044:
[----:B------:R-:W-:Y:S05]  /*500c0*/  BSYNC B1 ;  /* 0x0000000000017941 */ /* 0x000fea0003800000 */
.L_x_1043:
        /* <DEDUP_REMOVED lines=13> */
.L_x_1046:
[----:B------:R-:W-:Y:S05]  /*501a0*/  BSYNC B1 ;  /* 0x0000000000017941 */ /* 0x000fea0003800000 */
.L_x_1045:
        /* <DEDUP_REMOVED lines=13> */
.L_x_1048:
[----:B------:R-:W-:Y:S05]  /*50280*/  BSYNC B1 ;  /* 0x0000000000017941 */ /* 0x000fea0003800000 */
.L_x_1047:
        /* <DEDUP_REMOVED lines=13> */
.L_x_1050:
[----:B------:R-:W-:Y:S05]  /*50360*/  BSYNC B1 ;  /* 0x0000000000017941 */ /* 0x000fea0003800000 */
.L_x_1049:
        /* <DEDUP_REMOVED lines=13> */
.L_x_1052:
[----:B------:R-:W-:Y:S05]  /*50440*/  BSYNC B1 ;  /* 0x0000000000017941 */ /* 0x000fea0003800000 */
.L_x_1051:
        /* <DEDUP_REMOVED lines=13> */
.L_x_1054:
[----:B------:R-:W-:Y:S05]  /*50520*/  BSYNC B1 ;  /* 0x0000000000017941 */ /* 0x000fea0003800000 */
.L_x_1053:
        /* <DEDUP_REMOVED lines=13> */
.L_x_1056:
[----:B------:R-:W-:Y:S05]  /*50600*/  BSYNC B1 ;  /* 0x0000000000017941 */ /* 0x000fea0003800000 */
.L_x_1055:
        /* <DEDUP_REMOVED lines=13> */
.L_x_1058:
[----:B------:R-:W-:Y:S05]  /*506e0*/  BSYNC B1 ;  /* 0x0000000000017941 */ /* 0x000fea0003800000 */
.L_x_1057:
[----:B0-----:R-:W2:Y:S01]  /*506f0*/  LDL.LU R3, [R1+0xc48] ;  /* 0x000c480001037983 */ /* 0x001ea20000300800 */
[----:B-----5:R-:W-:Y:S01]  /*50700*/  LOP3.LUT R2, R2, 0xff, RZ, 0xc0, !PT ;  /* 0x000000ff02027812 */ /* 0x020fe200078ec0ff */
[----:B------:R-:W-:Y:S01]  /*50710*/  BSSY B1, `(.L_x_1059) ;  /* 0x000000b000017945 */ /* 0x000fe20003800000 */
[----:B------:R-:W-:Y:S02]  /*50720*/  ISETP.LT.OR P0, PT, R0, 0x1fa, !P0 ;  /* 0x000001fa0000780c */ /* 0x000fe40004701670 */
[----:B------:R-:W-:Y:S02]  /*50730*/  F2FP.F16.E4M3.UNPACK_B R2, R2 ;  /* 0x00000002ff02723e */ /* 0x000fe400020006ff */
[----:B------:R-:W-:-:S03]  /*50740*/  PRMT R0, RZ, 0x7610, R0 ;  /* 0x00007610ff007816 */ /* 0x000fc60000000000 */
[----:B------:R-:W-:-:S05]  /*50750*/  HADD2.F32 R2, -RZ, R2.H0_H0 ;  /* 0x20000002ff027230 */ /* 0x000fca0000004100 */
[----:B------:R-:W-:-:S04]  /*50760*/  FMUL R2, R2, UR25 ;  /* 0x0000001902027c20 */ /* 0x000fc80008400000 */
[----:B--2---:R-:W-:-:S05]  /*50770*/  FFMA R2, R3, UR26, R2 ;  /* 0x0000001a03027c23 */ /* 0x004fca0008000002 */
[----:B------:R-:W-:-:S05]  /*50780*/  F2FP.SATFINITE.E4M3.F32.PACK_AB_MERGE_C R3, RZ, R2, RZ ;  /* 0x00000002ff03723e */ /* 0x000fca00048070ff */
[----:B------:R0:W-:Y:S01]  /*50790*/  @!P2 STG.E.U8 desc[UR30][R28.64+0x1f8], R3 ;  /* 0x0001f8031c00a986 */ /* 0x0001e2000c10111e */
[----:B------:R-:W-:Y:S05]  /*507a0*/  @P0 BRA `(.L_x_1060) ;  /* 0x0000000000040947 */ /* 0x000fea0003800000 */
[----:B------:R2:W5:Y:S02]  /*507b0*/  LDG.E.U8 R0, desc[UR30][R6.64+0x1f9] ;  /* 0x0001f91e06007981 */ /* 0x000564000c1e1100 */
.L_x_1060:
[----:B------:R-:W-:Y:S05]  /*507c0*/  BSYNC B1 ;  /* 0x0000000000017941 */ /* 0x000fea0003800000 */
.L_x_1059:
[----:B------:R-:W-:Y:S05]  /*507d0*/  @P0 BRA `(.L_x_1061) ;  /* 0x0000009800840947 */ /* 0x000fea0003800000 */
[----:B------:R-:W2:Y:S01]  /*507e0*/  LDL.LU R2, [R1+0xc4c] ;  /* 0x000c4c0001027983 */ /* 0x000ea20000300800 */
[----:B-----5:R-:W-:-:S04]  /*507f0*/  LOP3.LUT R0, R0, 0xff, RZ, 0xc0, !PT ;  /* 0x000000ff00007812 */ /* 0x020fc800078ec0ff */
[----:B------:R-:W-:-:S05]  /*50800*/  F2FP.F16.E4M3.UNPACK_B R0, R0 ;  /* 0x00000000ff00723e */ /* 0x000fca00020006ff */
[----:B------:R-:W-:-:S05]  /*50810*/  HADD2.F32 R0, -RZ, R0.H0_H0 ;  /* 0x20000000ff007230 */ /* 0x000fca0000004100 */
[----:B------:R-:W-:-:S04]  /*50820*/  FMUL R0, R0, UR25 ;  /* 0x0000001900007c20 */ /* 0x000fc80008400000 */
[----:B--2---:R-:W-:-:S05]  /*50830*/  FFMA R0, R2, UR26, R0 ;  /* 0x0000001a02007c23 */ /* 0x004fca0008000000 */
[----:B0-----:R-:W-:-:S05]  /*50840*/  F2FP.SATFINITE.E4M3.F32.PACK_AB_MERGE_C R3, RZ, R0, RZ ;  /* 0x00000000ff03723e */ /* 0x001fca00048070ff */
[----:B------:R0:W-:Y:S01]  /*50850*/  STG.E.U8 desc[UR30][R28.64+0x1f9], R3 ;  /* 0x0001f9031c007986 */ /* 0x0001e2000c10111e */
[----:B------:R-:W-:Y:S05]  /*50860*/  BRA `(.L_x_1061) ;  /* 0x0000009800607947 */ /* 0x000fea0003800000 */
.L_x_36:
[----:B------:R-:W2:Y:S04]  /*50870*/  LDL.LU R33, [R1+0x600] ;  /* 0x0006000001217983 */ /* 0x000ea80000300800 */
[----:B------:R-:W3:Y:S01]  /*50880*/  LDL.LU R32, [R1+0x604] ;  /* 0x0006040001207983 */ /* 0x000ee20000300800 */
[C---:B------:R-:W-:Y:S02]  /*50890*/  ISETP.GE.AND P3, PT, R36.reuse, 0x1, PT ;  /* 0x000000012400780c */ /* 0x040fe40003f66270 */
[----:B------:R-:W-:Y:S01]  /*508a0*/  ISETP.GE.AND P2, PT, R36, 0x9, PT ;  /* 0x000000092400780c */ /* 0x000fe20003f46270 */
[----:B-----5:R-:W-:Y:S01]  /*508b0*/  FMUL R2, R2, UR26 ;  /* 0x0000001a02027c20 */ /* 0x020fe20008400000 */
[C---:B------:R-:W-:Y:S01]  /*508c0*/  ISETP.LT.OR P0, PT, R0.reuse, 0x1, !P3 ;  /* 0x000000010000780c */ /* 0x040fe20005f01670 */
[----:B------:R-:W-:Y:S01]  /*508d0*/  FMUL R3, R3, UR26 ;  /* 0x0000001a03037c20 */ /* 0x000fe20008400000 */
[----:B------:R-:W-:Y:S01]  /*508e0*/  ISETP.LT.OR P1, PT, R0, 0x2, !P3 ;  /* 0x000000020000780c */ /* 0x000fe20005f21670 */
[----:B------:R-:W-:Y:S01]  /*508f0*/  FMUL R4, R4, UR26 ;  /* 0x0000001a04047c20 */ /* 0x000fe20008400000 */
[----:B------:R-:W-:Y:S01]  /*50900*/  ISETP.LT.OR P5, PT, R0, 0x1, !P2 ;  /* 0x000000010000780c */ /* 0x000fe200057a1670 */
[----:B------:R-:W-:Y:S01]  /*50910*/  FMUL R5, R5, UR26 ;  /* 0x0000001a05057c20 */ /* 0x000fe20008400000 */
[----:B------:R-:W-:Y:S01]  /*50920*/  F2FP.SATFINITE.E4M3.F32.PACK_AB_MERGE_C R2, RZ, R2, RZ ;  /* 0x00000002ff02723e */ /* 0x000fe200048070ff */
[----:B------:R-:W-:Y:S01]  /*50930*/  FMUL R6, R6, UR26 ;  /* 0x0000001a06067c20 */ /* 0x000fe20008400000 */
[----:B------:R-:W-:Y:S01]  /*50940*/  F2FP.SATFINITE.E4M3.F32.PACK_AB_MERGE_C R3, RZ, R3, RZ ;  /* 0x00000003ff03723e */ /* 0x000fe200048070ff */
[----:B------:R-:W-:Y:S01]  /*50950*/  FMUL R7, R7, UR26 ;  /* 0x0000001a07077c20 */ /* 0x000fe20008400000 */
[----:B------:R-:W-:Y:S01]  /*50960*/  F2FP.SATFINITE.E4M3.F32.PACK_AB_MERGE_C R4, RZ, R4, RZ ;  /* 0x00000004ff04723e */ /* 0x000fe200048070ff */
[----:B------:R-:W-:Y:S01]  /*50970*/  FMUL R8, R8, UR26 ;  /* 0x0000001a08087c20 */ /* 0x000fe20008400000 */
[----:B------:R-:W-:Y:S01]  /*50980*/  FMUL R9, R9, UR26 ;  /* 0x0000001a09097c20 */ /* 0x000fe20008400000 */
[----:B------:R-:W-:Y:S01]  /*50990*/  @!P0 STG.E.U8 desc[UR30][R24.64], R2 ;  /* 0x0000000218008986 */ /* 0x000fe2000c10111e */
[----:B------:R-:W-:-:S03]  /*509a0*/  ISETP.LT.OR P0, PT, R0, 0x2, !P2 ;  /* 0x000000020000780c */ /* 0x000fc60005701670 */
[----:B------:R2:W-:Y:S01]  /*509b0*/  @!P1 STG.E.U8 desc[UR30][R24.64+0x1], R3 ;  /* 0x0000010318009986 */ /* 0x0005e2000c10111e */
[----:B------:R-:W-:-:S03]  /*509c0*/  ISETP.LT.OR P1, PT, R0, 0x9, !P3 ;  /* 0x000000090000780c */ /* 0x000fc60005f21670 */
[----:B------:R-:W-:Y:S01]  /*509d0*/  @!P5 STG.E.U8 desc[UR30][R26.64], R4 ;  /* 0x000000041a00d986 */ /* 0x000fe2000c10111e */
[----:B------:R-:W-:Y:S02]  /*509e0*/  ISETP.LT.OR P5, PT, R0, 0xa, !P3 ;  /* 0x0000000a0000780c */ /* 0x000fe40005fa1670 */
[----:B------:R-:W-:Y:S01]  /*509f0*/  F2FP.SATFINITE.E4M3.F32.PACK_AB_MERGE_C R5, RZ, R5, RZ ;  /* 0x00000005ff05723e */ /* 0x000fe200048070ff */
[----:B------:R-:W-:Y:S01]  /*50a00*/  FMUL R10, R10, UR26 ;  /* 0x0000001a0a0a7c20 */ /* 0x000fe20008400000 */
[----:B------:R-:W-:Y:S01]  /*50a10*/  F2FP.SATFINITE.E4M3.F32.PACK_AB_MERGE_C R6, RZ, R6, RZ ;  /* 0x00000006ff06723e */ /* 0x000fe200048070ff */
[----:B------:R-:W-:Y:S01]  /*50a20*/  FMUL R11, R11, UR26 ;  /* 0x0000001a0b0b7c20 */ /* 0x000fe20008400000 */
[----:B------:R-:W-:Y:S01]  /*50a30*/  F2FP.SATFINITE.E4M3.F32.PACK_AB_MERGE_C R7, RZ, R7, RZ ;  /* 0x00000007ff07723e */ /* 0x000fe200048070ff */
[----:B------:R0:W-:Y:S01]  /*50a40*/  @!P0 STG.E.U8 desc[UR30][R26.64+0x1], R5 ;  /* 0x000001051a008986 */ /* 0x0001e2000c10111e */
[----:B------:R-:W-:-:S03]  /*50a50*/  ISETP.LT.OR P0, PT, R0, 0x9, !P2 ;  /* 0x000000090000780c */ /* 0x000fc60005701670 */
[----:B------:R-:W-:Y:S01]  /*50a60*/  @!P1 STG.E.U8 desc[UR30][R24.64+0x8], R6 ;  /* 0x0000080618009986 */ /* 0x000fe2000c10111e */
        /* <DEDUP_REMOVED lines=8> */
[----:B------:R-:W-:Y:S01]  /*50af0*/  @!P0 STG.E.U8 desc[UR30][R26.64+0x8], R8 ;  /* 0x000008081a008986 */ /* 0x000fe2000c10111e */
        /* <DEDUP_REMOVED lines=15> */
[----:B------:R-:W-:Y:S01]  /*50bf0*/  ISETP.LT.OR P5, PT, R0, 0x19, !P2 ;  /* 0x000000190000780c */ /* 0x000fe200057a1670 */
[----:B------:R-:W-:Y:S01]  /*50c00*/  FMUL R16, R16, UR26 ;  /* 0x0000001a10107c20 */ /* 0x000fe20008400000 */
        /* <DEDUP_REMOVED lines=49> */
[----:B------:R-:W4:Y:S01]  /*50f20*/  LDL.LU R40, [R1+0x608] ;  /* 0x0006080001287983 */ /* 0x000f220000300800 */
[----:B------:R-:W-:-:S03]  /*50f30*/  F2FP.SATFINITE.E4M3.F32.PACK_AB_MERGE_C R155, RZ, R155, RZ ;  /* 0x0000009bff9b723e */ /* 0x000fc600048070ff */
[----:B------:R-:W4:Y:S01]  /*50f40*/  LDL.LU R39, [R1+0x60c] ;  /* 0x00060c0001277983 */ /* 0x000f220000300800 */
[----:B------:R-:W-:-:S03]  /*50f50*/  F2FP.SATFINITE.E4M3.F32.PACK_AB_MERGE_C R156, RZ, R156, RZ ;  /* 0x0000009cff9c723e */ /* 0x000fc600048070ff */
[----:B------:R-:W4:Y:S04]  /*50f60*/  LDL.LU R37, [R1+0x610] ;  /* 0x0006100001257983 */ /* 0x000f280000300800 */
[----:B------:R-:W-:Y:S01]  /*50f70*/  @!P0 STG.E.U8 desc[UR30][R24.64+0x30], R154 ;  /* 0x0000309a18008986 */ /* 0x000fe2000c10111e */
[----:B------:R-:W-:-:S03]  /*50f80*/  ISETP.LT.OR P0, PT, R0, 0x32, !P2 ;  /* 0x000000320000780c */ /* 0x000fc60005701670 */
[----:B------:R-:W-:Y:S01]  /*50f90*/  @!P1 STG.E.U8 desc[UR30][R24.64+0x31], R155 ;  /* 0x0000319b18009986 */ /* 0x000fe2000c10111e */
[C---:B------:R-:W-:Y:S01]  /*50fa0*/  ISETP.LT.OR P1, PT, R0.reuse, 0x39, !P3 ;  /* 0x000000390000780c */ /* 0x040fe20005f21670 */
[----:B------:R-:W-:Y:S02]  /*50fb0*/  FMUL R157, R157, UR26 ;  /* 0x0000001a9d9d7c20 */ /* 0x000fe40008400000 */
[----:B------:R-:W-:Y:S01]  /*50fc0*/  @!P5 STG.E.U8 desc[UR30][R26.64+0x30], R156 ;  /* 0x0000309c1a00d986 */ /* 0x000fe2000c10111e */
[----:B------:R-:W-:Y:S01]  /*50fd0*/  ISETP.LT.OR P5, PT, R0, 0x3a, !P3 ;  /* 0x0000003a0000780c */ /* 0x000fe20005fa1670 */
[----:B------:R-:W-:Y:S02]  /*50fe0*/  FMUL R158, R158, UR26 ;  /* 0x0000001a9e9e7c20 */ /* 0x000fe40008400000 */
[----:B------:R-:W4:Y:S01]  /*50ff0*/  LDL.LU R35, [R1+0x614] ;  /* 0x0006140001237983 */ /* 0x000f220000300800 */
[----:B------:R-:W-:Y:S01]  /*51000*/  FMUL R159, R159, UR26 ;  /* 0x0000001a9f9f7c20 */ /* 0x000fe20008400000 */
[----:B------:R-:W-:Y:S01]  /*51010*/  F2FP.SATFINITE.E4M3.F32.PACK_AB_MERGE_C R157, RZ, R157, RZ ;  /* 0x0000009dff9d723e */ /* 0x000fe200048070ff */
[----:B------:R-:W-:Y:S01]  /*51020*/  FMUL R160, R160, UR26 ;  /* 0x0000001aa0a07c20 */ /* 0x000fe20008400000 */
[----:B------:R-:W-:Y:S01]  /*51030*/  F2FP.SATFINITE.E4M3.F32.PACK_AB_MERGE_C R158, RZ, R158, RZ ;  /* 0x0000009eff9e723e */ /* 0x000fe200048070ff */
[----:B------:R-:W4:Y:S01]  /*51040*/  LDL.LU R34, [R1+0x618] ;  /* 0x0006180001227983 */ /* 0x000f220000300800 */
[----:B------:R-:W-:Y:S01]  /*51050*/  F2FP.SATFINITE.E4M3.F32.PACK_AB_MERGE_C R159, RZ, R159, RZ ;  /* 0x0000009fff9f723e */ /* 0x000fe200048070ff */
[----:B------:R-:W-:Y:S01]  /*51060*/  FMUL R161, R161, UR26 ;  /* 0x0000001aa1a17c20 */ /* 0x000fe20008400000 */
[----:B------:R-:W-:Y:S01]  /*51070*/  FMUL R162, R162, UR26 ;  /* 0x0000001aa2a27c20 */ /* 0x000fe20008400000 */
[----:B------:R-:W-:Y:S01]  /*51080*/  @!P0 STG.E.U8 desc[UR30][R26.64+0x31], R157 ;  /* 0x0000319d1a008986 */ /* 0x000fe2000c10111e */
[C---:B------:R-:W-:Y:S01]  /*51090*/  ISETP.LT.OR P0, PT, R0.reuse, 0x39, !P2 ;  /* 0x000000390000780c */ /* 0x040fe20005701670 */
[----:B------:R-:W-:Y:S01]  /*510a0*/  FMUL R163, R163, UR26 ;  /* 0x0000001aa3a37c20 */ /* 0x000fe20008400000 */
[C---:B------:R-:W-:Y:S01]  /*510b0*/  ISETP.LT.OR P6, PT, R0.reuse, 0x42, !P3 ;  /* 0x000000420000780c */ /* 0x040fe20005fc1670 */
[----:B------:R-:W-:Y:S01]  /*510c0*/  @!P1 STG.E.U8 desc[UR30][R24.64+0x38], R158 ;  /* 0x0000389e18009986 */ /* 0x000fe2000c10111e */
[----:B------:R-:W-:Y:S01]  /*510d0*/  ISETP.LT.OR P1, PT, R0, 0x3a, !P2 ;  /* 0x0000003a0000780c */ /* 0x000fe20005721670 */
[----:B------:R-:W-:Y:S01]  /*510e0*/  FMUL R164, R164, UR26 ;  /* 0x0000001aa4a47c20 */ /* 0x000fe20008400000 */
[----:B------:R-:W-:Y:S01]  /*510f0*/  F2FP.SATFINITE.E4M3.F32.PACK_AB_MERGE_C R160, RZ, R160, RZ ;  /* 0x000000a0ffa0723e */ /* 0x000fe200048070ff */
[----:B------:R-:W4:Y:S01]  /*51100*/  LDL.LU R38, [R1+0x61c] ;  /* 0x00061c0001267983 */ /* 0x000f220000300800 */
[----:B------:R-:W-:Y:S01]  /*51110*/  F2FP.SATFINITE.E4M3.F32.PACK_AB_MERGE_C R161, RZ, R161, RZ ;  /* 0x000000a1ffa1723e */ /* 0x000fe200048070ff */
[----:B------:R-:W-:Y:S01]  /*51120*/  FMUL R165, R165, UR26 ;  /* 0x0000001aa5a57c20 */ /* 0x000fe20008400000 */
[----:B------:R-:W-:Y:S01]  /*51130*/  F2FP.SATFINITE.E4M3.F32.PACK_AB_MERGE_C R162, RZ, R162, RZ ;  /* 0x000000a2ffa2723e */ /* 0x000fe200048070ff */
[----:B------:R-:W-:Y:S01]  /*51140*/  @!P5 STG.E.U8 desc[UR30][R24.64+0x39], R159 ;  /* 0x0000399f1800d986 */ /* 0x000fe2000c10111e */
[----:B------:R-:W-:Y:S01]  /*51150*/  ISETP.LT.OR P5, PT, R0, 0x41, !P3 ;  /* 0x000000410000780c */ /* 0x000fe20005fa1670 */
[----:B------:R-:W-:Y:S01]  /*51160*/  FMUL R166, R166, UR26 ;  /* 0x0000001aa6a67c20 */ /* 0x000fe20008400000 */
[----:B------:R-:W-:Y:S01]  /*51170*/  F2FP.SATFINITE.E4M3.F32.PACK_AB_MERGE_C R163, RZ, R163, RZ ;  /* 0x000000a3ffa3723e */ /* 0x000fe200048070ff */
[----:B------:R-:W-:Y:S01]  /*51180*/  @!P0 STG.E.U8 desc[UR30][R26.64+0x38], R160 ;  /* 0x000038a01a008986 */ /* 0x000fe2000c10111e */
[C---:B------:R-:W-:Y:S01]  /*51190*/  ISETP.LT.OR P0, PT, R0.reuse, 0x41, !P2 ;  /* 0x000000410000780c */ /* 0x040fe20005701670 */
        /* <DEDUP_REMOVED lines=103> */
[----:B--2---:R-:W-:Y:S01]  /*51810*/  FMUL R3, R33, UR26 ;  /* 0x0000001a21037c20 */ /* 0x004fe20008400000 */
[----:B------:R-:W-:Y:S01]  /*51820*/  ISETP.LT.OR P6, PT, R0, 0x7a, !P3 ;  /* 0x0000007a0000780c */ /* 0x000fe20005fc1670 */
[----:B------:R-:W-:Y:S01]  /*51830*/  FMUL R193, R193, UR26 ;  /* 0x0000001ac1c17c20 */ /* 0x000fe20008400000 */
[----:B------:R-:W2:Y:S01]  /*51840*/  LDL.LU R33, [R1+0x620] ;  /* 0x0006200001217983 */ /* 0x000ea20000300800 */
[----:B---3--:R-:W-:Y:S01]  /*51850*/  FMUL R2, R32, UR26 ;  /* 0x0000001a20027c20 */ /* 0x008fe20008400000 */
[----:B------:R-:W-:Y:S01]  /*51860*/  F2FP.SATFINITE.E4M3.F32.PACK_AB_MERGE_C R190, RZ, R190, RZ ;  /* 0x000000beffbe723e */ /* 0x000fe200048070ff */
[----:B------:R-:W-:Y:S01]  /*51870*/  FMUL R194, R194, UR26 ;  /* 0x0000001ac2c27c20 */ /* 0x000fe20008400000 */
[----:B------:R-:W3:Y:S01]  /*51880*/  LDL.LU R32, [R1+0x624] ;  /* 0x0006240001207983 */ /* 0x000ee20000300800 */
        /* <DEDUP_REMOVED lines=172> */
[----:B------:R-:W-:-:S02]  /*52350*/  ISETP.LT.OR P1, PT, R0, 0xca, !P2 ;  /* 0x000000ca0000780c */ /* 0x000fc40005721670 */
[----:B------:R-:W-:Y:S01]  /*52360*/  F2FP.SATFINITE.E4M3.F32.PACK_AB_MERGE_C R235, RZ, R235, RZ ;  /* 0x000000ebffeb723e */ /* 0x000fe200048070ff */
[----:B------:R-:W-:Y:S01]  /*52370*/  @!P6 STG.E.U8 desc[UR30][R24.64+0xc9], R231 ;  /* 0x0000c9e71800e986 */ /* 0x000fe2000c10111e */
[----:B------:R-:W-:-:S03]  /*52380*/  ISETP.LT.OR P6, PT, R0, 0xd2, !P3 ;  /* 0x000000d20000780c */ /* 0x000fc60005fc1670 */
[----:B------:R-:W-:Y:S01]  /*52390*/  @!P5 STG.E.U8 desc[UR30][R24.64+0xc8], R230 ;  /* 0x0000c8e61800d986 */ /* 0x000fe2000c10111e */
[----:B------:R-:W-:-:S03]  /*523a0*/  ISETP.LT.OR P5, PT, R0, 0xd1, !P3 ;  /* 0x000000d10000780c */ /* 0x000fc60005fa1670 */
[----:B------:R-:W-:Y:S01]  /*523b0*/  @!P0 STG.E.U8 desc[UR30][R26.64+0xc8], R232 ;  /* 0x0000c8e81a008986 */ /* 0x000fe2000c10111e */
[----:B------:R-:W-:-:S03]  /*523c0*/  ISETP.LT.OR P0, PT, R0, 0xd1, !P2 ;  /* 0x000000d10000780c */ /* 0x000fc60005701670 */
[----:B------:R-:W-:Y:S01]  /*523d0*/  @!P1 STG.E.U8 desc[UR30][R26.64+0xc9], R233 ;  /* 0x0000c9e91a009986 */ /* 0x000fe2000c10111e */
[----:B------:R-:W-:-:S05]  /*523e0*/  ISETP.LT.OR P1, PT, R0, 0xd2, !P2 ;  /* 0x000000d20000780c */ /* 0x000fca0005721670 */
[----:B------:R-:W-:Y:S01]  /*523f0*/  @!P5 STG.E.U8 desc[UR30][R24.64+0xd0], R234 ;  /* 0x0000d0ea1800d986 */ /* 0x000fe2000c10111e */
[----:B------:R-:W-:-:S03]  /*52400*/  ISETP.LT.OR P5, PT, R0, 0xd9, !P3 ;  /* 0x000000d90000780c */ /* 0x000fc60005fa1670 */
[----:B------:R-:W-:Y:S01]  /*52410*/  @!P6 STG.E.U8 desc[UR30][R24.64+0xd1], R235 ;  /* 0x0000d1eb1800e986 */ /* 0x000fe2000c10111e */
[----:B------:R-:W-:Y:S02]  /*52420*/  ISETP.LT.OR P6, PT, R0, 0xda, !P3 ;  /* 0x000000da0000780c */ /* 0x000fe40005fc1670 */
[----:B------:R-:W-:Y:S02]  /*52430*/  F2FP.SATFINITE.E4M3.F32.PACK_AB_MERGE_C R236, RZ, R236, RZ ;  /* 0x000000ecffec723e */ /* 0x000fe400048070ff */
[----:B------:R-:W-:Y:S02]  /*52440*/  F2FP.SATFINITE.E4M3.F32.PACK_AB_MERGE_C R237, RZ, R237, RZ ;  /* 0x000000edffed723e */ /* 0x000fe400048070ff */
[----:B------:R-:W-:Y:S01]  /*52450*/  F2FP.SATFINITE.E4M3.F32.PACK_AB_MERGE_C R3, RZ, R3, RZ ;  /* 0x00000003ff03723e */ /* 0x000fe200048070ff */
[----:B------:R-:W-:Y:S01]  /*52460*/  @!P0 STG.E.U8 desc[UR30][R26.64+0xd0], R236 ;  /* 0x0000d0ec1a008986 */ /* 0x000fe2000c10111e */
[----:B0-----:R-:W-:Y:S01]  /*52470*/  F2FP.SATFINITE.E4M3.F32.PACK_AB_MERGE_C R5, RZ, R2, RZ ;  /* 0x00000002ff05723e */ /* 0x001fe200048070ff */
[----:B----4-:R-:W-:Y:S01]  /*52480*/  FMUL R4, R40, UR26 ;  /* 0x0000001a28047c20 */ /* 0x010fe20008400000 */
[----:B------:R-:W-:Y:S01]  /*52490*/  FMUL R2, R37, UR26 ;  /* 0x0000001a25027c20 */ /* 0x000fe20008400000 */
[----:B------:R-:W-:Y:S01]  /*524a0*/  @!P1 STG.E.U8 desc[UR30][R26.64+0xd1], R237 ;  /* 0x0000d1ed1a009986 */ /* 0x000fe2000c10111e */
[----:B------:R-:W-:-:S03]  /*524b0*/  ISETP.LT.OR P1, PT, R0, 0xda, !P2 ;  /* 0x000000da0000780c */ /* 0x000fc60005721670 */
[----:B------:R0:W-:Y:S01]  /*524c0*/  @!P5 STG.E.U8 desc[UR30][R24.64+0xd8], R3 ;  /* 0x0000d8031800d986 */ /* 0x0001e2000c10111e */
[----:B------:R-:W-:-:S03]  /*524d0*/  ISETP.LT.OR P0, PT, R0, 0xd9, !P2 ;  /* 0x000000d90000780c */ /* 0x000fc60005701670 */
[----:B------:R-:W4:Y:S04]  /*524e0*/  LDL.LU R40, [R1+0x628] ;  /* 0x0006280001287983 */ /* 0x000f280000300800 */
[----:B------:R-:W4:Y:S01]  /*524f0*/  LDL.LU R37, [R1+0x62c] ;  /* 0x00062c0001257983 */ /* 0x000f220000300800 */
[----:B0-----:R-:W-:-:S03]  /*52500*/  FMUL R3, R39, UR26 ;  /* 0x0000001a27037c20 */ /* 0x001fc60008400000 */
[----:B------:R0:W-:Y:S01]  /*52510*/  @!P6 STG.E.U8 desc[UR30][R24.64+0xd9], R5 ;  /* 0x0000d9051800e986 */ /* 0x0001e2000c10111e */
[C---:B------:R-:W-:Y:S02]  /*52520*/  ISETP.LT.OR P5, PT, R0.reuse, 0xe1, !P3 ;  /* 0x000000e10000780c */ /* 0x040fe40005fa1670 */
[----:B------:R-:W-:Y:S02]  /*52530*/  ISETP.LT.OR P6, PT, R0, 0xe2, !P3 ;  /* 0x000000e20000780c */ /* 0x000fe40005fc1670 */
[----:B0-----:R-:W-:Y:S02]  /*52540*/  F2FP.SATFINITE.E4M3.F32.PACK_AB_MERGE_C R5, RZ, R4, RZ ;  /* 0x00000004ff05723e */ /* 0x001fe400048070ff */
[----:B------:R-:W-:Y:S02]  /*52550*/  F2FP.SATFINITE.E4M3.F32.PACK_AB_MERGE_C R4, RZ, R3, RZ ;  /* 0x00000003ff04723e */ /* 0x000fe400048070ff */
[----:B------:R-:W-:Y:S01]  /*52560*/  F2FP.SATFINITE.E4M3.F32.PACK_AB_MERGE_C R3, RZ, R2, RZ ;  /* 0x00000002ff03723e */ /* 0x000fe200048070ff */
[----:B------:R-:W-:-:S02]  /*52570*/  FMUL R2, R35, UR26 ;  /* 0x0000001a23027c20 */ /* 0x000fc40008400000 */
[----:B------:R-:W4:Y:S04]  /*52580*/  LDL.LU R35, [R1+0x630] ;  /* 0x0006300001237983 */ /* 0x000f280000300800 */
[----:B------:R0:W-:Y:S04]  /*52590*/  @!P1 STG.E.U8 desc[UR30][R26.64+0xd9], R4 ;  /* 0x0000d9041a009986 */ /* 0x0001e8000c10111e */
[----:B------:R1:W-:Y:S04]  /*525a0*/  @!P0 STG.E.U8 desc[UR30][R26.64+0xd8], R5 ;  /* 0x0000d8051a008986 */ /* 0x0003e8000c10111e */
[----:B------:R1:W-:Y:S01]  /*525b0*/  @!P5 STG.E.U8 desc[UR30][R24.64+0xe0], R3 ;  /* 0x0000e0031800d986 */ /* 0x0003e2000c10111e */
[----:B0-----:R-:W-:-:S03]  /*525c0*/  FMUL R4, R34, UR26 ;  /* 0x0000001a22047c20 */ /* 0x001fc60008400000 */
[----:B------:R-:W4:Y:S01]  /*525d0*/  LDL.LU R34, [R1+0x634] ;  /* 0x0006340001227983 */ /* 0x000f220000300800 */
[----:B-1----:R-:W-:-:S03]  /*525e0*/  F2FP.SATFINITE.E4M3.F32.PACK_AB_MERGE_C R5, RZ, R2, RZ ;  /* 0x00000002ff05723e */ /* 0x002fc600048070ff */
[----:B------:R-:W4:Y:S01]  /*525f0*/  LDL.LU R39, [R1+0x638] ;  /* 0x0006380001277983 */ /* 0x000f220000300800 */
[----:B------:R-:W-:-:S03]  /*52600*/  FMUL R3, R38, UR26 ;  /* 0x0000001a26037c20 */ /* 0x000fc60008400000 */
[----:B------:R-:W4:Y:S04]  /*52610*/  LDL.LU R38, [R1+0x63c] ;  /* 0x00063c0001267983 */ /* 0x000f280000300800 */
[----:B------:R0:W-:Y:S02]  /*52620*/  @!P6 STG.E.U8 desc[UR30][R24.64+0xe1], R5 ;  /* 0x0000e1051800e986 */ /* 0x0001e4000c10111e */
[----:B0-----:R-:W-:Y:S02]  /*52630*/  F2FP.SATFINITE.E4M3.F32.PACK_AB_MERGE_C R5, RZ, R4, RZ ;  /* 0x00000004ff05723e */ /* 0x001fe400048070ff */
[----:B------:R-:W-:Y:S01]  /*52640*/  F2FP.SATFINITE.E4M3.F32.PACK_AB_MERGE_C R4, RZ, R3, RZ ;  /* 0x00000003ff04723e */ /* 0x000fe200048070ff */
[----:B--2---:R-:W-:Y:S02]  /*52650*/  FMUL R2, R33, UR26 ;  /* 0x0000001a21027c20 */ /* 0x004fe40008400000 */
[----:B------:R-:W2:Y:S03]  /*52660*/  LDL.LU R33, [R1+0x640] ;  /* 0x0006400001217983 */ /* 0x000ea60000300800 */
[----:B------:R-:W-:Y:S01]  /*52670*/  F2FP.SATFINITE.E4M3.F32.PACK_AB_MERGE_C R3, RZ, R2, RZ ;  /* 0x00000002ff03723e */ /* 0x000fe200048070ff */
[----:B---3--:R-:W-:-:S02]  /*52680*/  FMUL R2, R32, UR26 ;  /* 0x0000001a20027c20 */ /* 0x008fc40008400000 */
[----:B------:R-:W3:Y:S01]  /*52690*/  LDL.LU R32, [R1+0x644] ;  /* 0x0006440001207983 */ /* 0x000ee20000300800 */
[C---:B------:R-:W-:Y:S02]  /*526a0*/  ISETP.LT.OR P0, PT, R0.reuse, 0xe1, !P2 ;  /* 0x000000e10000780c */ /* 0x040fe40005701670 */
[C---:B------:R-:W-:Y:S02]  /*526b0*/  ISETP.LT.OR P1, PT, R0.reuse, 0xe2, !P2 ;  /* 0x000000e20000780c */ /* 0x040fe40005721670 */
[C---:B------:R-:W-:Y:S02]  /*526c0*/  ISETP.LT.OR P5, PT, R0.reuse, 0xe9, !P3 ;  /* 0x000000e90000780c */ /* 0x040fe40005fa1670 */
[----:B------:R-:W-:-:S07]  /*526d0*/  ISETP.LT.OR P6, PT, R0, 0xea, !P3 ;  /* 0x000000ea0000780c */ /* 0x000fce0005fc1670 */
[----:B------:R-:W-:Y:S04]  /*526e0*/  @!P0 STG.E.U8 desc[UR30][R26.64+0xe0], R5 ;  /* 0x0000e0051a008986 */ /* 0x000fe8000c10111e */
[----:B------:R-:W-:Y:S04]  /*526f0*/  @!P1 STG.E.U8 desc[UR30][R26.64+0xe1], R4 ;  /* 0x0000e1041a009986 */ /* 0x000fe8000c10111e */
[----:B------:R0:W-:Y:S01]  /*52700*/  @!P5 STG.E.U8 desc[UR30][R24.64+0xe8], R3 ;  /* 0x0000e8031800d986 */ /* 0x0001e2000c10111e */
[C---:B------:R-:W-:Y:S02]  /*52710*/  ISETP.LT.OR P0, PT, R0.reuse, 0xe9, !P2 ;  /* 0x000000e90000780c */ /* 0x040fe40005701670 */
[----:B------:R-:W-:-:S02]  /*52720*/  ISETP.LT.OR P1, PT, R0, 0xea, !P2 ;  /* 0x000000ea0000780c */ /* 0x000fc40005721670 */
[----:B------:R-:W-:Y:S02]  /*52730*/  ISETP.LT.OR P5, PT, R0, 0xf1, !P3 ;  /* 0x000000f10000780c */ /* 0x000fe40005fa1670 */
[----:B0-----:R-:W-:-:S05]  /*52740*/  F2FP.SATFINITE.E4M3.F32.PACK_AB_MERGE_C R3, RZ, R2, RZ ;  /* 0x00000002ff03723e */ /* 0x001fca00048070ff */
[----:B------:R0:W-:Y:S01]  /*52750*/  @!P6 STG.E.U8 desc[UR30][R24.64+0xe9], R3 ;  /* 0x0000e9031800e986 */ /* 0x0001e2000c10111e */
[----:B------:R-:W-:Y:S01]  /*52760*/  ISETP.LT.OR P6, PT, R0, 0xf2, !P3 ;  /* 0x000000f20000780c */ /* 0x000fe20005fc1670 */
[----:B----4-:R-:W-:Y:S02]  /*52770*/  FMUL R2, R37, UR26 ;  /* 0x0000001a25027c20 */ /* 0x010fe40008400000 */
[----:B------:R-:W4:Y:S01]  /*52780*/  LDL.LU R37, [R1+0x648] ;  /* 0x0006480001257983 */ /* 0x000f220000300800 */
[----:B------:R-:W-:-:S05]  /*52790*/  FMUL R4, R40, UR26 ;  /* 0x0000001a28047c20 */ /* 0x000fca0008400000 */
[----:B------:R-:W-:Y:S02]  /*527a0*/  F2FP.SATFINITE.E4M3.F32.PACK_AB_MERGE_C R5, RZ, R4, RZ ;  /* 0x00000004ff05723e */ /* 0x000fe400048070ff */
[----:B------:R-:W-:-:S03]  /*527b0*/  F2FP.SATFINITE.E4M3.F32.PACK_AB_MERGE_C R4, RZ, R2, RZ ;  /* 0x00000002ff04723e */ /* 0x000fc600048070ff */
[----:B------:R-:W-:Y:S01]  /*527c0*/  @!P0 STG.E.U8 desc[UR30][R26.64+0xe8], R5 ;  /* 0x0000e8051a008986 */ /* 0x000fe2000c10111e */
[----:B0-----:R-:W-:-:S03]  /*527d0*/  FMUL R3, R35, UR26 ;  /* 0x0000001a23037c20 */ /* 0x001fc60008400000 */
[----:B------:R-:W4:Y:S02]  /*527e0*/  LDL.LU R35, [R1+0x64c] ;  /* 0x00064c0001237983 */ /* 0x000f240000300800 */
[----:B------:R-:W-:Y:S02]  /*527f0*/  F2FP.SATFINITE.E4M3.F32.PACK_AB_MERGE_C R3, RZ, R3, RZ ;  /* 0x00000003ff03723e */ /* 0x000fe400048070ff */
[----:B------:R-:W-:Y:S04]  /*52800*/  @!P1 STG.E.U8 desc[UR30][R26.64+0xe9], R4 ;  /* 0x0000e9041a009986 */ /* 0x000fe8000c10111e */
[----:B------:R2:W-:Y:S01]  /*52810*/  @!P5 STG.E.U8 desc[UR30][R24.64+0xf0], R3 ;  /* 0x0000f0031800d986 */ /* 0x0005e2000c10111e */
[----:B------:R-:W-:-:S03]  /*52820*/  FMUL R2, R34, UR26 ;  /* 0x0000001a22027c20 */ /* 0x000fc60008400000 */
[----:B------:R-:W4:Y:S02]  /*52830*/  LDL.LU R34, [R1+0x650] ;  /* 0x0006500001227983 */ /* 0x000f240000300800 */
[----:B------:R-:W-:-:S05]  /*52840*/  F2FP.SATFINITE.E4M3.F32.PACK_AB_MERGE_C R2, RZ, R2, RZ ;  /* 0x00000002ff02723e */ /* 0x000fca00048070ff */
[----:B------:R3:W-:Y:S01]  /*52850*/  @!P6 STG.E.U8 desc[UR30][R24.64+0xf1], R2 ;  /* 0x0000f1021800e986 */ /* 0x0007e2000c10111e */
[----:B--2---:R-:W-:-:S03]  /*52860*/  FMUL R3, R33, UR26 ;  /* 0x0000001a21037c20 */ /* 0x004fc60008400000 */
[----:B------:R-:W2:Y:S01]  /*52870*/  LDL.LU R33, [R1+0x654] ;  /* 0x0006540001217983 */ /* 0x000ea20000300800 */
[----:B---3--:R-:W-:-:S03]  /*52880*/  FMUL R2, R32, UR26 ;  /* 0x0000001a20027c20 */ /* 0x008fc60008400000 */
[----:B------:R-:W3:Y:S01]  /*52890*/  LDL.LU R32, [R1+0x658] ;  /* 0x0006580001207983 */ /* 0x000ee20000300800 */
[C---:B------:R-:W-:Y:S01]  /*528a0*/  ISETP.LT.OR P0, PT, R0.reuse, 0xf1, !P2 ;  /* 0x000000f10000780c */ /* 0x040fe20005701670 */
[----:B------:R-:W-:Y:S01]  /*528b0*/  FMUL R5, R39, UR26 ;  /* 0x0000001a27057c20 */ /* 0x000fe20008400000 */
[C---:B------:R-:W-:Y:S01]  /*528c0*/  ISETP.LT.OR P1, PT, R0.reuse, 0xf2, !P2 ;  /* 0x000000f20000780c */ /* 0x040fe20005721670 */
[----:B------:R-:W3:Y:S01]  /*528d0*/  LDL.LU R39, [R1+0x65c] ;  /* 0x00065c0001277983 */ /* 0x000ee20000300800 */
[----:B------:R-:W-:Y:S01]  /*528e0*/  ISETP.LT.OR P5, PT, R0, 0xf9, !P3 ;  /* 0x000000f90000780c */ /* 0x000fe20005fa1670 */
[----:B------:R-:W-:Y:S01]  /*528f0*/  FMUL R4, R38, UR26 ;  /* 0x0000001a26047c20 */ /* 0x000fe20008400000 */
[----:B------:R-:W-:Y:S01]  /*52900*/  F2FP.SATFINITE.E4M3.F32.PACK_AB_MERGE_C R5, RZ, R5, RZ ;  /* 0x00000005ff05723e */ /* 0x000fe200048070ff */
[----:B------:R-:W3:Y:S01]  /*52910*/  LDL.LU R38, [R1+0x660] ;  /* 0x0006600001267983 */ /* 0x000ee20000300800 */
[----:B------:R-:W-:Y:S02]  /*52920*/  F2FP.SATFINITE.E4M3.F32.PACK_AB_MERGE_C R3, RZ, R3, RZ ;  /* 0x00000003ff03723e */ /* 0x000fe400048070ff */
[----:B------:R-:W-:-:S02]  /*52930*/  F2FP.SATFINITE.E4M3.F32.PACK_AB_MERGE_C R4, RZ, R4, RZ ;  /* 0x00000004ff04723e */ /* 0x000fc400048070ff */
[C---:B------:R-:W-:Y:S01]  /*52940*/  ISETP.LT.OR P6, PT, R0.reuse, 0xfa, !P3 ;  /* 0x000000fa0000780c */ /* 0x040fe20005fc1670 */
[----:B------:R-:W-:Y:S04]  /*52950*/  @!P0 STG.E.U8 desc[UR30][R26.64+0xf0], R5 ;  /* 0x0000f0051a008986 */ /* 0x000fe8000c10111e */
[----:B------:R0:W-:Y:S04]  /*52960*/  @!P1 STG.E.U8 desc[UR30][R26.64+0xf1], R4 ;  /* 0x0000f1041a009986 */ /* 0x0001e8000c10111e */
[----:B------:R4:W-:Y:S01]  /*52970*/  @!P5 STG.E.U8 desc[UR30][R24.64+0xf8], R3 ;  /* 0x0000f8031800d986 */ /* 0x0009e2000c10111e */
[----:B------:R-:W-:-:S02]  /*52980*/  ISETP.LT.OR P5, PT, R0, 0xfa, !P2 ;  /* 0x000000fa0000780c */ /* 0x000fc400057a1670 */
[----:B------:R-:W-:Y:S02]  /*52990*/  ISETP.GE.AND P1, PT, R36, 0x81, PT ;  /* 0x000000812400780c */ /* 0x000fe40003f26270 */
[----:B0-----:R-:W-:Y:S02]  /*529a0*/  F2FP.SATFINITE.E4M3.F32.PACK_AB_MERGE_C R4, RZ, R2, RZ ;  /* 0x00000002ff04723e */ /* 0x001fe400048070ff */
[----:B------:R-:W-:-:S03]  /*529b0*/  ISETP.LT.OR P0, PT, R0, 0xf9, !P2 ;  /* 0x000000f90000780c */ /* 0x000fc60005701670 */
[----:B------:R0:W-:Y:S01]  /*529c0*/  @!P6 STG.E.U8 desc[UR30][R24.64+0xf9], R4 ;  /* 0x0000f9041800e986 */ /* 0x0001e2000c10111e */
[----:B------:R-:W-:Y:S01]  /*529d0*/  ISETP.LT.OR P6, PT, R0, 0x1, !P1 ;  /* 0x000000010000780c */ /* 0x000fe20004fc1670 */
[----:B----4-:R-:W-:Y:S02]  /*529e0*/  FMUL R3, R37, UR26 ;  /* 0x0000001a25037c20 */ /* 0x010fe40008400000 */
[----:B------:R-:W4:Y:S03]  /*529f0*/  LDL.LU R37, [R1+0x664] ;  /* 0x0006640001257983 */ /* 0x000f260000300800 */
[----:B0-----:R-:W-:Y:S01]  /*52a00*/  F2FP.SATFINITE.E4M3.F32.PACK_AB_MERGE_C R4, RZ, R3, RZ ;  /* 0x00000003ff04723e */ /* 0x001fe200048070ff */
[----:B------:R-:W-:Y:S02]  /*52a10*/  FMUL R2, R35, UR26 ;  /* 0x0000001a23027c20 */ /* 0x000fe40008400000 */
[----:B------:R-:W4:Y:S03]  /*52a20*/  LDL.LU R35, [R1+0x668] ;  /* 0x0006680001237983 */ /* 0x000f260000300800 */
[----:B------:R-:W-:-:S05]  /*52a30*/  F2FP.SATFINITE.E4M3.F32.PACK_AB_MERGE_C R3, RZ, R2, RZ ;  /* 0x00000002ff03723e */ /* 0x000fca00048070ff */
[----:B------:R0:W-:Y:S01]  /*52a40*/  @!P5 STG.E.U8 desc[UR30][R26.64+0xf9], R3 ;  /* 0x0000f9031a00d986 */ /* 0x0001e2000c10111e */
[----:B------:R-:W-:-:S03]  /*52a50*/  FMUL R2, R34, UR26 ;  /* 0x0000001a22027c20 */ /* 0x000fc60008400000 */
[----:B------:R-:W4:Y:S02]  /*52a60*/  LDL.LU R34, [R1+0x66c] ;  /* 0x00066c0001227983 */ /* 0x000f240000300800 */
[----:B0-----:R-:W-:Y:S02]  /*52a70*/  F2FP.SATFINITE.E4M3.F32.PACK_AB_MERGE_C R3, RZ, R2, RZ ;  /* 0x00000002ff03723e */ /* 0x001fe400048070ff */
[----:B------:R-:W-:Y:S04]  /*52a80*/  @!P0 STG.E.U8 desc[UR30][R26.64+0xf8], R4 ;  /* 0x0000f8041a008986 */ /* 0x000fe8000c10111e */
[----:B------:R0:W-:Y:S01]  /*52a90*/  @!P6 STG.E.U8 desc[UR30][R30.64], R3 ;  /* 0x000000031e00e986 */ /* 0x0001e2000c10111e */
[----:B--2---:R-:W-:-:S03]  /*52aa0*/  FMUL R2, R33, UR26 ;  /* 0x0000001a21027c20 */ /* 0x004fc60008400000 */
[----:B------:R-:W2:Y:S02]  /*52ab0*/  LDL.LU R33, [R1+0x670] ;  /* 0x0006700001217983 */ /* 0x000ea40000300800 */
[----:B0-----:R-:W-:Y:S01]  /*52ac0*/  F2FP.SATFINITE.E4M3.F32.PACK_AB_MERGE_C R3, RZ, R2, RZ ;  /* 0x00000002ff03723e */ /* 0x001fe200048070ff */
[----:B---3--:R-:W-:Y:S02]  /*52ad0*/  FMUL R2, R32, UR26 ;  /* 0x0000001a20027c20 */ /* 0x008fe40008400000 */
[----:B------:R-:W3:Y:S01]  /*52ae0*/  LDL.LU R32, [R1+0x674] ;  /* 0x0006740001207983 */ /* 0x000ee20000300800 */
[----:B------:R-:W-:Y:S02]  /*52af0*/  ISETP.LT.OR P5, PT, R0, 0x2, !P1 ;  /* 0x000000020000780c */ /* 0x000fe40004fa1670 */
[----:B------:R-:W-:-:S04]  /*52b00*/  ISETP.GE.AND P0, PT, R36, 0x89, PT ;  /* 0x000000892400780c */ /* 0x000fc80003f06270 */
[----:B------:R-:W-:-:S07]  /*52b10*/  ISETP.LT.OR P6, PT, R0, 0x1, !P0 ;  /* 0x000000010000780c */ /* 0x000fce00047c1670 */
[----:B------:R0:W-:Y:S01]  /*52b20*/  @!P5 STG.E.U8 desc[UR30][R30.64+0x1], R3 ;  /* 0x000001031e00d986 */ /* 0x0001e2000c10111e */
[C---:B------:R-:W-:Y:S02]  /*52b30*/  ISETP.LT.OR P5, PT, R0.reuse, 0x2, !P0 ;  /* 0x000000020000780c */ /* 0x040fe400047a1670 */
[----:B0-----:R-:W-:Y:S01]  /*52b40*/  F2FP.SATFINITE.E4M3.F32.PACK_AB_MERGE_C R3, RZ, R2, RZ ;  /* 0x00000002ff03723e */ /* 0x001fe200048070ff */
[----:B------:R-:W-:Y:S02]  /*52b50*/  FMUL R2, R39, UR26 ;  /* 0x0000001a27027c20 */ /* 0x000fe40008400000 */
[----:B------:R-:W3:Y:S04]  /*52b60*/  LDL.LU R39, [R1+0x678] ;  /* 0x0006780001277983 */ /* 0x000ee80000300800 */
[----:B------:R0:W-:Y:S01]  /*52b70*/  @!P6 STG.E.U8 desc[UR30][R28.64], R3 ;  /* 0x000000031c00e986 */ /* 0x0001e2000c10111e */
[----:B------:R-:W-:-:S02]  /*52b80*/  ISETP.LT.OR P6, PT, R0, 0x9, !P1 ;  /* 0x000000090000780c */ /* 0x000fc40004fc1670 */
[----:B0-----:R-:W-:Y:S01]  /*52b90*/  F2FP.SATFINITE.E4M3.F32.PACK_AB_MERGE_C R3, RZ, R2, RZ ;  /* 0x00000002ff03723e */ /* 0x001fe200048070ff */
[----:B------:R-:W-:Y:S02]  /*52ba0*/  FMUL R2, R38, UR26 ;  /* 0x0000001a26027c20 */ /* 0x000fe40008400000 */
[----:B------:R-:W3:Y:S04]  /*52bb0*/  LDL.LU R38, [R1+0x67c] ;  /* 0x00067c0001267983 */ /* 0x000ee80000300800 */
[----:B------:R0:W-:Y:S01]  /*52bc0*/  @!P5 STG.E.U8 desc[UR30][R28.64+0x1], R3 ;  /* 0x000001031c00d986 */ /* 0x0001e2000c10111e */
[----:B------:R-:W-:Y:S02]  /*52bd0*/  ISETP.LT.OR P5, PT, R0, 0xa, !P1 ;  /* 0x0000000a0000780c */ /* 0x000fe40004fa1670 */
[----:B0-----:R-:W-:-:S05]  /*52be0*/  F2FP.SATFINITE.E4M3.F32.PACK_AB_MERGE_C R3, RZ, R2, RZ ;  /* 0x00000002ff03723e */ /* 0x001fca00048070ff */
[----:B------:R0:W-:Y:S01]  /*52bf0*/  @!P6 STG.E.U8 desc[UR30][R30.64+0x8], R3 ;  /* 0x000008031e00e986 */ /* 0x0001e2000c10111e */
[----:B------:R-:W-:Y:S01]  /*52c00*/  ISETP.LT.OR P6, PT, R0, 0x9, !P0 ;  /* 0x000000090000780c */ /* 0x000fe200047c1670 */
[----:B----4-:R-:W-:Y:S02]  /*52c10*/  FMUL R2, R37, UR26 ;  /* 0x0000001a25027c20 */ /* 0x010fe40008400000 */
[----:B------:R-:W4:Y:S03]  /*52c20*/  LDL.LU R37, [R1+0x680] ;  /* 0x0006800001257983 */ /* 0x000f260000300800 */
[----:B0-----:R-:W-:-:S05]  /*52c30*/  F2FP.SATFINITE.E4M3.F32.PACK_AB_MERGE_C R3, RZ, R2, RZ ;  /* 0x00000002ff03723e */ /* 0x001fca00048070ff */
[----:B------:R0:W-:Y:S01]  /*52c40*/  @!P5 STG.E.U8 desc[UR30][R30.64+0x9], R3 ;  /* 0x000009031e00d986 */ /* 0x0001e2000c10111e */
[----:B------:R-:W-:Y:S01]  /*52c50*/  ISETP.LT.OR P5, PT, R0, 0xa, !P0 ;  /* 0x0000000a0000780c */ /* 0x000fe200047a1670 */
[----:B------:R-:W-:Y:S02]  /*52c60*/  FMUL R2, R35, UR26 ;  /* 0x0000001a23027c20 */ /* 0x000fe40008400000 */
[----:B------:R-:W4:Y:S03]  /*52c70*/  LDL.LU R35, [R1+0x684] ;  /* 0x0006840001237983 */ /* 0x000f260000300800 */
[----:B0-----:R-:W-:-:S05]  /*52c80*/  F2FP.SATFINITE.E4M3.F32.PACK_AB_MERGE_C R3, RZ, R2, RZ ;  /* 0x00000002ff03723e */ /* 0x001fca00048070ff */
[----:B------:R0:W-:Y:S01]  /*52c90*/  @!P6 STG.E.U8 desc[UR30][R28.64+0x8], R3 ;  /* 0x000008031c00e986 */ /* 0x0001e2000c10111e */
[----:B------:R-:W-:-:S03]  /*52ca0*/  FMUL R2, R34, UR26 ;  /* 0x0000001a22027c20 */ /* 0x000fc60008400000 */
[----:B------:R-:W4:Y:S02]  /*52cb0*/  LDL.LU R34, [R1+0x688] ;  /* 0x0006880001227983 */ /* 0x000f240000300800 */
[----:B0-----:R-:W-:-:S05]  /*52cc0*/  F2FP.SATFINITE.E4M3.F32.PACK_AB_MERGE_C R3, RZ, R2, RZ ;  /* 0x00000002ff03723e */ /* 0x001fca00048070ff */
[----:B------:R0:W-:Y:S01]  /*52cd0*/  @!P5 STG.E.U8 desc[UR30][R28.64+0x9], R3 ;  /* 0x000009031c00d986 */ /* 0x0001e2000c10111e */
[----:B--2---:R-:W-:-:S03]  /*52ce0*/  FMUL R2, R33, UR26 ;  /* 0x0000001a21027c20 */ /* 0x004fc60008400000 */
[----:B------:R-:W2:Y:S02]  /*52cf0*/  LDL.LU R33, [R1+0x68c] ;  /* 0x00068c0001217983 */ /* 0x000ea40000300800 */
[----:B0-----:R-:W-:Y:S01]  /*52d00*/  F2FP.SATFINITE.E4M3.F32.PACK_AB_MERGE_C R3, RZ, R2, RZ ;  /* 0x00000002ff03723e */ /* 0x001fe200048070ff */
[----:B---3--:R-:W-:Y:S02]  /*52d10*/  FMUL R2, R32, UR26 ;  /* 0x0000001a20027c20 */ /* 0x008fe40008400000 */
[----:B------:R-:W3:Y:S01]  /*52d20*/  LDL.LU R32, [R1+0x690] ;  /* 0x0006900001207983 */ /* 0x000ee20000300800 */
[C---:B------:R-:W-:Y:S02]  /*52d30*/  ISETP.LT.OR P6, PT, R0.reuse, 0x11, !P1 ;  /* 0x000000110000780c */ /* 0x040fe40004fc1670 */
[----:B------:R-:W-:-:S11]  /*52d40*/  ISETP.LT.OR P5, PT, R0, 0x12, !P1 ;  /* 0x000000120000780c */ /* 0x000fd60004fa1670 */
        /* <DEDUP_REMOVED lines=752> */
[----:B------:R-:W-:-:S05]  /*55c50*/  F2FP.SATFINITE.E4M3.F32.PACK_AB_MERGE_C R2, RZ, R2, RZ ;  /* 0x00000002ff02723e */ /* 0x000fca00048070ff */
[----:B------:R1:W-:Y:S01]  /*55c60*/  @!P5 STG.E.U8 desc[UR30][R26.64+0x139], R2 ;  /* 0x000139021a00d986 */ /* 0x0003e2000c10111e */
[----:B0-----:R-:W-:-:S03]  /*55c70*/  FMUL R3, R35, UR26 ;  /* 0x0000001a23037c20 */ /* 0x001fc60008400000 */
[----:B------:R-:W4:Y:S02]  /*55c80*/  LDL.LU R35, [R1+0x8ec] ;  /* 0x0008ec0001237983 */ /* 0x000f240000300800 */
[----:B------:R-:W-:-:S05]  /*55c90*/  F2FP.SATFINITE.E4M3.F32.PACK_AB_MERGE_C R3, RZ, R3, RZ ;  /* 0x00000003ff03723e */ /* 0x000fca00048070ff */
[----:B------:R2:W-:Y:S01]  /*55ca0*/  @!P6 STG.E.U8 desc[UR30][R24.64+0x140], R3 ;  /* 0x000140031800e986 */ /* 0x0005e2000c10111e */
[----:B-1----:R-:W-:-:S03]  /*55cb0*/  FMUL R2, R34, UR26 ;  /* 0x0000001a22027c20 */ /* 0x002fc60008400000 */
[----:B------:R-:W4:Y:S01]  /*55cc0*/  LDL.LU R34, [R1+0x8f0] ;  /* 0x0008f00001227983 */ /* 0x000f220000300800 */
[----:B--2---:R-:W-:-:S03]  /*55cd0*/  FMUL R3, R33, UR26 ;  /* 0x0000001a21037c20 */ /* 0x004fc60008400000 */
[----:B------:R-:W2:Y:S01]  /*55ce0*/  LDL.LU R33, [R1+0x8f4] ;  /* 0x0008f40001217983 */ /* 0x000ea20000300800 */
[----:B---3--:R-:W-:-:S03]  /*55cf0*/  FMUL R4, R32, UR26 ;  /* 0x0000001a20047c20 */ /* 0x008fc60008400000 */
[----:B------:R-:W3:Y:S01]  /*55d00*/  LDL.LU R32, [R1+0x8f8] ;  /* 0x0008f80001207983 */ /* 0x000ee20000300800 */
[C---:B------:R-:W-:Y:S02]  /*55d10*/  ISETP.LT.OR P5, PT, R0.reuse, 0x142, !P3 ;  /* 0x000001420000780c */ /* 0x040fe40005fa1670 */
[----:B------:R-:W-:Y:S02]  /*55d20*/  F2FP.SATFINITE.E4M3.F32.PACK_AB_MERGE_C R5, RZ, R3, RZ ;  /* 0x00000003ff05723e */ /* 0x000fe400048070ff */
[----:B------:R-:W-:Y:S02]  /*55d30*/  F2FP.SATFINITE.E4M3.F32.PACK_AB_MERGE_C R2, RZ, R2, RZ ;  /* 0x00000002ff02723e */ /* 0x000fe400048070ff */
[----:B------:R-:W-:-:S07]  /*55d40*/  ISETP.LT.OR P6, PT, R0, 0x141, !P2 ;  /* 0x000001410000780c */ /* 0x000fce00057c1670 */
[----:B------:R0:W-:Y:S01]  /*55d50*/  @!P5 STG.E.U8 desc[UR30][R24.64+0x141], R2 ;  /* 0x000141021800d986 */ /* 0x0001e2000c10111e */
[----:B------:R-:W-:Y:S01]  /*55d60*/  ISETP.LT.OR P5, PT, R0, 0x142, !P2 ;  /* 0x000001420000780c */ /* 0x000fe200057a1670 */
[----:B------:R-:W-:Y:S02]  /*55d70*/  FMUL R3, R39, UR26 ;  /* 0x0000001a27037c20 */ /* 0x000fe40008400000 */
[----:B------:R-:W3:Y:S01]  /*55d80*/  LDL.LU R39, [R1+0x8fc] ;  /* 0x0008fc0001277983 */ /* 0x000ee20000300800 */
[----:B------:R-:W-:-:S03]  /*55d90*/  F2FP.SATFINITE.E4M3.F32.PACK_AB_MERGE_C R7, RZ, R4, RZ ;  /* 0x00000004ff07723e */ /* 0x000fc600048070ff */
[----:B------:R1:W-:Y:S01]  /*55da0*/  @!P6 STG.E.U8 desc[UR30][R26.64+0x140], R5 ;  /* 0x000140051a00e986 */ /* 0x0003e2000c10111e */
[----:B------:R-:W-:Y:S01]  /*55db0*/  ISETP.LT.OR P6, PT, R0, 0x149, !P3 ;  /* 0x000001490000780c */ /* 0x000fe20005fc1670 */
[----:B0-----:R-:W-:Y:S02]  /*55dc0*/  FMUL R2, R38, UR26 ;  /* 0x0000001a26027c20 */ /* 0x001fe40008400000 */
[----:B------:R-:W3:Y:S03]  /*55dd0*/  LDL.LU R38, [R1+0x900] ;  /* 0x0009000001267983 */ /* 0x000ee60000300800 */
[----:B------:R-:W-:Y:S01]  /*55de0*/  F2FP.SATFINITE.E4M3.F32.PACK_AB_MERGE_C R9, RZ, R2, RZ ;  /* 0x00000002ff09723e */ /* 0x000fe200048070ff */
[----:B------:R0:W-:Y:S01]  /*55df0*/  @!P5 STG.E.U8 desc[UR30][R26.64+0x141], R7 ;  /* 0x000141071a00d986 */ /* 0x0001e2000c10111e */
[----:B------:R-:W-:Y:S02]  /*55e00*/  ISETP.LT.OR P5, PT, R0, 0x14a, !P3 ;  /* 0x0000014a0000780c */ /* 0x000fe40005fa1670 */
[----:B------:R-:W-:-:S05]  /*55e10*/  F2FP.SATFINITE.E4M3.F32.PACK_AB_MERGE_C R3, RZ, R3, RZ ;  /* 0x00000003ff03723e */ /* 0x000fca00048070ff */
[----:B------:R0:W-:Y:S06]  /*55e20*/  @!P6 STG.E.U8 desc[UR30][R24.64+0x148], R3 ;  /* 0x000148031800e986 */ /* 0x0001ec000c10111e */
[----:B------:R2:W-:Y:S01]  /*55e30*/  @!P5 STG.E.U8 desc[UR30][R24.64+0x149], R9 ;  /* 0x000149091800d986 */ /* 0x0005e2000c10111e */
[----:B----4-:R-:W-:-:S03]  /*55e40*/  FMUL R2, R37, UR26 ;  /* 0x0000001a25027c20 */ /* 0x010fc60008400000 */
[----:B------:R-:W4:Y:S02]  /*55e50*/  LDL.LU R37, [R1+0x904] ;  /* 0x0009040001257983 */ /* 0x000f240000300800 */
[----:B-1----:R-:W-:Y:S01]  /*55e60*/  F2FP.SATFINITE.E4M3.F32.PACK_AB_MERGE_C R5, RZ, R2, RZ ;  /* 0x00000002ff05723e */ /* 0x002fe200048070ff */
[----:B------:R-:W-:Y:S02]  /*55e70*/  FMUL R2, R35, UR26 ;  /* 0x0000001a23027c20 */ /* 0x000fe40008400000 */
[----:B------:R-:W4:Y:S03]  /*55e80*/  LDL.LU R35, [R1+0x908] ;  /* 0x0009080001237983 */ /* 0x000f260000300800 */
[----:B0-----:R-:W-:Y:S01]  /*55e90*/  F2FP.SATFINITE.E4M3.F32.PACK_AB_MERGE_C R7, RZ, R2, RZ ;  /* 0x00000002ff07723e */ /* 0x001fe200048070ff */
[----:B------:R-:W-:Y:S02]  /*55ea0*/  FMUL R2, R34, UR26 ;  /* 0x0000001a22027c20 */ /* 0x000fe40008400000 */
[----:B------:R-:W4:Y:S03]  /*55eb0*/  LDL.LU R34, [R1+0x90c] ;  /* 0x00090c0001227983 */ /* 0x000f260000300800 */
[----:B------:R-:W-:Y:S01]  /*55ec0*/  F2FP.SATFINITE.E4M3.F32.PACK_AB_MERGE_C R3, RZ, R2, RZ ;  /* 0x00000002ff03723e */ /* 0x000fe200048070ff */
[----:B--2---:R-:W-:-:S02]  /*55ed0*/  FMUL R2, R33, UR26 ;  /* 0x0000001a21027c20 */ /* 0x004fc40008400000 */
[----:B------:R-:W2:Y:S03]  /*55ee0*/  LDL.LU R33, [R1+0x910] ;  /* 0x0009100001217983 */ /* 0x000ea60000300800 */
[----:B------:R-:W-:Y:S01]  /*55ef0*/  F2FP.SATFINITE.E4M3.F32.PACK_AB_MERGE_C R9, RZ, R2, RZ ;  /* 0x00000002ff09723e */ /* 0x000fe200048070ff */
[----:B---3--:R-:W-:Y:S02]  /*55f00*/  FMUL R2, R32, UR26 ;  /* 0x0000001a20027c20 */ /* 0x008fe40008400000 */
[----:B------:R-:W3:Y:S01]  /*55f10*/  LDL.LU R32, [R1+0x914] ;  /* 0x0009140001207983 */ /* 0x000ee20000300800 */
[C---:B------:R-:W-:Y:S02]  /*55f20*/  ISETP.LT.OR P6, PT, R0.reuse, 0x149, !P2 ;  /* 0x000001490000780c */ /* 0x040fe400057c1670 */
[----:B------:R-:W-:-:S11]  /*55f30*/  ISETP.LT.OR P5, PT, R0, 0x14a, !P2 ;  /* 0x0000014a0000780c */ /* 0x000fd600057a1670 */
[----:B------:R0:W-:Y:S01]  /*55f40*/  @!P6 STG.E.U8 desc[UR30][R26.64+0x148], R5 ;  /* 0x000148051a00e986 */ /* 0x0001e2000c10111e */
[----:B------:R-:W-:-:S03]  /*55f50*/  ISETP.LT.OR P6, PT, R0, 0x151, !P3 ;  /* 0x000001510000780c */ /* 0x000fc60005fc1670 */
[----:B------:R1:W-:Y:S01]  /*55f60*/  @!P5 STG.E.U8 desc[UR30][R26.64+0x149], R7 ;  /* 0x000149071a00d986 */ /* 0x0003e2000c10111e */
[C---:B------:R-:W-:Y:S02]  /*55f70*/  ISETP.LT.OR P5, PT, R0.reuse, 0x152, !P3 ;  /* 0x000001520000780c */ /* 0x040fe40005fa1670 */
[----:B0-----:R-:W-:Y:S01]  /*55f80*/  F2FP.SATFINITE.E4M3.F32.PACK_AB_MERGE_C R5, RZ, R2, RZ ;  /* 0x00000002ff05723e */ /* 0x001fe200048070ff */
[----:B------:R-:W-:Y:S02]  /*55f90*/  FMUL R2, R39, UR26 ;  /* 0x0000001a27027c20 */ /* 0x000fe40008400000 */
[----:B------:R-:W3:Y:S03]  /*55fa0*/  LDL.LU R39, [R1+0x918] ;  /* 0x0009180001277983 */ /* 0x000ee60000300800 */
[----:B-1----:R-:W-:Y:S01]  /*55fb0*/  F2FP.SATFINITE.E4M3.F32.PACK_AB_MERGE_C R7, RZ, R2, RZ ;  /* 0x00000002ff07723e */ /* 0x002fe200048070ff */
[----:B------:R0:W-:Y:S01]  /*55fc0*/  @!P6 STG.E.U8 desc[UR30][R24.64+0x150], R3 ;  /* 0x000150031800e986 */ /* 0x0001e2000c10111e */
[----:B------:R-:W-:-:S03]  /*55fd0*/  ISETP.LT.OR P6, PT, R0, 0x151, !P2 ;  /* 0x000001510000780c */ /* 0x000fc600057c1670 */
[----:B------:R1:W-:Y:S01]  /*55fe0*/  @!P5 STG.E.U8 desc[UR30][R24.64+0x151], R9 ;  /* 0x000151091800d986 */ /* 0x0003e2000c10111e */
[----:B------:R-:W-:-:S03]  /*55ff0*/  FMUL R2, R38, UR26 ;  /* 0x0000001a26027c20 */ /* 0x000fc60008400000 */
[----:B------:R-:W3:Y:S02]  /*56000*/  LDL.LU R38, [R1+0x91c] ;  /* 0x00091c0001267983 */ /* 0x000ee40000300800 */
[----:B0-----:R-:W-:Y:S02]  /*56010*/  F2FP.SATFINITE.E4M3.F32.PACK_AB_MERGE_C R3, RZ, R2, RZ ;  /* 0x00000002ff03723e */ /* 0x001fe400048070ff */
[C---:B------:R-:W-:Y:S02]  /*56020*/  ISETP.LT.OR P5, PT, R0.reuse, 0x152, !P2 ;  /* 0x000001520000780c */ /* 0x040fe400057a1670 */
[----:B------:R0:W-:Y:S01]  /*56030*/  @!P6 STG.E.U8 desc[UR30][R26.64+0x150], R5 ;  /* 0x000150051a00e986 */ /* 0x0001e2000c10111e */
[----:B------:R-:W-:-:S10]  /*56040*/  ISETP.LT.OR P6, PT, R0, 0x159, !P3 ;  /* 0x000001590000780c */ /* 0x000fd40005fc1670 */
[----:B------:R0:W-:Y:S04]  /*56050*/  @!P5 STG.E.U8 desc[UR30][R26.64+0x151], R7 ;  /* 0x000151071a00d986 */ /* 0x0001e8000c10111e */
        /* <DEDUP_REMOVED lines=335> */
[----:B------:R-:W-:Y:S02]  /*57550*/  ISETP.LT.OR P5, PT, R0, 0x1da, !P2 ;  /* 0x000001da0000780c */ /* 0x000fe400057a1670 */
[----:B0-----:R-:W-:Y:S01]  /*57560*/  F2FP.SATFINITE.E4M3.F32.PACK_AB_MERGE_C R3, RZ, R2, RZ ;  /* 0x00000002ff03723e */ /* 0x001fe200048070ff */
[----:B------:R-:W-:-:S06]  /*57570*/  FMUL R2, R39, UR26 ;  /* 0x0000001a27027c20 */ /* 0x000fcc0008400000 */
[----:B------:R0:W-:Y:S01]  /*57580*/  @!P6 STG.E.U8 desc[UR30][R26.64+0x1d8], R5 ;  /* 0x0001d8051a00e986 */ /* 0x0001e2000c10111e */
[----:B------:R-:W-:Y:S02]  /*57590*/  ISETP.LT.OR P6, PT, R0, 0x1e1, !P3 ;  /* 0x000001e10000780c */ /* 0x000fe40005fc1670 */
[----:B-1----:R-:W-:Y:S01]  /*575a0*/  F2FP.SATFINITE.E4M3.F32.PACK_AB_MERGE_C R9, RZ, R2, RZ ;  /* 0x00000002ff09723e */ /* 0x002fe200048070ff */
[----:B------:R-:W3:Y:S04]  /*575b0*/  LDL.LU R39, [R1+0xa30] ;  /* 0x000a300001277983 */ /* 0x000ee80000300800 */
[----:B------:R1:W-:Y:S01]  /*575c0*/  @!P5 STG.E.U8 desc[UR30][R26.64+0x1d9], R7 ;  /* 0x0001d9071a00d986 */ /* 0x0003e2000c10111e */
[----:B------:R-:W-:-:S03]  /*575d0*/  FMUL R2, R38, UR26 ;  /* 0x0000001a26027c20 */ /* 0x000fc60008400000 */
[----:B------:R-:W3:Y:S02]  /*575e0*/  LDL.LU R38, [R1+0xa34] ;  /* 0x000a340001267983 */ /* 0x000ee40000300800 */
[----:B0-----:R-:W-:Y:S02]  /*575f0*/  F2FP.SATFINITE.E4M3.F32.PACK_AB_MERGE_C R5, RZ, R2, RZ ;  /* 0x00000002ff05723e */ /* 0x001fe400048070ff */
[C---:B------:R-:W-:Y:S01]  /*57600*/  ISETP.LT.OR P5, PT, R0.reuse, 0x1e2, !P3 ;  /* 0x000001e20000780c */ /* 0x040fe20005fa1670 */
[----:B------:R0:W-:Y:S01]  /*57610*/  @!P6 STG.E.U8 desc[UR30][R24.64+0x1e0], R3 ;  /* 0x0001e0031800e986 */ /* 0x0001e2000c10111e */
[----:B------:R-:W-:-:S11]  /*57620*/  ISETP.LT.OR P6, PT, R0, 0x1e1, !P2 ;  /* 0x000001e10000780c */ /* 0x000fd600057c1670 */
        /* <DEDUP_REMOVED lines=17> */
[C---:B------:R-:W-:Y:S01]  /*57740*/  ISETP.LT.OR P6, PT, R0.reuse, 0x1e9, !P3 ;  /* 0x000001e90000780c */ /* 0x040fe20005fc1670 */
[----:B------:R-:W3:Y:S10]  /*57750*/  LDL.LU R40, [R1+0xa4c] ;  /* 0x000a4c0001287983 */ /* 0x000ef40000300800 */
[----:B------:R0:W-:Y:S01]  /*57760*/  @!P5 STG.E.U8 desc[UR30][R26.64+0x1e1], R7 ;  /* 0x0001e1071a00d986 */ /* 0x0001e2000c10111e */
[----:B------:R-:W-:-:S03]  /*57770*/  ISETP.LT.OR P5, PT, R0, 0x1ea, !P3 ;  /* 0x000001ea0000780c */ /* 0x000fc60005fa1670 */
[----:B------:R1:W-:Y:S01]  /*57780*/  @!P6 STG.E.U8 desc[UR30][R24.64+0x1e8], R3 ;  /* 0x0001e8031800e986 */ /* 0x0003e2000c10111e */
[----:B------:R-:W-:Y:S02]  /*57790*/  ISETP.LT.OR P6, PT, R0, 0x1e9, !P2 ;  /* 0x000001e90000780c */ /* 0x000fe400057c1670 */
[----:B0-----:R-:W-:-:S07]  /*577a0*/  F2FP.SATFINITE.E4M3.F32.PACK_AB_MERGE_C R7, RZ, R2, RZ ;  /* 0x00000002ff07723e */ /* 0x001fce00048070ff */
[----:B------:R0:W-:Y:S01]  /*577b0*/  @!P5 STG.E.U8 desc[UR30][R24.64+0x1e9], R9 ;  /* 0x0001e9091800d986 */ /* 0x0001e2000c10111e */
[----:B------:R-:W-:Y:S01]  /*577c0*/  ISETP.LT.OR P5, PT, R0, 0x1ea, !P2 ;  /* 0x000001ea0000780c */ /* 0x000fe200057a1670 */
[----:B------:R-:W-:Y:S02]  /*577d0*/  FMUL R2, R39, UR26 ;  /* 0x0000001a27027c20 */ /* 0x000fe40008400000 */
[----:B------:R-:W3:Y:S03]  /*577e0*/  LDL.LU R39, [R1+0xa50] ;  /* 0x000a500001277983 */ /* 0x000ee60000300800 */
[----:B-1----:R-:W-:Y:S01]  /*577f0*/  F2FP.SATFINITE.E4M3.F32.PACK_AB_MERGE_C R3, RZ, R2, RZ ;  /* 0x00000002ff03723e */ /* 0x002fe200048070ff */
[----:B------:R1:W-:Y:S01]  /*57800*/  @!P6 STG.E.U8 desc[UR30][R26.64+0x1e8], R5 ;  /* 0x0001e8051a00e986 */ /* 0x0003e2000c10111e */
[----:B------:R-:W-:-:S05]  /*57810*/  FMUL R2, R38, UR26 ;  /* 0x0000001a26027c20 */ /* 0x000fca0008400000 */
[----:B------:R1:W-:Y:S01]  /*57820*/  @!P5 STG.E.U8 desc[UR30][R26.64+0x1e9], R7 ;  /* 0x0001e9071a00d986 */ /* 0x0003e2000c10111e */
[----:B0-----:R-:W-:-:S03]  /*57830*/  F2FP.SATFINITE.E4M3.F32.PACK_AB_MERGE_C R9, RZ, R2, RZ ;  /* 0x00000002ff09723e */ /* 0x001fc600048070ff */
[----:B------:R-:W3:Y:S01]  /*57840*/  LDL.LU R38, [R1+0xa54] ;  /* 0x000a540001267983 */ /* 0x000ee20000300800 */
[C---:B------:R-:W-:Y:S02]  /*57850*/  ISETP.LT.OR P6, PT, R0.reuse, 0x1f1, !P3 ;  /* 0x000001f10000780c */ /* 0x040fe40005fc1670 */
[----:B------:R-:W-:-:S11]  /*57860*/  ISETP.LT.OR P5, PT, R0, 0x1f2, !P3 ;  /* 0x000001f20000780c */ /* 0x000fd60005fa1670 */
[----:B------:R-:W-:Y:S04]  /*57870*/  @!P6 STG.E.U8 desc[UR30][R24.64+0x1f0], R3 ;  /* 0x0001f0031800e986 */ /* 0x000fe8000c10111e */
[----:B------:R0:W-:Y:S01]  /*57880*/  @!P5 STG.E.U8 desc[UR30][R24.64+0x1f1], R9 ;  /* 0x0001f1091800d986 */ /* 0x0001e2000c10111e */
[----:B----4-:R-:W-:-:S03]  /*57890*/  FMUL R2, R37, UR26 ;  /* 0x0000001a25027c20 */ /* 0x010fc60008400000 */
[----:B------:R-:W4:Y:S02]  /*578a0*/  LDL.LU R37, [R1+0xa58] ;  /* 0x000a580001257983 */ /* 0x000f240000300800 */
[----:B-1----:R-:W-:Y:S01]  /*578b0*/  F2FP.SATFINITE.E4M3.F32.PACK_AB_MERGE_C R5, RZ, R2, RZ ;  /* 0x00000002ff05723e */ /* 0x002fe200048070ff */
[----:B------:R-:W-:Y:S02]  /*578c0*/  FMUL R2, R35, UR26 ;  /* 0x0000001a23027c20 */ /* 0x000fe40008400000 */
[----:B------:R-:W4:Y:S03]  /*578d0*/  LDL.LU R35, [R1+0xa5c] ;  /* 0x000a5c0001237983 */ /* 0x000f260000300800 */
[----:B------:R-:W-:Y:S01]  /*578e0*/  F2FP.SATFINITE.E4M3.F32.PACK_AB_MERGE_C R7, RZ, R2, RZ ;  /* 0x00000002ff07723e */ /* 0x000fe200048070ff */
[----:B------:R-:W-:Y:S02]  /*578f0*/  FMUL R2, R34, UR26 ;  /* 0x0000001a22027c20 */ /* 0x000fe40008400000 */
[----:B------:R-:W4:Y:S03]  /*57900*/  LDL.LU R34, [R1+0xa60] ;  /* 0x000a600001227983 */ /* 0x000f260000300800 */
[----:B0-----:R-:W-:Y:S01]  /*57910*/  F2FP.SATFINITE.E4M3.F32.PACK_AB_MERGE_C R9, RZ, R2, RZ ;  /* 0x00000002ff09723e */ /* 0x001fe200048070ff */
[----:B--2---:R-:W-:-:S02]  /*57920*/  FMUL R3, R33, UR26 ;  /* 0x0000001a21037c20 */ /* 0x004fc40008400000 */
[----:B------:R-:W2:Y:S01]  /*57930*/  LDL.LU R33, [R1+0xa64] ;  /* 0x000a640001217983 */ /* 0x000ea20000300800 */
[----:B---3--:R-:W-:-:S03]  /*57940*/  FMUL R2, R32, UR26 ;  /* 0x0000001a20027c20 */ /* 0x008fc60008400000 */
[----:B------:R-:W3:Y:S01]  /*57950*/  LDL.LU R32, [R1+0xa68] ;  /* 0x000a680001207983 */ /* 0x000ee20000300800 */
[C---:B------:R-:W-:Y:S02]  /*57960*/  ISETP.LT.OR P6, PT, R0.reuse, 0x1f1, !P2 ;  /* 0x000001f10000780c */ /* 0x040fe400057c1670 */
[----:B------:R-:W-:Y:S02]  /*57970*/  ISETP.LT.OR P5, PT, R0, 0x1f2, !P2 ;  /* 0x000001f20000780c */ /* 0x000fe400057a1670 */
[----:B------:R-:W-:-:S09]  /*57980*/  F2FP.SATFINITE.E4M3.F32.PACK_AB_MERGE_C R11, RZ, R3, RZ ;  /* 0x00000003ff0b723e */ /* 0x000fd200048070ff */
[----:B------:R0:W-:Y:S01]  /*57990*/  @!P6 STG.E.U8 desc[UR30][R26.64+0x1f0], R5 ;  /* 0x0001f0051a00e986 */ /* 0x0001e2000c10111e */
[----:B------:R-:W-:Y:S01]  /*579a0*/  ISETP.LT.OR P6, PT, R0, 0x1f9, !P3 ;  /* 0x000001f90000780c */ /* 0x000fe20005fc1670 */
[----:B------:R-:W-:Y:S02]  /*579b0*/  FMUL R3, R40, UR26 ;  /* 0x0000001a28037c20 */ /* 0x000fe40008400000 */
[----:B------:R-:W3:Y:S01]  /*579c0*/  LDL.LU R40, [R1+0xa6c] ;  /* 0x000a6c0001287983 */ /* 0x000ee20000300800 */
[----:B------:R-:W-:-:S03]  /*579d0*/  ISETP.LT.OR P3, PT, R0, 0x1fa, !P3 ;  /* 0x000001fa0000780c */ /* 0x000fc60005f61670 */
[----:B------:R1:W-:Y:S01]  /*579e0*/  @!P5 STG.E.U8 desc[UR30][R26.64+0x1f1], R7 ;  /* 0x0001f1071a00d986 */ /* 0x0003e2000c10111e */
[----:B0-----:R-:W-:Y:S01]  /*579f0*/  F2FP.SATFINITE.E4M3.F32.PACK_AB_MERGE_C R5, RZ, R2, RZ ;  /* 0x00000002ff05723e */ /* 0x001fe200048070ff */
[----:B------:R-:W-:Y:S02]  /*57a00*/  FMUL R2, R39, UR26 ;  /* 0x0000001a27027c20 */ /* 0x000fe40008400000 */
[----:B------:R-:W3:Y:S01]  /*57a10*/  LDL.LU R39, [R1+0xa70] ;  /* 0x000a700001277983 */ /* 0x000ee20000300800 */
[----:B------:R-:W-:-:S03]  /*57a20*/  ISETP.LT.OR P5, PT, R0, 0x1f9, !P2 ;  /* 0x000001f90000780c */ /* 0x000fc600057a1670 */
[----:B------:R0:W-:Y:S01]  /*57a30*/  @!P6 STG.E.U8 desc[UR30][R24.64+0x1f8], R9 ;  /* 0x0001f8091800e986 */ /* 0x0001e2000c10111e */
[----:B-1----:R-:W-:Y:S02]  /*57a40*/  F2FP.SATFINITE.E4M3.F32.PACK_AB_MERGE_C R7, RZ, R3, RZ ;  /* 0x00000003ff07723e */ /* 0x002fe400048070ff */
[----:B0-----:R-:W-:Y:S01]  /*57a50*/  F2FP.SATFINITE.E4M3.F32.PACK_AB_MERGE_C R9, RZ, R2, RZ ;  /* 0x00000002ff09723e */ /* 0x001fe200048070ff */
[----:B------:R-:W-:Y:S02]  /*57a60*/  FMUL R4, R38, UR26 ;  /* 0x0000001a26047c20 */ /* 0x000fe40008400000 */
[----:B------:R-:W3:Y:S04]  /*57a70*/  LDL.LU R38, [R1+0xa74] ;  /* 0x000a740001267983 */ /* 0x000ee80000300800 */
[----:B------:R0:W-:Y:S04]  /*57a80*/  @!P3 STG.E.U8 desc[UR30][R24.64+0x1f9], R11 ;  /* 0x0001f90b1800b986 */ /* 0x0001e8000c10111e */
[----:B------:R3:W-:Y:S01]  /*57a90*/  @!P5 STG.E.U8 desc[UR30][R26.64+0x1f8], R5 ;  /* 0x0001f8051a00d986 */ /* 0x0007e2000c10111e */
[----:B0-----:R-:W-:Y:S01]  /*57aa0*/  F2FP.SATFINITE.E4M3.F32.PACK_AB_MERGE_C R11, RZ, R4, RZ ;  /* 0x00000004ff0b723e */ /* 0x001fe200048070ff */
[----:B----4-:R-:W-:-:S02]  /*57ab0*/  FMUL R2, R37, UR26 ;  /* 0x0000001a25027c20 */ /* 0x010fc40008400000 */
[----:B------:R-:W4:Y:S03]  /*57ac0*/  LDL.LU R37, [R1+0xa78] ;  /* 0x000a780001257983 */ /* 0x000f260000300800 */
[----:B------:R-:W-:Y:S01]  /*57ad0*/  F2FP.SATFINITE.E4M3.F32.PACK_AB_MERGE_C R13, RZ, R2, RZ ;  /* 0x00000002ff0d723e */ /* 0x000fe200048070ff */
[----:B------:R-:W-:Y:S02]  /*57ae0*/  FMUL R2, R35, UR26 ;  /* 0x0000001a23027c20 */ /* 0x000fe40008400000 */
[----:B------:R-:W4:Y:S01]  /*57af0*/  LDL.LU R35, [R1+0xa7c] ;  /* 0x000a7c0001237983 */ /* 0x000f220000300800 */
[----:B------:R-:W-:-:S03]  /*57b00*/  FMUL R3, R34, UR26 ;  /* 0x0000001a22037c20 */ /* 0x000fc60008400000 */
[----:B------:R-:W4:Y:S01]  /*57b10*/  LDL.LU R34, [R1+0xa80] ;  /* 0x000a800001227983 */ /* 0x000f220000300800 */
[----:B--2---:R-:W-:-:S03]  /*57b20*/  FMUL R4, R33, UR26 ;  /* 0x0000001a21047c20 */ /* 0x004fc60008400000 */
[----:B------:R-:W2:Y:S01]  /*57b30*/  LDL.LU R33, [R1+0xa84] ;  /* 0x000a840001217983 */ /* 0x000ea20000300800 */
[----:B---3--:R-:W-:-:S03]  /*57b40*/  FMUL R5, R32, UR26 ;  /* 0x0000001a20057c20 */ /* 0x008fc60008400000 */
[----:B------:R-:W3:Y:S01]  /*57b50*/  LDL.LU R32, [R1+0xa88] ;  /* 0x000a880001207983 */ /* 0x000ee20000300800 */
[C---:B------:R-:W-:Y:S02]  /*57b60*/  ISETP.LT.OR P2, PT, R0.reuse, 0x1fa, !P2 ;  /* 0x000001fa0000780c */ /* 0x040fe40005741670 */
[C---:B------:R-:W-:Y:S02]  /*57b70*/  ISETP.LT.OR P6, PT, R0.reuse, 0x101, !P1 ;  /* 0x000001010000780c */ /* 0x040fe40004fc1670 */
[----:B------:R-:W-:-:S09]  /*57b80*/  ISETP.LT.OR P3, PT, R0, 0x102, !P1 ;  /* 0x000001020000780c */ /* 0x000fd20004f61670 */
[----:B------:R0:W-:Y:S04]  /*57b90*/  @!P2 STG.E.U8 desc[UR30][R26.64+0x1f9], R7 ;  /* 0x0001f9071a00a986 */ /* 0x0001e8000c10111e */
[----:B------:R1:W-:Y:S01]  /*57ba0*/  @!P6 STG.E.U8 desc[UR30][R30.64+0x100], R9 ;  /* 0x000100091e00e986 */ /* 0x0003e2000c10111e */
[C---:B------:R-:W-:Y:S02]  /*57bb0*/  ISETP.LT.OR P6, PT, R0.reuse, 0x102, !P0 ;  /* 0x000001020000780c */ /* 0x040fe400047c1670 */
[C---:B------:R-:W-:Y:S01]  /*57bc0*/  ISETP.LT.OR P5, PT, R0.reuse, 0x101, !P0 ;  /* 0x000001010000780c */ /* 0x040fe200047a1670 */
[----:B------:R1:W-:Y:S01]  /*57bd0*/  @!P3 STG.E.U8 desc[UR30][R30.64+0x101], R11 ;  /* 0x0001010b1e00b986 */ /* 0x0003e2000c10111e */
[----:B------:R-:W-:Y:S02]  /*57be0*/  ISETP.LT.OR P3, PT, R0, 0x109, !P1 ;  /* 0x000001090000780c */ /* 0x000fe40004f61670 */
[----:B0-----:R-:W-:Y:S01]  /*57bf0*/  F2FP.SATFINITE.E4M3.F32.PACK_AB_MERGE_C R7, RZ, R2, RZ ;  /* 0x00000002ff07723e */ /* 0x001fe200048070ff */
[----:B------:R-:W-:-:S02]  /*57c00*/  FMUL R2, R40, UR26 ;  /* 0x0000001a28027c20 */ /* 0x000fc40008400000 */
[----:B------:R-:W3:Y:S01]  /*57c10*/  LDL.LU R40, [R1+0xa8c] ;  /* 0x000a8c0001287983 */ /* 0x000ee20000300800 */
[----:B-1----:R-:W-:Y:S01]  /*57c20*/  F2FP.SATFINITE.E4M3.F32.PACK_AB_MERGE_C R9, RZ, R3, RZ ;  /* 0x00000003ff09723e */ /* 0x002fe200048070ff */
[----:B------:R-:W-:Y:S02]  /*57c30*/  FMUL R3, R39, UR26 ;  /* 0x0000001a27037c20 */ /* 0x000fe40008400000 */
[----:B------:R-:W3:Y:S01]  /*57c40*/  LDL.LU R39, [R1+0xa90] ;  /* 0x000a900001277983 */ /* 0x000ee20000300800 */
[C---:B------:R-:W-:Y:S02]  /*57c50*/  ISETP.LT.OR P2, PT, R0.reuse, 0x10a, !P1 ;  /* 0x0000010a0000780c */ /* 0x040fe40004f41670 */
[----:B------:R-:W-:Y:S01]  /*57c60*/  F2FP.SATFINITE.E4M3.F32.PACK_AB_MERGE_C R11, RZ, R4, RZ ;  /* 0x00000004ff0b723e */ /* 0x000fe200048070ff */
[----:B------:R0:W-:Y:S01]  /*57c70*/  @!P6 STG.E.U8 desc[UR30][R28.64+0x101], R7 ;  /* 0x000101071c00e986 */ /* 0x0001e2000c10111e */
[----:B------:R-:W-:-:S03]  /*57c80*/  ISETP.LT.OR P6, PT, R0, 0x10a, !P0 ;  /* 0x0000010a0000780c */ /* 0x000fc600047c1670 */
[----:B------:R-:W-:Y:S01]  /*57c90*/  @!P5 STG.E.U8 desc[UR30][R28.64+0x100], R13 ;  /* 0x0001000d1c00d986 */ /* 0x000fe2000c10111e */
[----:B0-----:R-:W-:Y:S01]  /*57ca0*/  F2FP.SATFINITE.E4M3.F32.PACK_AB_MERGE_C R7, RZ, R2, RZ ;  /* 0x00000002ff07723e */ /* 0x001fe200048070ff */
[----:B------:R-:W-:Y:S02]  /*57cb0*/  FMUL R4, R38, UR26 ;  /* 0x0000001a26047c20 */ /* 0x000fe40008400000 */
[----:B------:R-:W3:Y:S04]  /*57cc0*/  LDL.LU R38, [R1+0xa94] ;  /* 0x000a940001267983 */ /* 0x000ee80000300800 */
[----:B------:R0:W-:Y:S04]  /*57cd0*/  @!P3 STG.E.U8 desc[UR30][R30.64+0x108], R9 ;  /* 0x000108091e00b986 */ /* 0x0001e8000c10111e */
[----:B------:R1:W-:Y:S01]  /*57ce0*/  @!P2 STG.E.U8 desc[UR30][R30.64+0x109], R11 ;  /* 0x0001090b1e00a986 */ /* 0x0003e2000c10111e */
[----:B0-----:R-:W-:-:S03]  /*57cf0*/  F2FP.SATFINITE.E4M3.F32.PACK_AB_MERGE_C R9, RZ, R3, RZ ;  /* 0x00000003ff09723e */ /* 0x001fc600048070ff */
[----:B------:R0:W-:Y:S01]  /*57d00*/  @!P6 STG.E.U8 desc[UR30][R28.64+0x109], R7 ;  /* 0x000109071c00e986 */ /* 0x0001e2000c10111e */
[----:B-1----:R-:W-:Y:S01]  /*57d10*/  F2FP.SATFINITE.E4M3.F32.PACK_AB_MERGE_C R11, RZ, R4, RZ ;  /* 0x00000004ff0b723e */ /* 0x002fe200048070ff */
[----:B----4-:R-:W-:Y:S02]  /*57d20*/  FMUL R2, R37, UR26 ;  /* 0x0000001a25027c20 */ /* 0x010fe40008400000 */
[----:B------:R-:W4:Y:S03]  /*57d30*/  LDL.LU R37, [R1+0xa98] ;  /* 0x000a980001257983 */ /* 0x000f260000300800 */
[----:B------:R-:W-:Y:S01]  /*57d40*/  F2FP.SATFINITE.E4M3.F32.PACK_AB_MERGE_C R13, RZ, R2, RZ ;  /* 0x00000002ff0d723e */ /* 0x000fe200048070ff */
[----:B------:R-:W-:Y:S02]  /*57d50*/  FMUL R3, R35, UR26 ;  /* 0x0000001a23037c20 */ /* 0x000fe40008400000 */
[----:B------:R-:W4:Y:S01]  /*57d60*/  LDL.LU R35, [R1+0xa9c] ;  /* 0x000a9c0001237983 */ /* 0x000f220000300800 */
[----:B------:R-:W-:-:S03]  /*57d70*/  FMUL R2, R34, UR26 ;  /* 0x0000001a22027c20 */ /* 0x000fc60008400000 */
[----:B------:R-:W4:Y:S02]  /*57d80*/  LDL.LU R34, [R1+0xaa0] ;  /* 0x000aa00001227983 */ /* 0x000f240000300800 */
[----:B0-----:R-:W-:Y:S01]  /*57d90*/  F2FP.SATFINITE.E4M3.F32.PACK_AB_MERGE_C R7, RZ, R2, RZ ;  /* 0x00000002ff07723e */ /* 0x001fe200048070ff */
[----:B--2---:R-:W-:Y:S02]  /*57da0*/  FMUL R4, R33, UR26 ;  /* 0x0000001a21047c20 */ /* 0x004fe40008400000 */
[----:B------:R-:W2:Y:S01]  /*57db0*/  LDL.LU R33, [R1+0xaa4] ;  /* 0x000aa40001217983 */ /* 0x000ea20000300800 */
[----:B---3--:R-:W-:-:S03]  /*57dc0*/  FMUL R2, R32, UR26 ;  /* 0x0000001a20027c20 */ /* 0x008fc60008400000 */
[----:B------:R-:W3:Y:S01]  /*57dd0*/  LDL.LU R32, [R1+0xaa8] ;  /* 0x000aa80001207983 */ /* 0x000ee20000300800 */
[C---:B------:R-:W-:Y:S02]  /*57de0*/  ISETP.LT.OR P5, PT, R0.reuse, 0x109, !P0 ;  /* 0x000001090000780c */ /* 0x040fe400047a1670 */
[C---:B------:R-:W-:Y:S02]  /*57df0*/  ISETP.LT.OR P3, PT, R0.reuse, 0x111, !P1 ;  /* 0x000001110000780c */ /* 0x040fe40004f61670 */
[C---:B------:R-:W-:Y:S02]  /*57e00*/  ISETP.LT.OR P2, PT, R0.reuse, 0x112, !P1 ;  /* 0x000001120000780c */ /* 0x040fe40004f41670 */
[----:B------:R-:W-:Y:S02]  /*57e10*/  F2FP.SATFINITE.E4M3.F32.PACK_AB_MERGE_C R5, RZ, R5, RZ ;  /* 0x00000005ff05723e */ /* 0x000fe400048070ff */
[----:B------:R-:W-:-:S05]  /*57e20*/  ISETP.LT.OR P6, PT, R0, 0x112, !P0 ;  /* 0x000001120000780c */ /* 0x000fca00047c1670 */
[----:B------:R0:W-:Y:S01]  /*57e30*/  @!P5 STG.E.U8 desc[UR30][R28.64+0x108], R5 ;  /* 0x000108051c00d986 */ /* 0x0001e2000c10111e */
[----:B------:R-:W-:-:S03]  /*57e40*/  ISETP.LT.OR P5, PT, R0, 0x111, !P0 ;  /* 0x000001110000780c */ /* 0x000fc600047a1670 */
[----:B------:R-:W-:Y:S01]  /*57e50*/  @!P3 STG.E.U8 desc[UR30][R30.64+0x110], R9 ;  /* 0x000110091e00b986 */ /* 0x000fe2000c10111e */
[----:B------:R-:W-:-:S03]  /*57e60*/  ISETP.LT.OR P3, PT, R0, 0x119, !P1 ;  /* 0x000001190000780c */ /* 0x000fc60004f61670 */
[----:B------:R1:W-:Y:S01]  /*57e70*/  @!P2 STG.E.U8 desc[UR30][R30.64+0x111], R11 ;  /* 0x0001110b1e00a986 */ /* 0x0003e2000c10111e */
[----:B------:R-:W-:Y:S02]  /*57e80*/  ISETP.LT.OR P2, PT, R0, 0x11a, !P1 ;  /* 0x0000011a0000780c */ /* 0x000fe40004f41670 */
[----:B0-----:R-:W-:Y:S01]  /*57e90*/  F2FP.SATFINITE.E4M3.F32.PACK_AB_MERGE_C R5, RZ, R3, RZ ;  /* 0x00000003ff05723e */ /* 0x001fe200048070ff */
[----:B------:R-:W-:Y:S01]  /*57ea0*/  FMUL R3, R39, UR26 ;  /* 0x0000001a27037c20 */ /* 0x000fe20008400000 */
[----:B-1----:R-:W-:Y:S01]  /*57eb0*/  F2FP.SATFINITE.E4M3.F32.PACK_AB_MERGE_C R11, RZ, R2, RZ ;  /* 0x00000002ff0b723e */ /* 0x002fe200048070ff */
[----:B------:R-:W-:Y:S02]  /*57ec0*/  FMUL R2, R40, UR26 ;  /* 0x0000001a28027c20 */ /* 0x000fe40008400000 */
[----:B------:R-:W3:Y:S01]  /*57ed0*/  LDL.LU R40, [R1+0xaac] ;  /* 0x000aac0001287983 */ /* 0x000ee20000300800 */
[----:B------:R-:W-:-:S03]  /*57ee0*/  F2FP.SATFINITE.E4M3.F32.PACK_AB_MERGE_C R9, RZ, R4, RZ ;  /* 0x00000004ff09723e */ /* 0x000fc600048070ff */
[----:B------:R-:W3:Y:S04]  /*57ef0*/  LDL.LU R39, [R1+0xab0] ;  /* 0x000ab00001277983 */ /* 0x000ee80000300800 */
[----:B------:R-:W-:Y:S01]  /*57f00*/  @!P6 STG.E.U8 desc[UR30][R28.64+0x111], R5 ;  /* 0x000111051c00e986 */ /* 0x000fe2000c10111e */
[----:B------:R-:W-:Y:S01]  /*57f10*/  ISETP.LT.OR P6, PT, R0, 0x11a, !P0 ;  /* 0x0000011a0000780c */ /* 0x000fe200047c1670 */
[----:B------:R-:W-:Y:S02]  /*57f20*/  FMUL R4, R38, UR26 ;  /* 0x0000001a26047c20 */ /* 0x000fe40008400000 */
[----:B------:R-:W3:Y:S04]  /*57f30*/  LDL.LU R38, [R1+0xab4] ;  /* 0x000ab40001267983 */ /* 0x000ee80000300800 */
[----:B------:R-:W-:Y:S04]  /*57f40*/  @!P5 STG.E.U8 desc[UR30][R28.64+0x110], R13 ;  /* 0x0001100d1c00d986 */ /* 0x000fe8000c10111e */
[----:B------:R0:W-:Y:S04]  /*57f50*/  @!P3 STG.E.U8 desc[UR30][R30.64+0x118], R7 ;  /* 0x000118071e00b986 */ /* 0x0001e8000c10111e */
[----:B------:R1:W-:Y:S01]  /*57f60*/  @!P2 STG.E.U8 desc[UR30][R30.64+0x119], R9 ;  /* 0x000119091e00a986 */ /* 0x0003e2000c10111e */
[----:B0-----:R-:W-:-:S02]  /*57f70*/  F2FP.SATFINITE.E4M3.F32.PACK_AB_MERGE_C R7, RZ, R2, RZ ;  /* 0x00000002ff07723e */ /* 0x001fc400048070ff */
[----:B-1----:R-:W-:-:S03]  /*57f80*/  F2FP.SATFINITE.E4M3.F32.PACK_AB_MERGE_C R9, RZ, R3, RZ ;  /* 0x00000003ff09723e */ /* 0x002fc600048070ff */
[----:B------:R0:W-:Y:S01]  /*57f90*/  @!P6 STG.E.U8 desc[UR30][R28.64+0x119], R7 ;  /* 0x000119071c00e986 */ /* 0x0001e2000c10111e */
[----:B------:R-:W-:Y:S01]  /*57fa0*/  F2FP.SATFINITE.E4M3.F32.PACK_AB_MERGE_C R13, RZ, R4, RZ ;  /* 0x00000004ff0d723e */ /* 0x000fe200048070ff */
[----:B----4-:R-:W-:Y:S02]  /*57fb0*/  FMUL R5, R37, UR26 ;  /* 0x0000001a25057c20 */ /* 0x010fe40008400000 */
[----:B------:R-:W4:Y:S01]  /*57fc0*/  LDL.LU R37, [R1+0xab8] ;  /* 0x000ab80001257983 */ /* 0x000f220000300800 */
[----:B------:R-:W-:-:S03]  /*57fd0*/  FMUL R2, R35, UR26 ;  /* 0x0000001a23027c20 */ /* 0x000fc60008400000 */
[----:B------:R-:W4:Y:S02]  /*57fe0*/  LDL.LU R35, [R1+0xabc] ;  /* 0x000abc0001237983 */ /* 0x000f240000300800 */
[----:B0-----:R-:W-:Y:S01]  /*57ff0*/  F2FP.SATFINITE.E4M3.F32.PACK_AB_MERGE_C R7, RZ, R2, RZ ;  /* 0x00000002ff07723e */ /* 0x001fe200048070ff */
[----:B------:R-:W-:Y:S02]  /*58000*/  FMUL R3, R34, UR26 ;  /* 0x0000001a22037c20 */ /* 0x000fe40008400000 */
[----:B------:R-:W4:Y:S01]  /*58010*/  LDL.LU R34, [R1+0xac0] ;  /* 0x000ac00001227983 */ /* 0x000f220000300800 */
[----:B--2---:R-:W-:-:S03]  /*58020*/  FMUL R4, R33, UR26 ;  /* 0x0000001a21047c20 */ /* 0x004fc60008400000 */
[----:B------:R-:W2:Y:S01]  /*58030*/  LDL.LU R33, [R1+0xac4] ;  /* 0x000ac40001217983 */ /* 0x000ea20000300800 */
[----:B---3--:R-:W-:-:S03]  /*58040*/  FMUL R2, R32, UR26 ;  /* 0x0000001a20027c20 */ /* 0x008fc60008400000 */
[----:B------:R-:W3:Y:S01]  /*58050*/  LDL.LU R32, [R1+0xac8] ;  /* 0x000ac80001207983 */ /* 0x000ee20000300800 */
[C---:B------:R-:W-:Y:S02]  /*58060*/  ISETP.LT.OR P5, PT, R0.reuse, 0x119, !P0 ;  /* 0x000001190000780c */ /* 0x040fe400047a1670 */
[C---:B------:R-:W-:Y:S02]  /*58070*/  ISETP.LT.OR P3, PT, R0.reuse, 0x121, !P1 ;  /* 0x000001210000780c */ /* 0x040fe40004f61670 */
[C---:B------:R-:W-:Y:S02]  /*58080*/  ISETP.LT.OR P2, PT, R0.reuse, 0x122, !P1 ;  /* 0x000001220000780c */ /* 0x040fe40004f41670 */
[----:B------:R-:W-:-:S07]  /*58090*/  ISETP.LT.OR P6, PT, R0, 0x122, !P0 ;  /* 0x000001220000780c */ /* 0x000fce00047c1670 */
[----:B------:R-:W-:Y:S01]  /*580a0*/  @!P5 STG.E.U8 desc[UR30][R28.64+0x118], R11 ;  /* 0x0001180b1c00d986 */ /* 0x000fe2000c10111e */
[----:B------:R-:W-:-:S03]  /*580b0*/  ISETP.LT.OR P5, PT, R0, 0x121, !P0 ;  /* 0x000001210000780c */ /* 0x000fc600047a1670 */
[----:B------:R0:W-:Y:S04]  /*580c0*/  @!P3 STG.E.U8 desc[UR30][R30.64+0x120], R9 ;  /* 0x000120091e00b986 */ /* 0x0001e8000c10111e */
[----:B------:R1:W-:Y:S01]  /*580d0*/  @!P2 STG.E.U8 desc[UR30][R30.64+0x121], R13 ;  /* 0x0001210d1e00a986 */ /* 0x0003e2000c10111e */
[C---:B------:R-:W-:Y:S02]  /*580e0*/  ISETP.LT.OR P2, PT, R0.reuse, 0x12a, !P1 ;  /* 0x0000012a0000780c */ /* 0x040fe40004f41670 */
[----:B------:R-:W-:Y:S02]  /*580f0*/  ISETP.LT.OR P3, PT, R0, 0x129, !P1 ;  /* 0x000001290000780c */ /* 0x000fe40004f61670 */
[----:B0-----:R-:W-:Y:S02]  /*58100*/  F2FP.SATFINITE.E4M3.F32.PACK_AB_MERGE_C R9, RZ, R3, RZ ;  /* 0x00000003ff09723e */ /* 0x001fe400048070ff */
[----:B-1----:R-:W-:Y:S01]  /*58110*/  F2FP.SATFINITE.E4M3.F32.PACK_AB_MERGE_C R13, RZ, R2, RZ ;  /* 0x00000002ff0d723e */ /* 0x002fe200048070ff */
[----:B------:R-:W-:-:S02]  /*58120*/  FMUL R3, R40, UR26 ;  /* 0x0000001a28037c20 */ /* 0x000fc40008400000 */
[----:B------:R-:W3:Y:S01]  /*58130*/  LDL.LU R40, [R1+0xacc] ;  /* 0x000acc0001287983 */ /* 0x000ee20000300800 */
[----:B------:R-:W-:-:S03]  /*58140*/  FMUL R2, R39, UR26 ;  /* 0x0000001a27027c20 */ /* 0x000fc60008400000 */
[----:B------:R-:W3:Y:S01]  /*58150*/  LDL.LU R39, [R1+0xad0] ;  /* 0x000ad00001277983 */ /* 0x000ee20000300800 */
[----:B------:R-:W-:Y:S02]  /*58160*/  F2FP.SATFINITE.E4M3.F32.PACK_AB_MERGE_C R5, RZ, R5, RZ ;  /* 0x00000005ff05723e */ /* 0x000fe400048070ff */
[----:B------:R-:W-:Y:S01]  /*58170*/  F2FP.SATFINITE.E4M3.F32.PACK_AB_MERGE_C R11, RZ, R4, RZ ;  /* 0x00000004ff0b723e */ /* 0x000fe200048070ff */
[----:B------:R0:W-:Y:S01]  /*58180*/  @!P6 STG.E.U8 desc[UR30][R28.64+0x121], R7 ;  /* 0x000121071c00e986 */ /* 0x0001e2000c10111e */
[----:B------:R-:W-:Y:S01]  /*58190*/  ISETP.LT.OR P6, PT, R0, 0x12a, !P0 ;  /* 0x0000012a0000780c */ /* 0x000fe200047c1670 */
[----:B------:R-:W-:Y:S02]  /*581a0*/  FMUL R4, R38, UR26 ;  /* 0x0000001a26047c20 */ /* 0x000fe40008400000 */
[----:B------:R-:W3:Y:S01]  /*581b0*/  LDL.LU R38, [R1+0xad4] ;  /* 0x000ad40001267983 */ /* 0x000ee20000300800 */
[----:B0-----:R-:W-:-:S03]  /*581c0*/  F2FP.SATFINITE.E4M3.F32.PACK_AB_MERGE_C R7, RZ, R2, RZ ;  /* 0x00000002ff07723e */ /* 0x001fc600048070ff */
[----:B------:R0:W-:Y:S04]  /*581d0*/  @!P5 STG.E.U8 desc[UR30][R28.64+0x120], R5 ;  /* 0x000120051c00d986 */ /* 0x0001e8000c10111e */
[----:B------:R-:W-:Y:S04]  /*581e0*/  @!P2 STG.E.U8 desc[UR30][R30.64+0x129], R11 ;  /* 0x0001290b1e00a986 */ /* 0x000fe8000c10111e */
[----:B------:R1:W-:Y:S01]  /*581f0*/  @!P3 STG.E.U8 desc[UR30][R30.64+0x128], R9 ;  /* 0x000128091e00b986 */ /* 0x0003e2000c10111e */
[----:B0-----:R-:W-:-:S05]  /*58200*/  F2FP.SATFINITE.E4M3.F32.PACK_AB_MERGE_C R5, RZ, R3, RZ ;  /* 0x00000003ff05723e */ /* 0x001fca00048070ff */
        /* <DEDUP_REMOVED lines=19> */
[----:B------:R0:W-:Y:S01]  /*58340*/  @!P3 STG.E.U8 desc[UR30][R30.64+0x130], R7 ;  /* 0x000130071e00b986 */ /* 0x0001e2000c10111e */
[----:B------:R-:W-:-:S03]  /*58350*/  ISETP.LT.OR P3, PT, R0, 0x139, !P1 ;  /* 0x000001390000780c */ /* 0x000fc60004f61670 */
[----:B------:R1:W-:Y:S01]  /*58360*/  @!P2 STG.E.U8 desc[UR30][R30.64+0x131], R9 ;  /* 0x000131091e00a986 */ /* 0x0003e2000c10111e */
[----:B------:R-:W-:Y:S02]  /*58370*/  ISETP.LT.OR P2, PT, R0, 0x13a, !P1 ;  /* 0x0000013a0000780c */ /* 0x000fe40004f41670 */
[----:B0-----:R-:W-:Y:S02]  /*58380*/  F2FP.SATFINITE.E4M3.F32.PACK_AB_MERGE_C R7, RZ, R2, RZ ;  /* 0x00000002ff07723e */ /* 0x001fe400048070ff */
[----:B-1----:R-:W-:Y:S01]  /*58390*/  F2FP.SATFINITE.E4M3.F32.PACK_AB_MERGE_C R9, RZ, R3, RZ ;  /* 0x00000003ff09723e */ /* 0x002fe200048070ff */
[----:B------:R-:W-:Y:S02]  /*583a0*/  FMUL R2, R40, UR26 ;  /* 0x0000001a28027c20 */ /* 0x000fe40008400000 */
[----:B------:R-:W3:Y:S01]  /*583b0*/  LDL.LU R40, [R1+0xaec] ;  /* 0x000aec0001287983 */ /* 0x000ee20000300800 */
[----:B------:R-:W-:-:S03]  /*583c0*/  FMUL R3, R39, UR26 ;  /* 0x0000001a27037c20 */ /* 0x000fc60008400000 */
[----:B------:R-:W3:Y:S01]  /*583d0*/  LDL.LU R39, [R1+0xaf0] ;  /* 0x000af00001277983 */ /* 0x000ee20000300800 */
[----:B------:R-:W-:-:S03]  /*583e0*/  F2FP.SATFINITE.E4M3.F32.PACK_AB_MERGE_C R13, RZ, R4, RZ ;  /* 0x00000004ff0d723e */ /* 0x000fc600048070ff */
[----:B------:R0:W-:Y:S01]  /*583f0*/  @!P6 STG.E.U8 desc[UR30][R28.64+0x131], R7 ;  /* 0x000131071c00e986 */ /* 0x0001e2000c10111e */
[----:B------:R-:W-:Y:S01]  /*58400*/  ISETP.LT.OR P6, PT, R0, 0x13a, !P0 ;  /* 0x0000013a0000780c */ /* 0x000fe200047c1670 */
[----:B------:R-:W-:Y:S02]  /*58410*/  FMUL R4, R38, UR26 ;  /* 0x0000001a26047c20 */ /* 0x000fe40008400000 */
[----:B------:R-:W3:Y:S01]  /*58420*/  LDL.LU R38, [R1+0xaf4] ;  /* 0x000af40001267983 */ /* 0x000ee20000300800 */
[----:B0-----:R-:W-:-:S03]  /*58430*/  F2FP.SATFINITE.E4M3.F32.PACK_AB_MERGE_C R7, RZ, R2, RZ ;  /* 0x00000002ff07723e */ /* 0x001fc600048070ff */
[----:B------:R-:W-:Y:S04]  /*58440*/  @!P5 STG.E.U8 desc[UR30][R28.64+0x130], R11 ;  /* 0x0001300b1c00d986 */ /* 0x000fe8000c10111e */
[----:B------:R0:W-:Y:S04]  /*58450*/  @!P3 STG.E.U8 desc[UR30][R30.64+0x138], R9 ;  /* 0x000138091e00b986 */ /* 0x0001e8000c10111e */
[----:B------:R1:W-:Y:S01]  /*58460*/  @!P2 STG.E.U8 desc[UR30][R30.64+0x139], R13 ;  /* 0x0001390d1e00a986 */ /* 0x0003e2000c10111e */
[----:B0-----:R-:W-:-:S03]  /*58470*/  F2FP.SATFINITE.E4M3.F32.PACK_AB_MERGE_C R9, RZ, R3, RZ ;  /* 0x00000003ff09723e */ /* 0x001fc600048070ff */
[----:B------:R0:W-:Y:S01]  /*58480*/  @!P6 STG.E.U8 desc[UR30][R28.64+0x139], R7 ;  /* 0x000139071c00e986 */ /* 0x0001e2000c10111e */
[----:B------:R-:W-:Y:S01]  /*58490*/  F2FP.SATFINITE.E4M3.F32.PACK_AB_MERGE_C R11, RZ, R4, RZ ;  /* 0x00000004ff0b723e */ /* 0x000fe200048070ff */
[----:B----4-:R-:W-:Y:S02]  /*584a0*/  FMUL R2, R37, UR26 ;  /* 0x0000001a25027c20 */ /* 0x010fe40008400000 */
[----:B------:R-:W4:Y:S03]  /*584b0*/  LDL.LU R37, [R1+0xaf8] ;  /* 0x000af80001257983 */ /* 0x000f260000300800 */
[----:B-1----:R-:W-:Y:S01]  /*584c0*/  F2FP.SATFINITE.E4M3.F32.PACK_AB_MERGE_C R13, RZ, R2, RZ ;  /* 0x00000002ff0d723e */ /* 0x002fe200048070ff */
        /* <DEDUP_REMOVED lines=59> */
[----:B------:R-:W-:Y:S02]  /*58880*/  F2FP.SATFINITE.E4M3.F32.PACK_AB_MERGE_C R5, RZ, R5, RZ ;  /* 0x00000005ff05723e */ /* 0x000fe400048070ff */
        /* <DEDUP_REMOVED lines=244> */
[----:B------:R-:W-:Y:S01]  /*597d0*/  FMUL R2, R39, UR26 ;  /* 0x0000001a27027c20 */ /* 0x000fe20008400000 */
[----:B------:R-:W-:-:S02]  /*597e0*/  F2FP.SATFINITE.E4M3.F32.PACK_AB_MERGE_C R11, RZ, R4, RZ ;  /* 0x00000004ff0b723e */ /* 0x000fc400048070ff */
[----:B------:R0:W-:Y:S01]  /*597f0*/  @!P6 STG.E.U8 desc[UR30][R28.64+0x1b1], R7 ;  /* 0x0001b1071c00e986 */ /* 0x0001e2000c10111e */
[----:B------:R-:W-:-:S03]  /*59800*/  ISETP.LT.OR P6, PT, R0, 0x1ba, !P0 ;  /* 0x000001ba0000780c */ /* 0x000fc600047c1670 */
[----:B------:R-:W3:Y:S01]  /*59810*/  LDL.LU R39, [R1+0xbf0] ;  /* 0x000bf00001277983 */ /* 0x000ee20000300800 */
[----:B------:R-:W-:-:S03]  /*59820*/  FMUL R4, R38, UR26 ;  /* 0x0000001a26047c20 */ /* 0x000fc60008400000 */
        /* <DEDUP_REMOVED lines=32> */
[----:B------:R0:W-:Y:S01]  /*59a30*/  @!P6 STG.E.U8 desc[UR30][R28.64+0x1c1], R7 ;  /* 0x0001c1071c00e986 */ /* 0x0001e2000c10111e */
[----:B------:R-:W-:-:S03]  /*59a40*/  ISETP.LT.OR P6, PT, R0, 0x1ca, !P0 ;  /* 0x000001ca0000780c */ /* 0x000fc600047c1670 */
[----:B------:R-:W3:Y:S01]  /*59a50*/  LDL.LU R40, [R1+0xc0c] ;  /* 0x000c0c0001287983 */ /* 0x000ee20000300800 */
[----:B------:R-:W-:-:S03]  /*59a60*/  FMUL R3, R39, UR26 ;  /* 0x0000001a27037c20 */ /* 0x000fc60008400000 */
[----:B------:R-:W3:Y:S01]  /*59a70*/  LDL.LU R39, [R1+0xc10] ;  /* 0x000c100001277983 */ /* 0x000ee20000300800 */
[----:B------:R-:W-:Y:S02]  /*59a80*/  F2FP.SATFINITE.E4M3.F32.PACK_AB_MERGE_C R13, RZ, R4, RZ ;  /* 0x00000004ff0d723e */ /* 0x000fe400048070ff */
[----:B0-----:R-:W-:Y:S01]  /*59a90*/  F2FP.SATFINITE.E4M3.F32.PACK_AB_MERGE_C R7, RZ, R2, RZ ;  /* 0x00000002ff07723e */ /* 0x001fe200048070ff */
[----:B------:R-:W-:Y:S01]  /*59aa0*/  @!P5 STG.E.U8 desc[UR30][R28.64+0x1c0], R11 ;  /* 0x0001c00b1c00d986 */ /* 0x000fe2000c10111e */
[----:B------:R-:W-:-:S03]  /*59ab0*/  FMUL R4, R38, UR26 ;  /* 0x0000001a26047c20 */ /* 0x000fc60008400000 */
[----:B------:R0:W-:Y:S04]  /*59ac0*/  @!P3 STG.E.U8 desc[UR30][R30.64+0x1c8], R9 ;  /* 0x0001c8091e00b986 */ /* 0x0001e8000c10111e */
[----:B------:R1:W-:Y:S04]  /*59ad0*/  @!P2 STG.E.U8 desc[UR30][R30.64+0x1c9], R13 ;  /* 0x0001c90d1e00a986 */ /* 0x0003e8000c10111e */
[----:B------:R-:W3:Y:S01]  /*59ae0*/  LDL.LU R38, [R1+0xc14] ;  /* 0x000c140001267983 */ /* 0x000ee20000300800 */
        /* <DEDUP_REMOVED lines=16> */
[C---:B------:R-:W-:Y:S01]  /*59bf0*/  ISETP.LT.OR P3, PT, R0.reuse, 0x1d1, !P1 ;  /* 0x000001d10000780c */ /* 0x040fe20004f61670 */
[----:B------:R-:W3:Y:S01]  /*59c00*/  LDL.LU R42, [R1+0xc2c] ;  /* 0x000c2c00012a7983 */ /* 0x000ee20000300800 */
[C---:B------:R-:W-:Y:S02]  /*59c10*/  ISETP.LT.OR P2, PT, R0.reuse, 0x1d2, !P1 ;  /* 0x000001d20000780c */ /* 0x040fe40004f41670 */
[----:B------:R-:W-:Y:S02]  /*59c20*/  ISETP.LT.OR P6, PT, R0, 0x1d2, !P0 ;  /* 0x000001d20000780c */ /* 0x000fe400047c1670 */
[----:B------:R-:W-:-:S05]  /*59c30*/  F2FP.SATFINITE.E4M3.F32.PACK_AB_MERGE_C R5, RZ, R5, RZ ;  /* 0x00000005ff05723e */ /* 0x000fca00048070ff */
[----:B------:R0:W-:Y:S01]  /*59c40*/  @!P5 STG.E.U8 desc[UR30][R28.64+0x1c8], R5 ;  /* 0x0001c8051c00d986 */ /* 0x0001e2000c10111e */
[----:B------:R-:W-:-:S03]  /*59c50*/  ISETP.LT.OR P5, PT, R0, 0x1d1, !P0 ;  /* 0x000001d10000780c */ /* 0x000fc600047a1670 */
[----:B------:R-:W-:Y:S01]  /*59c60*/  @!P3 STG.E.U8 desc[UR30][R30.64+0x1d0], R9 ;  /* 0x0001d0091e00b986 */ /* 0x000fe2000c10111e */
[----:B------:R-:W-:-:S03]  /*59c70*/  ISETP.LT.OR P3, PT, R0, 0x1d9, !P1 ;  /* 0x000001d90000780c */ /* 0x000fc60004f61670 */
[----:B------:R1:W-:Y:S01]  /*59c80*/  @!P2 STG.E.U8 desc[UR30][R30.64+0x1d1], R11 ;  /* 0x0001d10b1e00a986 */ /* 0x0003e2000c10111e */
[----:B0-----:R-:W-:Y:S02]  /*59c90*/  F2FP.SATFINITE.E4M3.F32.PACK_AB_MERGE_C R5, RZ, R3, RZ ;  /* 0x00000003ff05723e */ /* 0x001fe400048070ff */
[----:B------:R-:W-:-:S03]  /*59ca0*/  ISETP.LT.OR P2, PT, R0, 0x1da, !P1 ;  /* 0x000001da0000780c */ /* 0x000fc60004f41670 */
[----:B------:R-:W-:Y:S01]  /*59cb0*/  @!P6 STG.E.U8 desc[UR30][R28.64+0x1d1], R5 ;  /* 0x0001d1051c00e986 */ /* 0x000fe2000c10111e */
[----:B-1----:R-:W-:Y:S02]  /*59cc0*/  F2FP.SATFINITE.E4M3.F32.PACK_AB_MERGE_C R11, RZ, R2, RZ ;  /* 0x00000002ff0b723e */ /* 0x002fe400048070ff */
[----:B------:R-:W-:Y:S01]  /*59cd0*/  ISETP.LT.OR P6, PT, R0, 0x1da, !P0 ;  /* 0x000001da0000780c */ /* 0x000fe200047c1670 */
[----:B------:R-:W-:Y:S02]  /*59ce0*/  FMUL R2, R40, UR26 ;  /* 0x0000001a28027c20 */ /* 0x000fe40008400000 */
[----:B------:R-:W3:Y:S01]  /*59cf0*/  LDL.LU R40, [R1+0xc30] ;  /* 0x000c300001287983 */ /* 0x000ee20000300800 */
[----:B------:R-:W-:-:S03]  /*59d00*/  FMUL R3, R39, UR26 ;  /* 0x0000001a27037c20 */ /* 0x000fc60008400000 */
[----:B------:R-:W3:Y:S01]  /*59d10*/  LDL.LU R39, [R1+0xc34] ;  /* 0x000c340001277983 */ /* 0x000ee20000300800 */
[----:B------:R-:W-:-:S03]  /*59d20*/  F2FP.SATFINITE.E4M3.F32.PACK_AB_MERGE_C R9, RZ, R4, RZ ;  /* 0x00000004ff09723e */ /* 0x000fc600048070ff */
[----:B------:R-:W-:Y:S04]  /*59d30*/  @!P5 STG.E.U8 desc[UR30][R28.64+0x1d0], R13 ;  /* 0x0001d00d1c00d986 */ /* 0x000fe8000c10111e */
[----:B------:R0:W-:Y:S01]  /*59d40*/  @!P3 STG.E.U8 desc[UR30][R30.64+0x1d8], R7 ;  /* 0x0001d8071e00b986 */ /* 0x0001e2000c10111e */
[----:B------:R-:W-:-:S03]  /*59d50*/  FMUL R4, R38, UR26 ;  /* 0x0000001a26047c20 */ /* 0x000fc60008400000 */
[----:B------:R-:W3:Y:S01]  /*59d60*/  LDL.LU R38, [R1+0xc38] ;  /* 0x000c380001267983 */ /* 0x000ee20000300800 */
[----:B0-----:R-:W-:-:S03]  /*59d70*/  F2FP.SATFINITE.E4M3.F32.PACK_AB_MERGE_C R7, RZ, R2, RZ ;  /* 0x00000002ff07723e */ /* 0x001fc600048070ff */
[----:B------:R0:W-:Y:S01]  /*59d80*/  @!P2 STG.E.U8 desc[UR30][R30.64+0x1d9], R9 ;  /* 0x0001d9091e00a986 */ /* 0x0001e2000c10111e */
[----:B------:R-:W-:-:S03]  /*59d90*/  F2FP.SATFINITE.E4M3.F32.PACK_AB_MERGE_C R13, RZ, R4, RZ ;  /* 0x00000004ff0d723e */ /* 0x000fc600048070ff */
[----:B------:R1:W-:Y:S01]  /*59da0*/  @!P6 STG.E.U8 desc[UR30][R28.64+0x1d9], R7 ;  /* 0x0001d9071c00e986 */ /* 0x0003e2000c10111e */
[----:B0-----:R-:W-:Y:S01]  /*59db0*/  F2FP.SATFINITE.E4M3.F32.PACK_AB_MERGE_C R9, RZ, R3, RZ ;  /* 0x00000003ff09723e */ /* 0x001fe200048070ff */
[----:B----4-:R-:W-:Y:S02]  /*59dc0*/  FMUL R5, R37, UR26 ;  /* 0x0000001a25057c20 */ /* 0x010fe40008400000 */
[----:B------:R-:W4:Y:S01]  /*59dd0*/  LDL.LU R37, [R1+0xc3c] ;  /* 0x000c3c0001257983 */ /* 0x000f220000300800 */
[----:B------:R-:W-:-:S03]  /*59de0*/  FMUL R2, R35, UR26 ;  /* 0x0000001a23027c20 */ /* 0x000fc60008400000 */
[----:B------:R-:W4:Y:S02]  /*59df0*/  LDL.LU R35, [R1+0xc40] ;  /* 0x000c400001237983 */ /* 0x000f240000300800 */
[----:B-1----:R-:W-:Y:S01]  /*59e00*/  F2FP.SATFINITE.E4M3.F32.PACK_AB_MERGE_C R7, RZ, R2, RZ ;  /* 0x00000002ff07723e */ /* 0x002fe200048070ff */
        /* <DEDUP_REMOVED lines=10> */
[----:B------:R0:W-:Y:S01]  /*59eb0*/  @!P5 STG.E.U8 desc[UR30][R28.64+0x1d8], R11 ;  /* 0x0001d80b1c00d986 */ /* 0x0001e2000c10111e */
[----:B------:R-:W-:-:S03]  /*59ec0*/  ISETP.LT.OR P5, PT, R0, 0x1e1, !P0 ;  /* 0x000001e10000780c */ /* 0x000fc600047a1670 */
[----:B------:R-:W-:Y:S01]  /*59ed0*/  @!P2 STG.E.U8 desc[UR30][R30.64+0x1e1], R13 ;  /* 0x0001e10d1e00a986 */ /* 0x000fe2000c10111e */
[----:B------:R-:W-:-:S03]  /*59ee0*/  ISETP.LT.OR P2, PT, R0, 0x1ea, !P1 ;  /* 0x000001ea0000780c */ /* 0x000fc60004f41670 */
[----:B------:R1:W-:Y:S01]  /*59ef0*/  @!P3 STG.E.U8 desc[UR30][R30.64+0x1e0], R9 ;  /* 0x0001e0091e00b986 */ /* 0x0003e2000c10111e */
[C---:B------:R-:W-:Y:S02]  /*59f00*/  ISETP.LT.OR P3, PT, R0.reuse, 0x1e9, !P1 ;  /* 0x000001e90000780c */ /* 0x040fe40004f61670 */
[----:B------:R-:W-:Y:S02]  /*59f10*/  F2FP.SATFINITE.E4M3.F32.PACK_AB_MERGE_C R5, RZ, R5, RZ ;  /* 0x00000005ff05723e */ /* 0x000fe400048070ff */
[----:B0-----:R-:W-:Y:S01]  /*59f20*/  F2FP.SATFINITE.E4M3.F32.PACK_AB_MERGE_C R11, RZ, R4, RZ ;  /* 0x00000004ff0b723e */ /* 0x001fe200048070ff */
[----:B------:R0:W-:Y:S01]  /*59f30*/  @!P6 STG.E.U8 desc[UR30][R28.64+0x1e1], R7 ;  /* 0x0001e1071c00e986 */ /* 0x0001e2000c10111e */
[C---:B------:R-:W-:Y:S02]  /*59f40*/  ISETP.LT.OR P6, PT, R0.reuse, 0x1ea, !P0 ;  /* 0x000001ea0000780c */ /* 0x040fe400047c1670 */
[----:B-1----:R-:W-:Y:S01]  /*59f50*/  F2FP.SATFINITE.E4M3.F32.PACK_AB_MERGE_C R9, RZ, R3, RZ ;  /* 0x00000003ff09723e */ /* 0x002fe200048070ff */
[----:B------:R1:W-:Y:S01]  /*59f60*/  @!P5 STG.E.U8 desc[UR30][R28.64+0x1e0], R5 ;  /* 0x0001e0051c00d986 */ /* 0x0003e2000c10111e */
[----:B------:R-:W-:-:S03]  /*59f70*/  ISETP.LT.OR P5, PT, R0, 0x1e9, !P0 ;  /* 0x000001e90000780c */ /* 0x000fc600047a1670 */
[----:B------:R-:W-:Y:S01]  /*59f80*/  @!P2 STG.E.U8 desc[UR30][R30.64+0x1e9], R11 ;  /* 0x0001e90b1e00a986 */ /* 0x000fe2000c10111e */
[----:B------:R-:W-:Y:S01]  /*59f90*/  ISETP.LT.OR P2, PT, R0, 0x1f2, !P1 ;  /* 0x000001f20000780c */ /* 0x000fe20004f41670 */
[----:B------:R-:W-:Y:S02]  /*59fa0*/  FMUL R3, R42, UR26 ;  /* 0x0000001a2a037c20 */ /* 0x000fe40008400000 */
[----:B------:R1:W-:Y:S01]  /*59fb0*/  @!P3 STG.E.U8 desc[UR30][R30.64+0x1e8], R9 ;  /* 0x0001e8091e00b986 */ /* 0x0003e2000c10111e */
[----:B------:R-:W-:Y:S01]  /*59fc0*/  ISETP.LT.OR P3, PT, R0, 0x1f1, !P1 ;  /* 0x000001f10000780c */ /* 0x000fe20004f61670 */
[----:B------:R-:W-:Y:S01]  /*59fd0*/  FMUL R4, R39, UR26 ;  /* 0x0000001a27047c20 */ /* 0x000fe20008400000 */
[----:B------:R-:W-:Y:S01]  /*59fe0*/  F2FP.SATFINITE.E4M3.F32.PACK_AB_MERGE_C R13, RZ, R2, RZ ;  /* 0x00000002ff0d723e */ /* 0x000fe200048070ff */
[----:B------:R-:W-:Y:S01]  /*59ff0*/  FMUL R2, R40, UR26 ;  /* 0x0000001a28027c20 */ /* 0x000fe20008400000 */
[----:B------:R-:W-:Y:S02]  /*5a000*/  F2FP.SATFINITE.E4M3.F32.PACK_AB_MERGE_C R3, RZ, R3, RZ ;  /* 0x00000003ff03723e */ /* 0x000fe400048070ff */
[----:B0-----:R-:W-:-:S02]  /*5a010*/  F2FP.SATFINITE.E4M3.F32.PACK_AB_MERGE_C R7, RZ, R4, RZ ;  /* 0x00000004ff07723e */ /* 0x001fc400048070ff */
[----:B-1----:R-:W-:Y:S01]  /*5a020*/  F2FP.SATFINITE.E4M3.F32.PACK_AB_MERGE_C R5, RZ, R2, RZ ;  /* 0x00000002ff05723e */ /* 0x002fe200048070ff */
[----:B------:R-:W-:Y:S01]  /*5a030*/  @!P5 STG.E.U8 desc[UR30][R28.64+0x1e8], R13 ;  /* 0x0001e80d1c00d986 */ /* 0x000fe2000c10111e */
[----:B------:R-:W-:-:S03]  /*5a040*/  ISETP.LT.OR P5, PT, R0, 0x1f1, !P0 ;  /* 0x000001f10000780c */ /* 0x000fc600047a1670 */
[----:B------:R-:W-:Y:S01]  /*5a050*/  @!P6 STG.E.U8 desc[UR30][R28.64+0x1e9], R3 ;  /* 0x0001e9031c00e986 */ /* 0x000fe2000c10111e */
[----:B------:R-:W-:Y:S01]  /*5a060*/  FMUL R2, R38, UR26 ;  /* 0x0000001a26027c20 */ /* 0x000fe20008400000 */
[C---:B------:R-:W-:Y:S02]  /*5a070*/  ISETP.LT.OR P6, PT, R0.reuse, 0x1f2, !P0 ;  /* 0x000001f20000780c */ /* 0x040fe400047c1670 */
[----:B------:R0:W-:Y:S01]  /*5a080*/  @!P2 STG.E.U8 desc[UR30][R30.64+0x1f1], R7 ;  /* 0x0001f1071e00a986 */ /* 0x0001e2000c10111e */
[C---:B------:R-:W-:Y:S02]  /*5a090*/  ISETP.LT.OR P2, PT, R0.reuse, 0x1fa, !P1 ;  /* 0x000001fa0000780c */ /* 0x040fe40004f41670 */
[C---:B------:R-:W-:Y:S01]  /*5a0a0*/  ISETP.LT.OR P1, PT, R0.reuse, 0x1f9, !P1 ;  /* 0x000001f90000780c */ /* 0x040fe20004f21670 */
[----:B------:R2:W-:Y:S01]  /*5a0b0*/  @!P3 STG.E.U8 desc[UR30][R30.64+0x1f0], R5 ;  /* 0x0001f0051e00b986 */ /* 0x0005e2000c10111e */
[C---:B------:R-:W-:Y:S02]  /*5a0c0*/  ISETP.LT.OR P3, PT, R0.reuse, 0x1fa, !P0 ;  /* 0x000001fa0000780c */ /* 0x040fe40004761670 */
[----:B------:R-:W-:-:S02]  /*5a0d0*/  ISETP.LT.OR P0, PT, R0, 0x1f9, !P0 ;  /* 0x000001f90000780c */ /* 0x000fc40004701670 */
[----:B------:R-:W-:-:S05]  /*5a0e0*/  F2FP.SATFINITE.E4M3.F32.PACK_AB_MERGE_C R9, RZ, R2, RZ ;  /* 0x00000002ff09723e */ /* 0x000fca00048070ff */
[----:B------:R1:W-:Y:S01]  /*5a0f0*/  @!P5 STG.E.U8 desc[UR30][R28.64+0x1f0], R9 ;  /* 0x0001f0091c00d986 */ /* 0x0003e2000c10111e */
[----:B----4-:R-:W-:-:S05]  /*5a100*/  FMUL R0, R37, UR26 ;  /* 0x0000001a25007c20 */ /* 0x010fca0008400000 */
[----:B0-----:R-:W-:-:S05]  /*5a110*/  F2FP.SATFINITE.E4M3.F32.PACK_AB_MERGE_C R7, RZ, R0, RZ ;  /* 0x00000000ff07723e */ /* 0x001fca00048070ff */
[----:B------:R1:W-:Y:S01]  /*5a120*/  @!P6 STG.E.U8 desc[UR30][R28.64+0x1f1], R7 ;  /* 0x0001f1071c00e986 */ /* 0x0003e2000c10111e */
[----:B------:R-:W-:-:S05]  /*5a130*/  FMUL R2, R35, UR26 ;  /* 0x0000001a23027c20 */ /* 0x000fca0008400000 */
[----:B------:R-:W-:Y:S01]  /*5a140*/  F2FP.SATFINITE.E4M3.F32.PACK_AB_MERGE_C R11, RZ, R2, RZ ;  /* 0x00000002ff0b723e */ /* 0x000fe200048070ff */
[----:B------:R-:W-:-:S05]  /*5a150*/  FMUL R3, R34, UR26 ;  /* 0x0000001a22037c20 */ /* 0x000fca0008400000 */
[----:B------:R-:W-:Y:S01]  /*5a160*/  F2FP.SATFINITE.E4M3.F32.PACK_AB_MERGE_C R3, RZ, R3, RZ ;  /* 0x00000003ff03723e */ /* 0x000fe200048070ff */
[----:B------:R1:W-:Y:S04]  /*5a170*/  @!P1 STG.E.U8 desc[UR30][R30.64+0x1f8], R11 ;  /* 0x0001f80b1e009986 */ /* 0x0003e8000c10111e */
[----:B------:R1:W-:Y:S01]  /*5a180*/  @!P2 STG.E.U8 desc[UR30][R30.64+0x1f9], R3 ;  /* 0x0001f9031e00a986 */ /* 0x0003e2000c10111e */
[----:B--2---:R-:W-:Y:S01]  /*5a190*/  FMUL R5, R33, UR26 ;  /* 0x0000001a21057c20 */ /* 0x004fe20008400000 */
[----:B---3--:R-:W-:-:S04]  /*5a1a0*/  FMUL R4, R32, UR26 ;  /* 0x0000001a20047c20 */ /* 0x008fc80008400000 */
[----:B------:R-:W-:Y:S02]  /*5a1b0*/  F2FP.SATFINITE.E4M3.F32.PACK_AB_MERGE_C R13, RZ, R5, RZ ;  /* 0x00000005ff0d723e */ /* 0x000fe400048070ff */
[----:B------:R-:W-:-:S03]  /*5a1c0*/  F2FP.SATFINITE.E4M3.F32.PACK_AB_MERGE_C R5, RZ, R4, RZ ;  /* 0x00000004ff05723e */ /* 0x000fc600048070ff */
[----:B------:R1:W-:Y:S04]  /*5a1d0*/  @!P3 STG.E.U8 desc[UR30][R28.64+0x1f9], R13 ;  /* 0x0001f90d1c00b986 */ /* 0x0003e8000c10111e */
[----:B------:R1:W-:Y:S02]  /*5a1e0*/  @!P0 STG.E.U8 desc[UR30][R28.64+0x1f8], R5 ;  /* 0x0001f8051c008986 */ /* 0x0003e4000c10111e */
.L_x_1061:
[----:B------:R-:W-:Y:S05]  /*5a1f0*/  BSYNC B0 ;  /* 0x0000000000007941 */ /* 0x000fea0003800000 */
.L_x_35:
[----:B01----:R-:W2:Y:S04]  /*5a200*/  LDL.LU R3, [R1+0xc58] ;  /* 0x000c580001037983 */ /* 0x003ea80000300800 */
[----:B-----5:R-:W2:Y:S01]  /*5a210*/  LDL.LU R2, [R1+0xc5c] ;  /* 0x000c5c0001027983 */ /* 0x020ea20000300800 */
[----:B------:R-:W-:Y:S01]  /*5a220*/  ULDC UR10, c[0x0][0xc] ;  /* 0x00000300000a7ab9 */ /* 0x000fe20000000800 */
[----:B------:R-:W-:Y:S01]  /*5a230*/  ULDC UR11, c[0x0][0x10] ;  /* 0x00000400000b7ab9 */ /* 0x000fe20000000800 */
[----:B----4-:R-:W2:Y:S01]  /*5a240*/  LDC R5, c[0x0][0x14] ;  /* 0x00000500ff057b82 */ /* 0x010ea20000000800 */
[----:B------:R-:W-:Y:S01]  /*5a250*/  UIMAD.WIDE.U32 UR10, UR10, UR11, URZ ;  /* 0x0000000b0a0a72a5 */ /* 0x000fe2000f8e003f */
[----:B------:R-:W-:Y:S01]  /*5a260*/  PRMT R0, RZ, 0x7610, R0 ;  /* 0x00007610ff007816 */ /* 0x000fe20000000000 */
[----:B------:R-:W-:-:S04]  /*5a270*/  UMOV UR27, 0xffffffff ;  /* 0xffffffff001b7882 */ /* 0x000fc80000000000 */
[----:B--2---:R-:W-:-:S04]  /*5a280*/  IMAD.WIDE.U32 R2, R5, UR10, R2 ;  /* 0x0000000a05027c25 */ /* 0x004fc8000f8e0002 */
[----:B------:R-:W-:Y:S01]  /*5a290*/  IMAD R5, R5, UR11, RZ ;  /* 0x0000000b05057c24 */ /* 0x000fe2000f8e02ff */
[----:B------:R-:W-:Y:S01]  /*5a2a0*/  ULDC.64 UR10, c[0x0][0x650] ;  /* 0x00019400000a7ab9 */ /* 0x000fe20000000a00 */
[----:B------:R-:W-:Y:S02]  /*5a2b0*/  MOV R11, R2 ;  /* 0x00000002000b7202 */ /* 0x000fe40000000f00 */
[----:B------:R-:W-:Y:S01]  /*5a2c0*/  IMAD.IADD R13, R3, 0x1, R5 ;  /* 0x00000001030d7824 */ /* 0x000fe200078e0205 */
[----:B------:R-:W-:Y:S01]  /*5a2d0*/  ISETP.GE.U32.AND P0, PT, R2, UR10, PT ;  /* 0x0000000a02007c0c */ /* 0x000fe2000bf06070 */
[----:B------:R-:W-:-:S03]  /*5a2e0*/  IMAD.MOV.U32 R2, RZ, RZ, -0x1 ;  /* 0xffffffffff027424 */ /* 0x000fc600078e00ff */
[----:B------:R0:W-:Y:S01]  /*5a2f0*/  STL [R1+0xc58], R13 ;  /* 0x000c580d01007387 */ /* 0x0001e20000100800 */
[----:B------:R-:W-:-:S03]  /*5a300*/  ISETP.GE.U32.AND.EX P0, PT, R13, UR11, PT, P0 ;  /* 0x0000000b0d007c0c */ /* 0x000fc6000bf06100 */
[----:B------:R0:W-:Y:S04]  /*5a310*/  STL [R1+0xc5c], R11 ;  /* 0x000c5c0b01007387 */ /* 0x0001e80000100800 */
[----:B------:R0:W-:Y:S06]  /*5a320*/  STL [R1+0xc64], R2 ;  /* 0x000c640201007387 */ /* 0x0001ec0000100800 */
[----:B------:R-:W-:Y:S05]  /*5a330*/  @P0 BRA `(.L_x_1062) ;  /* 0x0000000400740947 */ /* 0x000fea0003800000 */
[----:B------:R-:W1:Y:S01]  /*5a340*/  S2R R8, SR_CTAID.X ;  /* 0x0000000000087919 */ /* 0x000e620000002500 */
[----:B------:R-:W-:Y:S01]  /*5a350*/  ULDC.64 UR16, c[0x0][0x628] ;  /* 0x00018a0000107ab9 */ /* 0x000fe20000000a00 */
[----:B------:R-:W2:Y:S01]  /*5a360*/  LDC R9, c[0x0][0x144] ;  /* 0x00005100ff097b82 */ /* 0x000ea20000000800 */
[----:B------:R-:W-:Y:S01]  /*5a370*/  ULDC UR6, c[0x0][0x150] ;  /* 0x0000540000067ab9 */ /* 0x000fe20000000800 */
[----:B------:R-:W4:Y:S01]  /*5a380*/  S2R R12, SR_CTAID.Y ;  /* 0x00000000000c7919 */ /* 0x000f220000002600 */
[----:B------:R-:W-:Y:S01]  /*5a390*/  ISETP.NE.U32.AND P0, PT, RZ, UR16, PT ;  /* 0x00000010ff007c0c */ /* 0x000fe2000bf05070 */
[----:B------:R-:W-:Y:S01]  /*5a3a0*/  ULDC UR18, c[0x0][0x630] ;  /* 0x00018c0000127ab9 */ /* 0x000fe20000000800 */
[----:B------:R-:W-:Y:S02]  /*5a3b0*/  R2UR UR14, R11 ;  /* 0x000000000b0e72ca */ /* 0x000fe400000e0000 */
[----:B------:R-:W-:Y:S01]  /*5a3c0*/  ISETP.NE.AND.EX P0, PT, RZ, UR17, PT, P0 ;  /* 0x00000011ff007c0c */ /* 0x000fe2000bf05300 */
[----:B---3--:R-:W3:Y:S01]  /*5a3d0*/  LDC.64 R6, c[0x0][0x620] ;  /* 0x00018800ff067b82 */ /* 0x008ee20000000a00 */
[----:B------:R-:W-:-:S02]  /*5a3e0*/  R2UR UR15, R13 ;  /* 0x000000000d0f72ca */ /* 0x000fc400000e0000 */
[----:B-1----:R-:W-:-:S05]  /*5a3f0*/  I2FP.F32.U32 R0, R8 ;  /* 0x0000000800007245 */ /* 0x002fca0000201000 */
[----:B------:R-:W-:-:S06]  /*5a400*/  FMUL R0, R0, UR6 ;  /* 0x0000000600007c20 */ /* 0x000fcc0008400000 */
[----:B------:R-:W1:Y:S01]  /*5a410*/  F2I.U32.TRUNC.NTZ R0, R0 ;  /* 0x0000000000007305 */ /* 0x000e62000020f000 */
[----:B----4-:R-:W-:Y:S05]  /*5a420*/  @!P0 BRA `(.L_x_1063) ;  /* 0x0000000000308947 */ /* 0x010fea0003800000 */
        /* <DEDUP_REMOVED lines=12> */
.L_x_1063:
[----:B------:R-:W-:Y:S01]  /*5a4f0*/  USHF.R.U64 UR27, UR14, UR18, UR15 ;  /* 0x000000120e1b7299 */ /* 0x000fe2000800120f */
[----:B------:R-:W4:Y:S01]  /*5a500*/  LDC.64 R22, c[0x0][0x640] ;  /* 0x00019000ff167b82 */ /* 0x000f220000000a00 */
[----:B------:R-:W-:Y:S01]  /*5a510*/  USHF.R.U32.HI UR6, URZ, UR18, UR15 ;  /* 0x000000123f067299 */ /* 0x000fe2000801160f */
[----:B-1----:R-:W-:Y:S01]  /*5a520*/  IADD3 R10, -R0, RZ, RZ ;  /* 0x000000ff000a7210 */ /* 0x002fe20007ffe1ff */
[----:B0-----:R-:W-:Y:S02]  /*5a530*/  IMAD.MOV.U32 R2, RZ, RZ, R11 ;  /* 0x000000ffff027224 */ /* 0x001fe400078e000b */
[----:B------:R-:W-:Y:S02]  /*5a540*/  IADD3 R5, P0, RZ, -UR27, RZ ;  /* 0x8000001bff057c10 */ /* 0x000fe4000ff1e0ff */
[----:B--2---:R-:W-:Y:S01]  /*5a550*/  IMAD R18, R9, R10, R8 ;  /* 0x0000000a09127224 */ /* 0x004fe200078e0208 */
[----:B------:R-:W0:Y:S02]  /*5a560*/  LDC R4, c[0x0][0x618] ;  /* 0x00018600ff047b82 */ /* 0x000e240000000800 */
[----:B------:R-:W-:Y:S01]  /*5a570*/  IMAD.X R3, RZ, RZ, ~UR6, P0 ;  /* 0x80000006ff037e24 */ /* 0x000fe200080e06ff */
[----:B------:R-:W-:-:S03]  /*5a580*/  ULDC UR6, c[0x0][0x154] ;  /* 0x0000550000067ab9 */ /* 0x000fc60000000800 */
[-C--:B---3--:R-:W-:Y:S02]  /*5a590*/  IMAD R0, R3, R6.reuse, RZ ;  /* 0x0000000603007224 */ /* 0x088fe400078e02ff */
[----:B------:R-:W1:Y:S01]  /*5a5a0*/  LDC R14, c[0x0][0x608] ;  /* 0x00018200ff0e7b82 */ /* 0x000e620000000800 */
[----:B------:R-:W-:Y:S02]  /*5a5b0*/  IMAD.MOV.U32 R3, RZ, RZ, R13 ;  /* 0x000000ffff037224 */ /* 0x000fe400078e000d */
[----:B------:R-:W-:-:S05]  /*5a5c0*/  IMAD.WIDE.U32 R2, R5, R6, R2 ;  /* 0x0000000605027225 */ /* 0x000fca00078e0002 */
[----:B------:R-:W2:Y:S01]  /*5a5d0*/  LDC R20, c[0x0][0x658] ;  /* 0x00019600ff147b82 */ /* 0x000ea20000000800 */
[----:B------:R-:W-:Y:S01]  /*5a5e0*/  IMAD R5, R5, R7, R0 ;  /* 0x0000000705057224 */ /* 0x000fe200078e0200 */
[----:B------:R-:W-:Y:S01]  /*5a5f0*/  I2FP.F32.U32 R0, R12 ;  /* 0x0000000c00007245 */ /* 0x000fe20000201000 */
[----:B------:R-:W-:Y:S01]  /*5a600*/  IMAD.MOV.U32 R7, RZ, RZ, 0x1 ;  /* 0x00000001ff077424 */ /* 0x000fe200078e00ff */
[----:B----4-:R-:W-:Y:S02]  /*5a610*/  ISETP.NE.U32.AND P0, PT, R22, RZ, PT ;  /* 0x000000ff1600720c */ /* 0x010fe40003f05070 */
[----:B------:R-:W-:Y:S01]  /*5a620*/  IADD3 R3, R3, R5, RZ ;  /* 0x0000000503037210 */ /* 0x000fe20007ffe0ff */
[----:B------:R-:W-:Y:S01]  /*5a630*/  FMUL R0, R0, UR6 ;  /* 0x0000000600007c20 */ /* 0x000fe20008400000 */
[----:B------:R-:W3:Y:S01]  /*5a640*/  LDC R15, c[0x0][0x148] ;  /* 0x00005200ff0f7b82 */ /* 0x000ee20000000800 */
[----:B------:R-:W-:Y:S01]  /*5a650*/  ISETP.NE.AND.EX P0, PT, R23, RZ, PT, P0 ;  /* 0x000000ff1700720c */ /* 0x000fe20003f05300 */
[----:B------:R-:W-:Y:S01]  /*5a660*/  IMAD.MOV.U32 R5, RZ, RZ, -0x1 ;  /* 0xffffffffff057424 */ /* 0x000fe200078e00ff */
[-CC-:B0-----:R-:W-:Y:S01]  /*5a670*/  SHF.R.U64 R10, R2, R4.reuse, R3.reuse ;  /* 0x00000004020a7219 */ /* 0x181fe20000001203 */
[----:B------:R0:W4:Y:S01]  /*5a680*/  F2I.U32.TRUNC.NTZ R13, R0 ;  /* 0x00000000000d7305 */ /* 0x000122000020f000 */
[----:B------:R-:W-:-:S03]  /*5a690*/  SHF.R.U32.HI R3, RZ, R4, R3 ;  /* 0x00000004ff037219 */ /* 0x000fc60000011603 */
[----:B------:R-:W0:Y:S01]  /*5a6a0*/  LDC R16, c[0x0][0x600] ;  /* 0x00018000ff107b82 */ /* 0x000e220000000800 */
[-CC-:B-1----:R-:W-:Y:S02]  /*5a6b0*/  SHF.R.U64 R8, R10, R14.reuse, R3.reuse ;  /* 0x0000000e0a087219 */ /* 0x182fe40000001203 */
[----:B------:R-:W-:-:S05]  /*5a6c0*/  SHF.R.U32.HI R3, RZ, R14, R3 ;  /* 0x0000000eff037219 */ /* 0x000fca0000011603 */
[----:B------:R-:W1:Y:S01]  /*5a6d0*/  LDC R17, c[0x0][0x648] ;  /* 0x00019200ff117b82 */ /* 0x000e620000000800 */
[-C--:B--2---:R-:W-:Y:S02]  /*5a6e0*/  SHF.L.U32 R5, R5, R20.reuse, RZ ;  /* 0x0000001405057219 */ /* 0x084fe400000006ff */
[-CC-:B------:R-:W-:Y:S02]  /*5a6f0*/  SHF.R.U64 R11, R8, R20.reuse, R3.reuse ;  /* 0x00000014080b7219 */ /* 0x180fe40000001203 */
[-C--:B------:R-:W-:Y:S02]  /*5a700*/  SHF.R.U32.HI R3, RZ, R20.reuse, R3 ;  /* 0x00000014ff037219 */ /* 0x080fe40000011603 */
[----:B------:R-:W-:Y:S01]  /*5a710*/  SHF.L.U32 R20, R7, R20, RZ ;  /* 0x0000001407147219 */ /* 0x000fe200000006ff */
[----:B------:R-:W2:Y:S01]  /*5a720*/  LDC R19, c[0x0][0x638] ;  /* 0x00018e00ff137b82 */ /* 0x000ea20000000800 */
[----:B------:R-:W-:Y:S02]  /*5a730*/  LOP3.LUT R41, RZ, R5, RZ, 0x33, !PT ;  /* 0x00000005ff297212 */ /* 0x000fe400078e33ff */
[----:B------:R-:W-:-:S05]  /*5a740*/  MOV R2, R11 ;  /* 0x0000000b00027202 */ /* 0x000fca0000000f00 */
[----:B------:R-:W0:Y:S01]  /*5a750*/  LDC R21, c[0x0][0x610] ;  /* 0x00018400ff157b82 */ /* 0x000e220000000800 */
[----:B----4-:R-:W-:Y:S05]  /*5a760*/  @!P0 BRA `(.L_x_1064) ;  /* 0x0000000000288947 */ /* 0x010fea0003800000 */
[----:B0-----:R-:W0:Y:S02]  /*5a770*/  LDC R0, c[0x0][0x64c] ;  /* 0x00019300ff007b82 */ /* 0x001e240000000800 */
[----:B0-----:R-:W-:-:S05]  /*5a780*/  IADD3 R7, P0, R11, R0, RZ ;  /* 0x000000000b077210 */ /* 0x001fca0007f1e0ff */
[----:B------:R-:W-:-:S04]  /*5a790*/  IMAD.X R9, RZ, RZ, R3, P0 ;  /* 0x000000ffff097224 */ /* 0x000fc800000e0603 */
[----:B------:R-:W-:-:S04]  /*5a7a0*/  IMAD.WIDE.U32 R2, R9, R22, RZ ;  /* 0x0000001609027225 */ /* 0x000fc800078e00ff */
[----:B------:R-:W-:-:S04]  /*5a7b0*/  IMAD.WIDE.U32 R4, P0, R7, R23, R2 ;  /* 0x0000001707047225 */ /* 0x000fc80007800002 */
[----:B------:R-:W-:Y:S01]  /*5a7c0*/  IMAD.WIDE.U32 R2, R7, R22, RZ ;  /* 0x0000001607027225 */ /* 0x000fe200078e00ff */
[----:B------:R-:W-:-:S03]  /*5a7d0*/  MOV R6, R5 ;  /* 0x0000000500067202 */ /* 0x000fc60000000f00 */
[----:B------:R-:W-:Y:S01]  /*5a7e0*/  IMAD.X R7, RZ, RZ, RZ, P0 ;  /* 0x000000ffff077224 */ /* 0x000fe200000e06ff */
[----:B------:R-:W-:-:S05]  /*5a7f0*/  IADD3 RZ, P0, R3, R4, RZ ;  /* 0x0000000403ff7210 */ /* 0x000fca0007f1e0ff */
[----:B------:R-:W-:-:S08]  /*5a800*/  IMAD.WIDE.U32.X R2, R9, R23, R6, P0 ;  /* 0x0000001709027225 */ /* 0x000fd000000e0406 */
.L_x_1064:
[----:B01----:R-:W-:Y:S01]  /*5a810*/  SHF.R.U64 R0, R2, R17, R3 ;  /* 0x0000001102007219 */ /* 0x003fe20000001203 */
[----:B------:R-:W-:Y:S01]  /*5a820*/  VIADD R3, R16, 0xffffffff ;  /* 0xffffffff10037836 */ /* 0x000fe20000000000 */
[----:B------:R-:W-:Y:S01]  /*5a830*/  LOP3.LUT R41, R8, R41, RZ, 0xc0, !PT ;  /* 0x0000002908297212 */ /* 0x000fe200078ec0ff */
[----:B------:R-:W-:Y:S01]  /*5a840*/  IMAD.MOV R13, RZ, RZ, -R13 ;  /* 0x000000ffff0d7224 */ /* 0x000fe200078e0a0d */
[----:B------:R-:W-:Y:S01]  /*5a850*/  IADD3 R2, -R0, RZ, RZ ;  /* 0x000000ff00027210 */ /* 0x000fe20007ffe1ff */
[----:B------:R-:W-:Y:S01]  /*5a860*/  IMAD.MOV.U32 R4, RZ, RZ, 0x1 ;  /* 0x00000001ff047424 */ /* 0x000fe200078e00ff */
[----:B------:R-:W-:Y:S01]  /*5a870*/  LOP3.LUT R3, R10, R3, RZ, 0xc0, !PT ;  /* 0x000000030a037212 */ /* 0x000fe200078ec0ff */
[----:B------:R-:W-:Y:S02]  /*5a880*/  IMAD R41, R20, R0, R41 ;  /* 0x0000000014297224 */ /* 0x000fe400078e0229 */
[----:B---3--:R-:W-:Y:S02]  /*5a890*/  @P4 IMAD R18, R15, R13, R12 ;  /* 0x0000000d0f124224 */ /* 0x008fe400078e020c */
[----:B--2---:R-:W-:-:S02]  /*5a8a0*/  IMAD R0, R2, R19, R11 ;  /* 0x0000001302007224 */ /* 0x004fc400078e020b */
[----:B------:R-:W-:Y:S02]  /*5a8b0*/  IMAD R41, R41, R21, R18 ;  /* 0x0000001529297224 */ /* 0x000fe400078e0212 */
[----:B------:R-:W-:Y:S01]  /*5a8c0*/  IMAD R2, R0, R16, R3 ;  /* 0x0000001000027224 */ /* 0x000fe200078e0203 */
[----:B------:R-:W-:-:S04]  /*5a8d0*/  PRMT R0, R4, 0x7610, R0 ;  /* 0x0000761004007816 */ /* 0x000fc80000000000 */
[----:B------:R-:W-:Y:S02]  /*5a8e0*/  SEL R3, R2, R41, !P4 ;  /* 0x0000002902037207 */ /* 0x000fe40006000000 */
[----:B------:R-:W-:-:S03]  /*5a8f0*/  SEL R41, R41, R2, !P4 ;  /* 0x0000000229297207 */ /* 0x000fc60006000000 */
[----:B------:R1:W-:Y:S04]  /*5a900*/  STL [R1+0xc64], R3 ;  /* 0x000c640301007387 */ /* 0x0003e80000100800 */
.L_x_1062:
[----:B------:R-:W-:Y:S01]  /*5a910*/  UIADD3 UR5, UR24, UR5, URZ ;  /* 0x0000000518057290 */ /* 0x000fe2000fffe03f */
[----:B------:R2:W-:Y:S01]  /*5a920*/  STL [R1+0xc60], R41 ;  /* 0x000c602901007387 */ /* 0x0005e20000100800 */
[----:B------:R-:W-:Y:S02]  /*5a930*/  LOP3.LUT P0, RZ, R0, 0xff, RZ, 0xc0, !PT ;  /* 0x000000ff00ff7812 */ /* 0x000fe4000780c0ff */
[----:B------:R-:W-:Y:S02]  /*5a940*/  USHF.R.U32.HI UR6, URZ, 0x1, UR5 ;  /* 0x000000013f067899 */ /* 0x000fe40008011605 */
[----:B------:R-:W-:Y:S02]  /*5a950*/  UISETP.GT.U32.AND UP0, UPT, UR5, 0x1, UPT ;  /* 0x000000010500788c */ /* 0x000fe4000bf04070 */
[----:B------:R-:W-:Y:S02]  /*5a960*/  ULOP3.LUT UR6, UR6, 0x1, URZ, 0xc0, !UPT ;  /* 0x0000000106067892 */ /* 0x000fe4000f8ec03f */
[----:B------:R-:W-:-:S02]  /*5a970*/  UISETP.LT.U32.AND UP0, UPT, UR24, 0x2, UP0 ;  /* 0x000000021800788c */ /* 0x000fc40008701070 */
[----:B------:R-:W-:Y:S02]  /*5a980*/  UISETP.NE.U32.AND UP1, UPT, UR6, 0x1, UPT ;  /* 0x000000010600788c */ /* 0x000fe4000bf25070 */
[----:B------:R-:W-:Y:S02]  /*5a990*/  USEL UR9, URZ, 0x1, !UP0 ;  /* 0x000000013f097887 */ /* 0x000fe4000c000000 */
[----:B------:R-:W-:Y:S02]  /*5a9a0*/  UISETP.GT.U32.AND UP1, UPT, UR24, 0x1, !UP1 ;  /* 0x000000011800788c */ /* 0x000fe4000cf24070 */
[----:B------:R-:W-:Y:S02]  /*5a9b0*/  ULOP3.LUT UR5, UR5, 0x1, URZ, 0xc0, !UPT ;  /* 0x0000000105057892 */ /* 0x000fe4000f8ec03f */
[----:B------:R-:W-:-:S04]  /*5a9c0*/  USEL UR6, URZ, 0x1, !UP1 ;  /* 0x000000013f067887 */ /* 0x000fc8000c800000 */
[----:B------:R-:W-:Y:S01]  /*5a9d0*/  ULOP3.LUT UR4, UR6, UR4, UR9, 0x96, !UPT ;  /* 0x0000000406047292 */ /* 0x000fe2000f8e9609 */
[----:B--2---:R-:W-:Y:S11]  /*5a9e0*/  @P0 BRA `(.L_x_1065) ;  /* 0xfffffa6800340947 */ /* 0x004ff6000383ffff */
[----:B------:R-:W-:Y:S05]  /*5a9f0*/  EXIT ;  /* 0x000000000000794d */ /* 0x000fea0003800000 */
.L_x_7:
[----:B------:R-:W2:Y:S01]  /*5aa00*/  LDL R20, [R1+0xc5c] ;  /* 0x000c5c0001147983 */ /* 0x000ea20000100800 */
[----:B------:R-:W-:-:S03]  /*5aa10*/  ULDC.64 UR4, c[0x0][0x650] ;  /* 0x0001940000047ab9 */ /* 0x000fc60000000a00 */
[----:B------:R-:W3:Y:S01]  /*5aa20*/  LDL R163, [R1+0xc58] ;  /* 0x000c580001a37983 */ /* 0x000ee20000100800 */
[----:B------:R-:W-:Y:S01]  /*5aa30*/  PRMT R0, RZ, 0x7610, R0 ;  /* 0x00007610ff007816 */ /* 0x000fe20000000000 */
[----:B------:R-:W-:Y:S01]  /*5aa40*/  IMAD.MOV.U32 R4, RZ, RZ, -0x1 ;  /* 0xffffffffff047424 */ /* 0x000fe200078e00ff */
[----:B------:R-:W-:Y:S01]  /*5aa50*/  MOV R5, 0xffffffff ;  /* 0xffffffff00057802 */ /* 0x000fe20000000f00 */
[----:B------:R-:W-:Y:S01]  /*5aa60*/  IMAD.MOV.U32 R11, RZ, RZ, -0x1 ;  /* 0xffffffffff0b7424 */ /* 0x000fe200078e00ff */
[----:B--2---:R-:W-:-:S04]  /*5aa70*/  ISETP.GE.U32.AND P0, PT, R20, UR4, PT ;  /* 0x0000000414007c0c */ /* 0x004fc8000bf06070 */
[----:B---3--:R-:W-:-:S13]  /*5aa80*/  ISETP.GE.U32.AND.EX P0, PT, R163, UR5, PT, P0 ;  /* 0x00000005a3007c0c */ /* 0x008fda000bf06100 */
[----:B------:R-:W-:Y:S05]  /*5aa90*/  @P0 BRA `(.L_x_1066) ;  /* 0x0000000400300947 */ /* 0x000fea0003800000 */
[----:B------:R-:W1:Y:S01]  /*5aaa0*/  LDC.64 R10, c[0x0][0x628] ;  /* 0x00018a00ff0a7b82 */ /* 0x000e620000000a00 */
[----:B0-----:R-:W-:Y:S01]  /*5aab0*/  IMAD.MOV.U32 R8, RZ, RZ, R20 ;  /* 0x000000ffff087224 */ /* 0x001fe200078e0014 */
[----:B------:R-:W-:-:S06]  /*5aac0*/  MOV R9, R163 ;  /* 0x000000a300097202 */ /* 0x000fcc0000000f00 */
[----:B------:R-:W0:Y:S08]  /*5aad0*/  LDC R16, c[0x0][0x630] ;  /* 0x00018c00ff107b82 */ /* 0x000e300000000800 */
[----:B------:R-:W2:Y:S01]  /*5aae0*/  LDC.64 R18, c[0x0][0x620] ;  /* 0x00018800ff127b82 */ /* 0x000ea20000000a00 */
[----:B-1----:R-:W-:-:S04]  /*5aaf0*/  ISETP.NE.U32.AND P0, PT, R10, RZ, PT ;  /* 0x000000ff0a00720c */ /* 0x002fc80003f05070 */
[----:B------:R-:W-:-:S13]  /*5ab00*/  ISETP.NE.AND.EX P0, PT, R11, RZ, PT, P0 ;  /* 0x000000ff0b00720c */ /* 0x000fda0003f05300 */
[----:B0-2---:R-:W-:Y:S05]  /*5ab10*/  @!P0 BRA `(.L_x_1067) ;  /* 0x0000000000288947 */ /* 0x005fea0003800000 */
[----:B------:R-:W0:Y:S02]  /*5ab20*/  LDC R0, c[0x0][0x634] ;  /* 0x00018d00ff007b82 */ /* 0x000e240000000800 */
        /* <DEDUP_REMOVED lines=9> */
.L_x_1067:
[-CC-:B------:R-:W-:Y:S01]  /*5abc0*/  SHF.R.U64 R14, R8, R16.reuse, R9.reuse ;  /* 0x00000010080e7219 */ /* 0x180fe20000001209 */
[----:B------:R-:W0:Y:S01]  /*5abd0*/  LDC.64 R22, c[0x0][0x640] ;  /* 0x00019000ff167b82 */ /* 0x000e220000000a00 */
[----:B------:R-:W-:Y:S01]  /*5abe0*/  SHF.R.U32.HI R0, RZ, R16, R9 ;  /* 0x00000010ff007219 */ /* 0x000fe20000011609 */
[----:B------:R-:W-:Y:S01]  /*5abf0*/  IMAD.MOV.U32 R4, RZ, RZ, R20 ;  /* 0x000000ffff047224 */ /* 0x000fe200078e0014 */
[----:B------:R-:W-:-:S05]  /*5ac00*/  IADD3 R7, P0, RZ, -R14, RZ ;  /* 0x8000000eff077210 */ /* 0x000fca0007f1e0ff */
[----:B------:R-:W1:Y:S01]  /*5ac10*/  LDC R6, c[0x0][0x618] ;  /* 0x00018600ff067b82 */ /* 0x000e620000000800 */
[----:B------:R-:W-:-:S04]  /*5ac20*/  IMAD.X R5, RZ, RZ, ~R0, P0 ;  /* 0x000000ffff057224 */ /* 0x000fc800000e0e00 */
[-C--:B------:R-:W-:Y:S01]  /*5ac30*/  IMAD R0, R5, R18.reuse, RZ ;  /* 0x0000001205007224 */ /* 0x080fe200078e02ff */
[----:B------:R-:W-:Y:S02]  /*5ac40*/  MOV R5, R163 ;  /* 0x000000a300057202 */ /* 0x000fe40000000f00 */
[----:B------:R-:W2:Y:S01]  /*5ac50*/  LDC R8, c[0x0][0x608] ;  /* 0x00018200ff087b82 */ /* 0x000ea20000000800 */
[----:B------:R-:W-:-:S04]  /*5ac60*/  IMAD.WIDE.U32 R4, R7, R18, R4 ;  /* 0x0000001207047225 */ /* 0x000fc800078e0004 */
[----:B------:R-:W-:-:S03]  /*5ac70*/  IMAD R7, R7, R19, R0 ;  /* 0x0000001307077224 */ /* 0x000fc600078e0200 */
[----:B------:R-:W3:Y:S01]  /*5ac80*/  LDC R21, c[0x0][0x658] ;  /* 0x00019600ff157b82 */ /* 0x000ee20000000800 */
[----:B0-----:R-:W-:Y:S01]  /*5ac90*/  ISETP.NE.U32.AND P0, PT, R22, RZ, PT ;  /* 0x000000ff1600720c */ /* 0x001fe20003f05070 */
[----:B------:R-:W-:-:S03]  /*5aca0*/  IMAD.IADD R5, R5, 0x1, R7 ;  /* 0x0000000105057824 */ /* 0x000fc600078e0207 */
[----:B------:R-:W-:-:S03]  /*5acb0*/  ISETP.NE.AND.EX P0, PT, R23, RZ, PT, P0 ;  /* 0x000000ff1700720c */ /* 0x000fc60003f05300 */
[----:B------:R-:W0:Y:S01]  /*5acc0*/  LDC R18, c[0x0][0x600] ;  /* 0x00018000ff127b82 */ /* 0x000e220000000800 */
[-CC-:B-1----:R-:W-:Y:S01]  /*5acd0*/  SHF.R.U64 R10, R4, R6.reuse, R5.reuse ;  /* 0x00000006040a7219 */ /* 0x182fe20000001205 */
[----:B------:R-:W-:Y:S01]  /*5ace0*/  IMAD.MOV.U32 R4, RZ, RZ, -0x1 ;  /* 0xffffffffff047424 */ /* 0x000fe200078e00ff */
[----:B------:R-:W-:-:S05]  /*5acf0*/  SHF.R.U32.HI R5, RZ, R6, R5 ;  /* 0x00000006ff057219 */ /* 0x000fca0000011605 */
[----:B------:R-:W1:Y:S01]  /*5ad00*/  LDC R19, c[0x0][0x648] ;  /* 0x00019200ff137b82 */ /* 0x000e620000000800 */
[-CC-:B--2---:R-:W-:Y:S02]  /*5ad10*/  SHF.R.U64 R17, R10, R8.reuse, R5.reuse ;  /* 0x000000080a117219 */ /* 0x184fe40000001205 */
[----:B------:R-:W-:-:S05]  /*5ad20*/  SHF.R.U32.HI R0, RZ, R8, R5 ;  /* 0x00000008ff007219 */ /* 0x000fca0000011605 */
[----:B------:R-:W2:Y:S01]  /*5ad30*/  LDC R20, c[0x0][0x638] ;  /* 0x00018e00ff147b82 */ /* 0x000ea20000000800 */
[-C--:B---3--:R-:W-:Y:S02]  /*5ad40*/  SHF.L.U32 R4, R4, R21.reuse, RZ ;  /* 0x0000001504047219 */ /* 0x088fe400000006ff */
[-CC-:B------:R-:W-:Y:S02]  /*5ad50*/  SHF.R.U64 R16, R17, R21.reuse, R0.reuse ;  /* 0x0000001511107219 */ /* 0x180fe40000001200 */
[----:B------:R-:W-:Y:S02]  /*5ad60*/  SHF.R.U32.HI R5, RZ, R21, R0 ;  /* 0x00000015ff057219 */ /* 0x000fe40000011600 */
[----:B------:R-:W-:Y:S01]  /*5ad70*/  LOP3.LUT R24, RZ, R4, RZ, 0x33, !PT ;  /* 0x00000004ff187212 */ /* 0x000fe200078e33ff */
[----:B------:R-:W3:Y:S01]  /*5ad80*/  LDC R25, c[0x0][0x610] ;  /* 0x00018400ff197b82 */ /* 0x000ee20000000800 */
[----:B------:R-:W-:Y:S01]  /*5ad90*/  MOV R0, 0x1 ;  /* 0x0000000100007802 */ /* 0x000fe20000000f00 */
[----:B------:R-:W-:Y:S01]  /*5ada0*/  IMAD.MOV.U32 R4, RZ, RZ, R16 ;  /* 0x000000ffff047224 */ /* 0x000fe200078e0010 */
[----:B------:R-:W-:Y:S06]  /*5adb0*/  @!P0 BRA `(.L_x_1068) ;  /* 0x0000000000288947 */ /* 0x000fec0003800000 */
[----:B------:R-:W4:Y:S02]  /*5adc0*/  LDC R9, c[0x0][0x64c] ;  /* 0x00019300ff097b82 */ /* 0x000f240000000800 */
[----:B----4-:R-:W-:-:S05]  /*5add0*/  IADD3 R9, P0, R16, R9, RZ ;  /* 0x0000000910097210 */ /* 0x010fca0007f1e0ff */
[----:B------:R-:W-:-:S04]  /*5ade0*/  IMAD.X R11, RZ, RZ, R5, P0 ;  /* 0x000000ffff0b7224 */ /* 0x000fc800000e0605 */
[----:B------:R-:W-:-:S04]  /*5adf0*/  IMAD.WIDE.U32 R4, R11, R22, RZ ;  /* 0x000000160b047225 */ /* 0x000fc800078e00ff */
[----:B------:R-:W-:-:S04]  /*5ae00*/  IMAD.WIDE.U32 R6, P0, R9, R23, R4 ;  /* 0x0000001709067225 */ /* 0x000fc80007800004 */
[----:B------:R-:W-:Y:S01]  /*5ae10*/  IMAD.WIDE.U32 R4, R9, R22, RZ ;  /* 0x0000001609047225 */ /* 0x000fe200078e00ff */
[----:B------:R-:W-:-:S03]  /*5ae20*/  IADD3.X R9, RZ, RZ, RZ, P0, !PT ;  /* 0x000000ffff097210 */ /* 0x000fc600007fe4ff */
[----:B------:R-:W-:Y:S01]  /*5ae30*/  IMAD.MOV.U32 R8, RZ, RZ, R7 ;  /* 0x000000ffff087224 */ /* 0x000fe200078e0007 */
[----:B------:R-:W-:-:S05]  /*5ae40*/  IADD3 RZ, P0, R5, R6, RZ ;  /* 0x0000000605ff7210 */ /* 0x000fca0007f1e0ff */
[----:B------:R-:W-:-:S08]  /*5ae50*/  IMAD.WIDE.U32.X R4, R11, R23, R8, P0 ;  /* 0x000000170b047225 */ /* 0x000fd000000e0408 */
.L_x_1068:
[----:B-1----:R-:W-:Y:S01]  /*5ae60*/  SHF.R.U64 R3, R4, R19, R5 ;  /* 0x0000001304037219 */ /* 0x002fe20000001205 */
[----:B0-----:R-:W-:Y:S01]  /*5ae70*/  VIADD R7, R18, 0xffffffff ;  /* 0xffffffff12077836 */ /* 0x001fe20000000000 */
[----:B------:R-:W-:Y:S01]  /*5ae80*/  SHF.L.U32 R4, R0, R21, RZ ;  /* 0x0000001500047219 */ /* 0x000fe200000006ff */
[----:B------:R-:W-:Y:S01]  /*5ae90*/  @P4 IMAD R13, R15, R12, R2 ;  /* 0x0000000c0f0d4224 */ /* 0x000fe200078e0202 */
[----:B------:R-:W-:Y:S01]  /*5aea0*/  LOP3.LUT R0, R17, R24, RZ, 0xc0, !PT ;  /* 0x0000001811007212 */ /* 0x000fe200078ec0ff */
[----:B------:R-:W-:Y:S01]  /*5aeb0*/  IMAD.MOV.U32 R2, RZ, RZ, 0x1 ;  /* 0x00000001ff027424 */ /* 0x000fe200078e00ff */
[----:B------:R-:W-:Y:S01]  /*5aec0*/  IADD3 R5, -R3, RZ, RZ ;  /* 0x000000ff03057210 */ /* 0x000fe20007ffe1ff */
[----:B------:R-:W-:Y:S02]  /*5aed0*/  IMAD.MOV.U32 R11, RZ, RZ, R14 ;  /* 0x000000ffff0b7224 */ /* 0x000fe400078e000e */
[----:B------:R-:W-:Y:S01]  /*5aee0*/  IMAD R4, R4, R3, R0 ;  /* 0x0000000304047224 */ /* 0x000fe200078e0200 */
[----:B------:R-:W-:Y:S01]  /*5aef0*/  LOP3.LUT R3, R10, R7, RZ, 0xc0, !PT ;  /* 0x000000070a037212 */ /* 0x000fe200078ec0ff */
[----:B--2---:R-:W-:-:S02]  /*5af00*/  IMAD R0, R5, R20, R16 ;  /* 0x0000001405007224 */ /* 0x004fc400078e0210 */
[----:B---3--:R-:W-:Y:S02]  /*5af10*/  IMAD R4, R4, R25, R13 ;  /* 0x0000001904047224 */ /* 0x008fe400078e020d */
[----:B------:R-:W-:Y:S01]  /*5af20*/  IMAD R3, R0, R18, R3 ;  /* 0x0000001200037224 */ /* 0x000fe200078e0203 */
[----:B------:R-:W-:-:S04]  /*5af30*/  PRMT R0, R2, 0x7610, R0 ;  /* 0x0000761002007816 */ /* 0x000fc80000000000 */
[----:B------:R-:W-:Y:S02]  /*5af40*/  SEL R5, R3, R4, !P4 ;  /* 0x0000000403057207 */ /* 0x000fe40006000000 */
[----:B------:R-:W-:-:S07]  /*5af50*/  SEL R4, R4, R3, !P4 ;  /* 0x0000000304047207 */ /* 0x000fce0006000000 */
.L_x_1066:
[----:B------:R-:W-:-:S08]  /*5af60*/  NOP ;  /* 0x0000000000007918 */ /* 0x000fd00000000000 */
[----:B0-----:R-:W0:-:S00]  /*5af70*/  USETMAXREG.DEALLOC.CTAPOOL 0x18 ;  /* 0x00000018000079c8 */ /* 0x001e0000080e0500 */
[----:B------:R-:W-:-:S13]  /*5af80*/  ISETP.NE.AND P0, PT, RZ, UR6, PT ;  /* 0x00000006ff007c0c */ /* 0x000fda000bf05270 */
[----:B------:R-:W-:Y:S05]  /*5af90*/  @P0 EXIT ;  /* 0x000000000000094d */ /* 0x000fea0003800000 */
[----:B0-----:R-:W-:Y:S01]  /*5afa0*/  LOP3.LUT P0, RZ, R0, 0xff, RZ, 0xc0, !PT ;  /* 0x000000ff00ff7812 */ /* 0x001fe2000780c0ff */
[----:B------:R-:W-:Y:S01]  /*5afb0*/  IMAD.MOV.U32 R6, RZ, RZ, RZ ;  /* 0x000000ffff067224 */ /* 0x000fe200078e00ff */
[----:B------:R-:W-:-:S11]  /*5afc0*/  MOV R0, 0x1 ;  /* 0x0000000100007802 */ /* 0x000fd60000000f00 */
[----:B------:R-:W-:Y:S05]  /*5afd0*/  @!P0 BRA `(.L_x_1069) ;  /* 0x0000000c005c8947 */ /* 0x000fea0003800000 */
[----:B------:R-:W0:Y:S01]  /*5afe0*/  LDC R0, c[0x0][0x28c] ;  /* 0x0000a300ff007b82 */ /* 0x000e220000000800 */
[----:B------:R-:W1:Y:S01]  /*5aff0*/  S2R R10, SR_CgaCtaId ;  /* 0x00000000000a7919 */ /* 0x000e620000008800 */
[----:B------:R-:W-:Y:S01]  /*5b000*/  ULDC UR8, c[0x0][0xc] ;  /* 0x0000030000087ab9 */ /* 0x000fe20000000800 */
[----:B------:R-:W-:Y:S01]  /*5b010*/  ULDC UR9, c[0x0][0x10] ;  /* 0x0000040000097ab9 */ /* 0x000fe20000000800 */
[----:B------:R-:W-:Y:S01]  /*5b020*/  ULDC UR5, c[0x0][0x658] ;  /* 0x0001960000057ab9 */ /* 0x000fe20000000800 */
[----:B------:R-:W-:Y:S01]  /*5b030*/  UMOV UR6, 0xffffffff ;  /* 0xffffffff00067882 */ /* 0x000fe20000000000 */
[----:B------:R-:W-:Y:S01]  /*5b040*/  UIMAD.WIDE.U32 UR8, UR8, UR9, URZ ;  /* 0x00000009080872a5 */ /* 0x000fe2000f8e003f */
[----:B------:R-:W-:Y:S01]  /*5b050*/  BSSY B0, `(.L_x_1069) ;  /* 0x00000cf000007945 */ /* 0x000fe20003800000 */
[----:B------:R-:W-:Y:S01]  /*5b060*/  USHF.L.U32 UR10, UR6, UR5, URZ ;  /* 0x00000005060a7299 */ /* 0x000fe2000800063f */
[----:B------:R-:W-:Y:S01]  /*5b070*/  MOV R9, 0x1 ;  /* 0x0000000100097802 */ /* 0x000fe20000000f00 */
[----:B------:R-:W-:Y:S01]  /*5b080*/  IMAD.MOV.U32 R6, RZ, RZ, RZ ;  /* 0x000000ffff067224 */ /* 0x000fe200078e00ff */
[----:B------:R-:W-:Y:S01]  /*5b090*/  ULDC UR6, c[0x0][0x14] ;  /* 0x0000050000067ab9 */ /* 0x000fe20000000800 */
[----:B------:R-:W-:Y:S01]  /*5b0a0*/  ULDC UR4, c[0x0][0x600] ;  /* 0x0001800000047ab9 */ /* 0x000fe20000000800 */
[----:B------:R-:W-:-:S02]  /*5b0b0*/  UIMAD.WIDE.U32 UR22, UR8, UR6, URZ ;  /* 0x00000006081672a5 */ /* 0x000fc4000f8e003f */
[----:B------:R-:W-:Y:S01]  /*5b0c0*/  UIMAD UR13, UR9, UR6, URZ ;  /* 0x00000006090d72a4 */ /* 0x000fe2000f8e023f */
[----:B------:R-:W-:Y:S01]  /*5b0d0*/  UMOV UR11, 0x1 ;  /* 0x00000001000b7882 */ /* 0x000fe20000000000 */
[----:B------:R-:W-:Y:S02]  /*5b0e0*/  ULOP3.LUT UR21, UR7, 0x2, URZ, 0xfc, !UPT ;  /* 0x0000000207157892 */ /* 0x000fe4000f8efc3f */
[----:B------:R-:W-:Y:S02]  /*5b0f0*/  UIADD3 UR4, UR4, -0x1, URZ ;  /* 0xffffffff04047890 */ /* 0x000fe4000fffe03f */
[----:B------:R-:W-:Y:S01]  /*5b100*/  USHF.L.U32 UR5, UR11, UR5, URZ ;  /* 0x000000050b057299 */ /* 0x000fe2000800063f */
[----:B0-----:R-:W-:Y:S01]  /*5b110*/  VIADD R0, R0, 0x7f ;  /* 0x0000007f00007836 */ /* 0x001fe20000000000 */
[----:B------:R-:W-:Y:S02]  /*5b120*/  ULOP3.LUT UR19, URZ, UR10, URZ, 0x33, !UPT ;  /* 0x0000000a3f137292 */ /* 0x000fe4000f8e333f */
[----:B------:R-:W-:-:S02]  /*5b130*/  UIADD3 UR13, UR23, UR13, URZ ;  /* 0x0000000d170d7290 */ /* 0x000fc4000fffe03f */
[----:B------:R-:W-:Y:S01]  /*5b140*/  SHF.R.S32.HI R3, RZ, 0x1f, R0 ;  /* 0x0000001fff037819 */ /* 0x000fe20000011400 */
[----:B------:R-:W-:-:S03]  /*5b150*/  ULDC.64 UR24, c[0x0][0x198] ;  /* 0x0000660000187ab9 */ /* 0x000fc60000000a00 */
[----:B------:R-:W-:Y:S01]  /*5b160*/  LEA.HI R3, R3, R0, RZ, 0x7 ;  /* 0x0000000003037211 */ /* 0x000fe200078f38ff */
[C---:B-1----:R-:W-:Y:S01]  /*5b170*/  IMAD.SHL.U32 R16, R10.reuse, 0x100, RZ ;  /* 0x000001000a107824 */ /* 0x042fe200078e00ff */
[----:B------:R-:W-:Y:S01]  /*5b180*/  MOV R0, 0x1 ;  /* 0x0000000100007802 */ /* 0x000fe20000000f00 */
[----:B------:R-:W-:Y:S01]  /*5b190*/  IMAD.SHL.U32 R10, R10, 0x8000, RZ ;  /* 0x000080000a0a7824 */ /* 0x000fe200078e00ff */
[----:B------:R-:W-:Y:S02]  /*5b1a0*/  SHF.R.S32.HI R7, RZ, 0x7, R3 ;  /* 0x00000007ff077819 */ /* 0x000fe40000011403 */
[----:B------:R-:W-:Y:S02]  /*5b1b0*/  LOP3.LUT R16, R16, 0x100, RZ, 0xc0, !PT ;  /* 0x0000010010107812 */ /* 0x000fe400078ec0ff */
[----:B------:R-:W-:Y:S01]  /*5b1c0*/  LOP3.LUT R10, R10, 0x8000, RZ, 0xc0, !PT ;  /* 0x000080000a0a7812 */ /* 0x000fe200078ec0ff */
[----:B------:R-:W-:-:S07]  /*5b1d0*/  VIADD R17, R7, 0x1 ;  /* 0x0000000107117836 */ /* 0x000fce0000000000 */
.L_x_1080:
[----:B------:R-:W-:-:S03]  /*5b1e0*/  UMOV UR6, 0xffffffff ;  /* 0xffffffff00067882 */ /* 0x000fc60000000000 */
[----:B------:R-:W-:Y:S05]  /*5b1f0*/  BRA.DIV UR6, `(.L_x_1070) ;  /* 0x0000000e06887947 */ /* 0x000fea000b800000 */
[----:B------:R-:W-:-:S13]  /*5b200*/  ELECT P0, URZ, PT ;  /* 0x00000000003f782f */ /* 0x000fda0003800000 */
.L_x_1089:
[----:B------:R-:W0:Y:S01]  /*5b210*/  LDC R2, c[0x0][0x28c] ;  /* 0x0000a300ff027b82 */ /* 0x000e220000000800 */
[----:B------:R-:W-:Y:S01]  /*5b220*/  BSSY B1, `(.L_x_1071) ;  /* 0x000003a000017945 */ /* 0x000fe20003800000 */
[----:B0-----:R-:W-:-:S13]  /*5b230*/  ISETP.LT.OR P0, PT, R2, 0x1, !P0 ;  /* 0x000000010200780c */ /* 0x001fda0004701670 */
[----:B------:R-:W-:Y:S05]  /*5b240*/  @P0 BRA `(.L_x_1072) ;  /* 0x0000000000dc0947 */ /* 0x000fea0003800000 */
[----:B------:R-:W-:Y:S01]  /*5b250*/  LEA R5, R5, R16, 0x9 ;  /* 0x0000001005057211 */ /* 0x000fe200078e48ff */
[----:B------:R-:W-:Y:S01]  /*5b260*/  IMAD R4, R4, 0xc0, RZ ;  /* 0x000000c004047824 */ /* 0x000fe200078e02ff */
[----:B------:R-:W-:Y:S01]  /*5b270*/  MOV R3, R0 ;  /* 0x0000000000037202 */ /* 0x000fe20000000f00 */
[----:B------:R-:W-:Y:S02]  /*5b280*/  IMAD.MOV.U32 R14, RZ, RZ, RZ ;  /* 0x000000ffff0e7224 */ /* 0x000fe400078e00ff */
[----:B------:R-:W-:Y:S02]  /*5b290*/  IMAD.MOV.U32 R2, RZ, RZ, R17 ;  /* 0x000000ffff027224 */ /* 0x000fe400078e0011 */
[----:B------:R-:W-:-:S07]  /*5b2a0*/  IMAD.MOV.U32 R13, RZ, RZ, R6 ;  /* 0x000000ffff0d7224 */ /* 0x000fce00078e0006 */
.L_x_1075:
[----:B------:R-:W0:Y:S01]  /*5b2b0*/  S2R R15, SR_CgaCtaId ;  /* 0x00000000000f7919 */ /* 0x000e220000008800 */
[----:B------:R-:W-:Y:S02]  /*5b2c0*/  MOV R8, 0x400 ;  /* 0x0000040000087802 */ /* 0x000fe40000000f00 */
[----:B------:R-:W-:Y:S02]  /*5b2d0*/  SHF.L.U32 R12, R3, 0x1f, RZ ;  /* 0x0000001f030c7819 */ /* 0x000fe400000006ff */
[----:B0-----:R-:W-:-:S05]  /*5b2e0*/  LEA R8, R15, R8, 0x18 ;  /* 0x000000080f087211 */ /* 0x001fca00078ec0ff */
[----:B------:R-:W-:-:S04]  /*5b2f0*/  IMAD R15, R13, 0x8, R8 ;  /* 0x000000080d0f7824 */ /* 0x000fc800078e0208 */
[----:B------:R-:W0:Y:S02]  /*5b300*/  SYNCS.PHASECHK.TRANS64.TRYWAIT P0, [R15+URZ+0x10], R12 ;  /* 0x0000100c0f0075a7 */ /* 0x000e24000800017f */
[----:B0-----:R-:W-:Y:S05]  /*5b310*/  @!P0 BRA `(.L_x_1073) ;  /* 0x0000000c00608947 */ /* 0x001fea0003800000 */
.L_x_1090:
[----:B------:R-:W1:Y:S01]  /*5b320*/  S2R R18, SR_TID.X ;  /* 0x0000000000127919 */ /* 0x000e620000002100 */
[----:B------:R-:W-:-:S04]  /*5b330*/  UPRMT UR6, UR21, 0x9910, URZ ;  /* 0x0000991015067896 */ /* 0x000fc8000800003f */
[----:B------:R-:W-:Y:S01]  /*5b340*/  UISETP.NE.AND UP0, UPT, UR6, 0x2, UPT ;  /* 0x000000020600788c */ /* 0x000fe2000bf05270 */
[----:B-1----:R-:W-:-:S13]  /*5b350*/  LOP3.LUT P0, RZ, R18, 0x7f, RZ, 0xc0, !PT ;  /* 0x0000007f12ff7812 */ /* 0x002fda000780c0ff */
[----:B0-----:R-:W0:Y:S02]  /*5b360*/  @!P0 LDC R12, c[0x0][0x500] ;  /* 0x00014000ff0c8b82 */ /* 0x001e240000000800 */
[----:B0-----:R0:W-:Y:S01]  /*5b370*/  @!P0 SYNCS.ARRIVE.TRANS64 RZ, [R15+URZ], R12 ;  /* 0x0000000c0fff89a7 */ /* 0x0011e2000800003f */
[----:B------:R-:W-:-:S13]  /*5b380*/  PLOP3.LUT P0, PT, PT, PT, UP0, 0x80, 0x0 ;  /* 0x000000000000781c */ /* 0x000fda0003f0f008 */
[----:B0-----:R-:W-:Y:S05]  /*5b390*/  @P0 BRA `(.L_x_1074) ;  /* 0x0000000000040947 */ /* 0x001fea0003800000 */
[----:B------:R-:W-:Y:S01]  /*5b3a0*/  BPT.TRAP 0x1 ;  /* 0x000000040000795c */ /* 0x000fe20000300000 */
.L_x_1074:
[C---:B------:R-:W-:Y:S01]  /*5b3b0*/  IMAD R12, R13.reuse, 0x6000, R8 ;  /* 0x000060000d0c7824 */ /* 0x040fe200078e0208 */
[----:B------:R-:W-:Y:S01]  /*5b3c0*/  R2UR UR18, R8 ;  /* 0x00000000081272ca */ /* 0x000fe200000e0000 */
[----:B------:R-:W-:Y:S01]  /*5b3d0*/  VIADD R2, R2, 0xffffffff ;  /* 0xffffffff02027836 */ /* 0x000fe20000000000 */
[----:B------:R-:W-:Y:S01]  /*5b3e0*/  LEA R8, R13, R10, 0x10 ;  /* 0x0000000a0d087211 */ /* 0x000fe200078e80ff */
[----:B------:R-:W-:Y:S01]  /*5b3f0*/  UIADD3 UR14, UP0, UR24, 0xf0, URZ ;  /* 0x000000f0180e7890 */ /* 0x000fe2000ff1e03f */
[----:B------:R-:W-:Y:S01]  /*5b400*/  R2UR UR6, R12 ;  /* 0x000000000c0672ca */ /* 0x000fe200000e0000 */
[----:B------:R-:W-:Y:S01]  /*5b410*/  UIADD3 UR26, UP1, UR24, 0x1f0, URZ ;  /* 0x000001f0181a7890 */ /* 0x000fe2000ff3e03f */
[----:B------:R-:W-:Y:S01]  /*5b420*/  R2UR UR8, R8 ;  /* 0x00000000080872ca */ /* 0x000fe200000e0000 */
[----:B------:R-:W-:Y:S01]  /*5b430*/  UIADD3.X UR15, URZ, UR25, URZ, UP0, !UPT ;  /* 0x000000193f0f7290 */ /* 0x000fe200087fe43f */
[----:B------:R-:W-:Y:S01]  /*5b440*/  R2UR UR9, R15 ;  /* 0x000000000f0972ca */ /* 0x000fe200000e0000 */
[----:B------:R-:W-:Y:S01]  /*5b450*/  VIADD R13, R13, 0x1 ;  /* 0x000000010d0d7836 */ /* 0x000fe20000000000 */
[----:B------:R-:W-:Y:S01]  /*5b460*/  R2UR UR11, R4 ;  /* 0x00000000040b72ca */ /* 0x000fe200000e0000 */
[----:B------:R-:W-:Y:S01]  /*5b470*/  UIADD3.X UR27, URZ, UR25, URZ, UP1, !UPT ;  /* 0x000000193f1b7290 */ /* 0x000fe20008ffe43f */
[----:B------:R-:W-:Y:S01]  /*5b480*/  R2UR UR10, R14 ;  /* 0x000000000e0a72ca */ /* 0x000fe200000e0000 */
[----:B------:R-:W-:Y:S01]  /*5b490*/  UMOV UR16, 0x0 ;  /* 0x0000000000107882 */ /* 0x000fe20000000000 */
[----:B------:R-:W-:Y:S01]  /*5b4a0*/  R2UR UR12, R11 ;  /* 0x000000000b0c72ca */ /* 0x000fe200000e0000 */
[----:B------:R-:W-:Y:S01]  /*5b4b0*/  UMOV UR17, 0x10000000 ;  /* 0x1000000000117882 */ /* 0x000fe20000000000 */
[----:B------:R-:W-:Y:S01]  /*5b4c0*/  R2UR UR20, R5 ;  /* 0x00000000051472ca */ /* 0x000fe200000e0000 */
[----:B------:R-:W-:Y:S01]  /*5b4d0*/  UIADD3 UR6, UR6, 0x100, URZ ;  /* 0x0000010006067890 */ /* 0x000fe2000fffe03f */
[----:B------:R-:W-:Y:S01]  /*5b4e0*/  ISETP.GT.AND P1, PT, R2, 0x1, PT ;  /* 0x000000010200780c */ /* 0x000fe20003f24270 */
[----:B------:R-:W-:Y:S01]  /*5b4f0*/  UIADD3 UR18, UR18, 0xc100, UR8 ;  /* 0x0000c10012127890 */ /* 0x000fe2000fffe008 */
[----:B------:R-:W-:Y:S01]  /*5b500*/  ISETP.NE.AND P0, PT, R13, 0x2, PT ;  /* 0x000000020d00780c */ /* 0x000fe20003f05270 */
[----:B------:R-:W-:Y:S01]  /*5b510*/  UMOV UR28, 0x30000 ;  /* 0x00030000001c7882 */ /* 0x000fe20000000000 */
[----:B------:R-:W-:-:S02]  /*5b520*/  IADD3 R14, R14, 0x80, RZ ;  /* 0x000000800e0e7810 */ /* 0x000fc40007ffe0ff */
[----:B------:R-:W-:Y:S01]  /*5b530*/  UMOV UR8, UR6 ;  /* 0x0000000600087c82 */ /* 0x000fe20008000000 */
[----:B------:R-:W-:Y:S02]  /*5b540*/  SEL R8, RZ, 0x1, P0 ;  /* 0x00000001ff087807 */ /* 0x000fe40000000000 */
[----:B------:R0:W-:Y:S01]  /*5b550*/  UTMALDG.3D [UR8], [UR14], desc[UR16] ;  /* 0x000010080e0075b4 */ /* 0x0001e20008011000 */
[----:B------:R-:W-:Y:S02]  /*5b560*/  SEL R13, R13, RZ, P0 ;  /* 0x000000ff0d0d7207 */ /* 0x000fe40000000000 */
[----:B------:R-:W-:Y:S01]  /*5b570*/  LOP3.LUT R3, R3, R8, RZ, 0x3c, !PT ;  /* 0x0000000803037212 */ /* 0x000fe200078e3cff */
[----:B0-----:R-:W-:Y:S01]  /*5b580*/  UMOV UR11, UR20 ;  /* 0x00000014000b7c82 */ /* 0x001fe20008000000 */
[----:B------:R-:W-:Y:S02]  /*5b590*/  UMOV UR8, UR18 ;  /* 0x0000001200087c82 */ /* 0x000fe40008000000 */
[----:B------:R0:W-:Y:S02]  /*5b5a0*/  UTMALDG.3D.MULTICAST [UR8], [UR26], UR28, desc[UR16] ;  /* 0x000010081a0073b4 */ /* 0x0001e4000801181c */
[----:B0-----:R-:W-:Y:S05]  /*5b5b0*/  @P1 BRA `(.L_x_1075) ;  /* 0xfffffffc003c1947 */ /* 0x001fea000383ffff */
.L_x_1072:
[----:B------:R-:W-:Y:S05]  /*5b5c0*/  BSYNC B1 ;  /* 0x0000000000017941 */ /* 0x000fea0003800000 */
.L_x_1071:
[----:B------:R-:W2:Y:S01]  /*5b5d0*/  LDL.LU R15, [R1+0xc58] ;  /* 0x000c5800010f7983 */ /* 0x000ea20000300800 */
[----:B------:R-:W-:Y:S01]  /*5b5e0*/  LOP3.LUT P2, RZ, R9, 0xff, RZ, 0xc0, !PT ;  /* 0x000000ff09ff7812 */ /* 0x000fe2000784c0ff */
[----:B------:R-:W-:Y:S01]  /*5b5f0*/  IMAD.IADD R6, R7, 0x1, R6 ;  /* 0x0000000107067824 */ /* 0x000fe200078e0206 */
[----:B------:R-:W-:Y:S01]  /*5b600*/  ULDC.64 UR8, c[0x0][0x650] ;  /* 0x0001940000087ab9 */ /* 0x000fe20000000a00 */
[----:B------:R-:W3:Y:S01]  /*5b610*/  LDL.LU R12, [R1+0xc5c] ;  /* 0x000c5c00010c7983 */ /* 0x000ee20000300800 */
[----:B------:R-:W-:Y:S01]  /*5b620*/  BSSY B1, `(.L_x_1076) ;  /* 0x000006f000017945 */ /* 0x000fe20003800000 */
[----:B------:R-:W-:Y:S01]  /*5b630*/  IMAD.MOV.U32 R4, RZ, RZ, -0x1 ;  /* 0xffffffffff047424 */ /* 0x000fe200078e00ff */
[----:B------:R-:W-:Y:S01]  /*5b640*/  SHF.R.U32.HI R2, RZ, 0x1, R6 ;  /* 0x00000001ff027819 */ /* 0x000fe20000011606 */
[----:B------:R-:W-:Y:S01]  /*5b650*/  IMAD.MOV.U32 R11, RZ, RZ, -0x1 ;  /* 0xffffffffff0b7424 */ /* 0x000fe200078e00ff */
[----:B------:R-:W-:Y:S02]  /*5b660*/  ISETP.GT.U32.AND P0, PT, R6, 0x1, PT ;  /* 0x000000010600780c */ /* 0x000fe40003f04070 */
[----:B------:R-:W-:-:S02]  /*5b670*/  LOP3.LUT R2, R2, 0x1, RZ, 0xc0, !PT ;  /* 0x0000000102027812 */ /* 0x000fc400078ec0ff */
[C---:B------:R-:W-:Y:S01]  /*5b680*/  ISETP.LT.U32.AND P0, PT, R7.reuse, 0x2, P0 ;  /* 0x000000020700780c */ /* 0x040fe20000701070 */
[----:B------:R-:W0:Y:S01]  /*5b690*/  @P2 S2R R3, SR_CgaCtaId ;  /* 0x0000000000032919 */ /* 0x000e220000008800 */
[----:B------:R-:W-:Y:S02]  /*5b6a0*/  ISETP.NE.U32.AND P1, PT, R2, 0x1, PT ;  /* 0x000000010200780c */ /* 0x000fe40003f25070 */
[----:B------:R-:W-:Y:S02]  /*5b6b0*/  @P2 MOV R2, 0x400 ;  /* 0x0000040000022802 */ /* 0x000fe40000000f00 */
[----:B------:R-:W-:Y:S02]  /*5b6c0*/  ISETP.GT.U32.AND P1, PT, R7, 0x1, !P1 ;  /* 0x000000010700780c */ /* 0x000fe40004f24070 */
[----:B------:R-:W-:Y:S02]  /*5b6d0*/  LOP3.LUT R6, R6, 0x1, RZ, 0xc0, !PT ;  /* 0x0000000106067812 */ /* 0x000fe400078ec0ff */
[----:B------:R-:W-:-:S02]  /*5b6e0*/  MOV R5, 0xffffffff ;  /* 0xffffffff00057802 */ /* 0x000fc40000000f00 */
[----:B------:R-:W-:Y:S02]  /*5b6f0*/  PRMT R9, RZ, 0x7610, R9 ;  /* 0x00007610ff097816 */ /* 0x000fe40000000009 */
[----:B0-----:R-:W-:Y:S02]  /*5b700*/  @P2 LEA R2, R3, R2, 0x18 ;  /* 0x0000000203022211 */ /* 0x001fe400078ec0ff */
[----:B------:R-:W-:Y:S02]  /*5b710*/  SEL R3, RZ, 0x1, !P0 ;  /* 0x00000001ff037807 */ /* 0x000fe40004000000 */
[----:B------:R0:W-:Y:S02]  /*5b720*/  @P2 SYNCS.ARRIVE.TRANS64.A1T0 RZ, [R2+URZ+0x38], RZ ;  /* 0x000038ff02ff29a7 */ /* 0x0001e4000810003f */
[----:B0-----:R-:W-:-:S04]  /*5b730*/  SEL R2, RZ, 0x1, !P1 ;  /* 0x00000001ff027807 */ /* 0x001fc80004800000 */
[----:B------:R-:W-:Y:S02]  /*5b740*/  LOP3.LUT R0, R2, R0, R3, 0x96, !PT ;  /* 0x0000000002007212 */ /* 0x000fe400078e9603 */
[----:B------:R-:W-:Y:S02]  /*5b750*/  PRMT R2, RZ, 0x7610, R2 ;  /* 0x00007610ff027816 */ /* 0x000fe40000000002 */
[----:B---3--:R-:W-:-:S04]  /*5b760*/  IADD3 R12, P0, R12, UR22, RZ ;  /* 0x000000160c0c7c10 */ /* 0x008fc8000ff1e0ff */
[----:B--2---:R-:W-:Y:S01]  /*5b770*/  IADD3.X R15, R15, UR13, RZ, P0, !PT ;  /* 0x0000000d0f0f7c10 */ /* 0x004fe200087fe4ff */
[----:B------:R0:W-:Y:S01]  /*5b780*/  STL [R1+0xc5c], R12 ;  /* 0x000c5c0c01007387 */ /* 0x0001e20000100800 */
[----:B------:R-:W-:-:S03]  /*5b790*/  ISETP.GE.U32.AND P0, PT, R12, UR8, PT ;  /* 0x000000080c007c0c */ /* 0x000fc6000bf06070 */
[----:B------:R0:W-:Y:S01]  /*5b7a0*/  STL [R1+0xc58], R15 ;  /* 0x000c580f01007387 */ /* 0x0001e20000100800 */
[----:B------:R-:W-:-:S13]  /*5b7b0*/  ISETP.GE.U32.AND.EX P0, PT, R15, UR9, PT, P0 ;  /* 0x000000090f007c0c */ /* 0x000fda000bf06100 */
[----:B0-----:R-:W-:Y:S05]  /*5b7c0*/  @P0 BRA `(.L_x_1077) ;  /* 0x0000000400500947 */ /* 0x001fea0003800000 */
[----:B------:R-:W0:Y:S01]  /*5b7d0*/  S2R R8, SR_CTAID.X ;  /* 0x0000000000087919 */ /* 0x000e220000002500 */
[----:B------:R-:W-:Y:S01]  /*5b7e0*/  ULDC UR6, c[0x0][0x150] ;  /* 0x0000540000067ab9 */ /* 0x000fe20000000800 */
[----:B------:R-:W1:Y:S01]  /*5b7f0*/  LDC R5, c[0x0][0x144] ;  /* 0x00005100ff057b82 */ /* 0x000e620000000800 */
[----:B------:R-:W-:Y:S01]  /*5b800*/  ULDC.64 UR8, c[0x0][0x628] ;  /* 0x00018a0000087ab9 */ /* 0x000fe20000000a00 */
[----:B------:R-:W2:Y:S01]  /*5b810*/  S2R R2, SR_CTAID.Y ;  /* 0x0000000000027919 */ /* 0x000ea20000002600 */
[----:B------:R-:W-:Y:S01]  /*5b820*/  ISETP.NE.U32.AND P0, PT, RZ, UR8, PT ;  /* 0x00000008ff007c0c */ /* 0x000fe2000bf05070 */
[----:B------:R-:W-:-:S03]  /*5b830*/  ULDC UR10, c[0x0][0x630] ;  /* 0x00018c00000a7ab9 */ /* 0x000fc60000000800 */
[----:B------:R-:W-:Y:S01]  /*5b840*/  ISETP.NE.AND.EX P0, PT, RZ, UR9, PT, P0 ;  /* 0x00000009ff007c0c */ /* 0x000fe2000bf05300 */
[----:B------:R-:W3:Y:S01]  /*5b850*/  LDC R13, c[0x0][0x148] ;  /* 0x00005200ff0d7b82 */ /* 0x000ee20000000800 */
[----:B0-----:R-:W-:Y:S02]  /*5b860*/  I2FP.F32.U32 R3, R8 ;  /* 0x0000000800037245 */ /* 0x001fe40000201000 */
[----:B--2---:R-:W-:-:S03]  /*5b870*/  I2FP.F32.U32 R4, R2 ;  /* 0x0000000200047245 */ /* 0x004fc60000201000 */
[----:B------:R-:W-:Y:S01]  /*5b880*/  FMUL R3, R3, UR6 ;  /* 0x0000000603037c20 */ /* 0x000fe20008400000 */
[----:B------:R-:W-:Y:S02]  /*5b890*/  ULDC UR6, c[0x0][0x154] ;  /* 0x0000550000067ab9 */ /* 0x000fe40000000800 */
[----:B------:R-:W-:-:S03]  /*5b8a0*/  FMUL R11, R4, UR6 ;  /* 0x00000006040b7c20 */ /* 0x000fc60008400000 */
[----:B------:R-:W0:Y:S08]  /*5b8b0*/  F2I.U32.TRUNC.NTZ R3, R3 ;  /* 0x0000000300037305 */ /* 0x000e30000020f000 */
[----:B------:R-:W2:Y:S01]  /*5b8c0*/  F2I.U32.TRUNC.NTZ R11, R11 ;  /* 0x0000000b000b7305 */ /* 0x000ea2000020f000 */
[----:B0-----:R-:W-:Y:S02]  /*5b8d0*/  IMAD.MOV R4, RZ, RZ, -R3 ;  /* 0x000000ffff047224 */ /* 0x001fe400078e0a03 */
[----:B------:R-:W-:-:S02]  /*5b8e0*/  IMAD.MOV.U32 R3, RZ, RZ, R15 ;  /* 0x000000ffff037224 */ /* 0x000fc400078e000f */
[----:B-1----:R-:W-:Y:S01]  /*5b8f0*/  IMAD R8, R5, R4, R8 ;  /* 0x0000000405087224 */ /* 0x002fe200078e0208 */
[----:B--2---:R-:W-:-:S05]  /*5b900*/  IADD3 R4, -R11, RZ, RZ ;  /* 0x000000ff0b047210 */ /* 0x004fca0007ffe1ff */
[----:B---3--:R-:W-:Y:S02]  /*5b910*/  @P4 IMAD R8, R13, R4, R2 ;  /* 0x000000040d084224 */ /* 0x008fe400078e0202 */
[----:B------:R-:W-:Y:S01]  /*5b920*/  IMAD.MOV.U32 R2, RZ, RZ, R12 ;  /* 0x000000ffff027224 */ /* 0x000fe200078e000c */
[----:B------:R-:W-:Y:S06]  /*5b930*/  @!P0 BRA `(.L_x_1078) ;  /* 0x0000000000288947 */ /* 0x000fec0003800000 */
[----:B------:R-:W-:Y:S02]  /*5b940*/  ULDC UR6, c[0x0][0x634] ;  /* 0x00018d0000067ab9 */ /* 0x000fe40000000800 */
[----:B------:R-:W-:-:S04]  /*5b950*/  IADD3 R3, P0, R12, UR6, RZ ;  /* 0x000000060c037c10 */ /* 0x000fc8000ff1e0ff */
[----:B------:R-:W-:-:S05]  /*5b960*/  IADD3.X R11, RZ, R15, RZ, P0, !PT ;  /* 0x0000000fff0b7210 */ /* 0x000fca00007fe4ff */
[----:B------:R-:W-:-:S04]  /*5b970*/  IMAD.WIDE.U32 R4, R11, UR8, RZ ;  /* 0x000000080b047c25 */ /* 0x000fc8000f8e00ff */
[----:B------:R-:W-:-:S04]  /*5b980*/  IMAD.WIDE.U32 R4, P0, R3, UR9, R4 ;  /* 0x0000000903047c25 */ /* 0x000fc8000f800004 */
[----:B------:R-:W-:-:S04]  /*5b990*/  IMAD.WIDE.U32 R2, R3, UR8, RZ ;  /* 0x0000000803027c25 */ /* 0x000fc8000f8e00ff */
[----:B------:R-:W-:Y:S01]  /*5b9a0*/  IMAD.MOV.U32 R2, RZ, RZ, R5 ;  /* 0x000000ffff027224 */ /* 0x000fe200078e0005 */
[----:B------:R-:W-:Y:S01]  /*5b9b0*/  IADD3 RZ, P1, R3, R4, RZ ;  /* 0x0000000403ff7210 */ /* 0x000fe20007f3e0ff */
[----:B------:R-:W-:-:S04]  /*5b9c0*/  IMAD.X R3, RZ, RZ, RZ, P0 ;  /* 0x000000ffff037224 */ /* 0x000fc800000e06ff */
[----:B------:R-:W-:-:S08]  /*5b9d0*/  IMAD.WIDE.U32.X R2, R11, UR9, R2, P1 ;  /* 0x000000090b027c25 */ /* 0x000fd000088e0402 */
.L_x_1078:
[--C-:B------:R-:W-:Y:S01]  /*5b9e0*/  SHF.R.U64 R11, R2, UR10, R3.reuse ;  /* 0x0000000a020b7c19 */ /* 0x100fe20008001203 */
[----:B------:R-:W-:Y:S01]  /*5b9f0*/  ULDC.64 UR8, c[0x0][0x620] ;  /* 0x0001880000087ab9 */ /* 0x000fe20000000a00 */
[----:B------:R-:W-:Y:S01]  /*5ba00*/  SHF.R.U32.HI R2, RZ, UR10, R3 ;  /* 0x0000000aff027c19 */ /* 0x000fe20008011603 */
[----:B------:R-:W-:Y:S01]  /*5ba10*/  IMAD.MOV.U32 R3, RZ, RZ, R15 ;  /* 0x000000ffff037224 */ /* 0x000fe200078e000f */
[----:B------:R-:W-:Y:S01]  /*5ba20*/  IADD3 R13, P0, RZ, -R11, RZ ;  /* 0x8000000bff0d7210 */ /* 0x000fe20007f1e0ff */
[----:B------:R-:W-:-:S03]  /*5ba30*/  ULDC UR6, c[0x0][0x618] ;  /* 0x0001860000067ab9 */ /* 0x000fc60000000800 */
[----:B------:R-:W-:-:S05]  /*5ba40*/  IADD3.X R2, RZ, ~R2, RZ, P0, !PT ;  /* 0x80000002ff027210 */ /* 0x000fca00007fe4ff */
[----:B------:R-:W-:-:S04]  /*5ba50*/  IMAD R2, R2, UR8, RZ ;  /* 0x0000000802027c24 */ /* 0x000fc8000f8e02ff */
[----:B------:R-:W-:Y:S02]  /*5ba60*/  IMAD R5, R13, UR9, R2 ;  /* 0x000000090d057c24 */ /* 0x000fe4000f8e0202 */
[----:B------:R-:W-:-:S04]  /*5ba70*/  IMAD.MOV.U32 R2, RZ, RZ, R12 ;  /* 0x000000ffff027224 */ /* 0x000fc800078e000c */
[----:B------:R-:W-:Y:S01]  /*5ba80*/  IMAD.WIDE.U32 R2, R13, UR8, R2 ;  /* 0x000000080d027c25 */ /* 0x000fe2000f8e0002 */
[----:B------:R-:W-:Y:S02]  /*5ba90*/  ULDC.64 UR8, c[0x0][0x640] ;  /* 0x0001900000087ab9 */ /* 0x000fe40000000a00 */
[----:B------:R-:W-:Y:S02]  /*5baa0*/  ISETP.NE.U32.AND P0, PT, RZ, UR8, PT ;  /* 0x00000008ff007c0c */ /* 0x000fe4000bf05070 */
[----:B------:R-:W-:Y:S02]  /*5bab0*/  IADD3 R3, R3, R5, RZ ;  /* 0x0000000503037210 */ /* 0x000fe40007ffe0ff */
[----:B------:R-:W-:Y:S02]  /*5bac0*/  ISETP.NE.AND.EX P0, PT, RZ, UR9, PT, P0 ;  /* 0x00000009ff007c0c */ /* 0x000fe4000bf05300 */
[--C-:B------:R-:W-:Y:S02]  /*5bad0*/  SHF.R.U64 R12, R2, UR6, R3.reuse ;  /* 0x00000006020c7c19 */ /* 0x100fe40008001203 */
[----:B------:R-:W-:Y:S01]  /*5bae0*/  SHF.R.U32.HI R3, RZ, UR6, R3 ;  /* 0x00000006ff037c19 */ /* 0x000fe20008011603 */
[----:B------:R-:W-:-:S03]  /*5baf0*/  ULDC UR6, c[0x0][0x608] ;  /* 0x0001820000067ab9 */ /* 0x000fc60000000800 */
[--C-:B------:R-:W-:Y:S02]  /*5bb00*/  SHF.R.U64 R13, R12, UR6, R3.reuse ;  /* 0x000000060c0d7c19 */ /* 0x100fe40008001203 */
[----:B------:R-:W-:Y:S01]  /*5bb10*/  SHF.R.U32.HI R2, RZ, UR6, R3 ;  /* 0x00000006ff027c19 */ /* 0x000fe20008011603 */
[----:B------:R-:W-:-:S03]  /*5bb20*/  ULDC UR6, c[0x0][0x658] ;  /* 0x0001960000067ab9 */ /* 0x000fc60000000800 */
[--C-:B------:R-:W-:Y:S02]  /*5bb30*/  SHF.R.U64 R14, R13, UR6, R2.reuse ;  /* 0x000000060d0e7c19 */ /* 0x100fe40008001202 */
[----:B------:R-:W-:-:S03]  /*5bb40*/  SHF.R.U32.HI R15, RZ, UR6, R2 ;  /* 0x00000006ff0f7c19 */ /* 0x000fc60008011602 */
[----:B------:R-:W-:Y:S02]  /*5bb50*/  IMAD.MOV.U32 R2, RZ, RZ, R14 ;  /* 0x000000ffff027224 */ /* 0x000fe400078e000e */
        /* <DEDUP_REMOVED lines=12> */
.L_x_1079:
[----:B------:R-:W-:Y:S01]  /*5bc20*/  ULDC UR6, c[0x0][0x648] ;  /* 0x0001920000067ab9 */ /* 0x000fe20000000800 */
[----:B------:R-:W-:Y:S02]  /*5bc30*/  LOP3.LUT R13, R13, UR19, RZ, 0xc0, !PT ;  /* 0x000000130d0d7c12 */ /* 0x000fe4000f8ec0ff */
[----:B------:R-:W-:Y:S01]  /*5bc40*/  SHF.R.U64 R2, R2, UR6, R3 ;  /* 0x0000000602027c19 */ /* 0x000fe20008001203 */
[----:B------:R-:W-:-:S03]  /*5bc50*/  ULDC UR6, c[0x0][0x638] ;  /* 0x00018e0000067ab9 */ /* 0x000fc60000000800 */
[C---:B------:R-:W-:Y:S01]  /*5bc60*/  IADD3 R3, -R2.reuse, RZ, RZ ;  /* 0x000000ff02037210 */ /* 0x040fe20007ffe1ff */
[----:B------:R-:W-:Y:S02]  /*5bc70*/  IMAD R13, R2, UR5, R13 ;  /* 0x00000005020d7c24 */ /* 0x000fe4000f8e020d */
[----:B------:R-:W-:Y:S02]  /*5bc80*/  IMAD.MOV.U32 R2, RZ, RZ, 0x1 ;  /* 0x00000001ff027424 */ /* 0x000fe400078e00ff */
[----:B------:R-:W-:Y:S01]  /*5bc90*/  IMAD R14, R3, UR6, R14 ;  /* 0x00000006030e7c24 */ /* 0x000fe2000f8e020e */
[----:B------:R-:W-:Y:S01]  /*5bca0*/  ULDC UR6, c[0x0][0x610] ;  /* 0x0001840000067ab9 */ /* 0x000fe20000000800 */
[----:B------:R-:W-:Y:S01]  /*5bcb0*/  LOP3.LUT R3, R12, UR4, RZ, 0xc0, !PT ;  /* 0x000000040c037c12 */ /* 0x000fe2000f8ec0ff */
[----:B------:R-:W-:Y:S01]  /*5bcc0*/  IMAD R8, R13, UR6, R8 ;  /* 0x000000060d087c24 */ /* 0x000fe2000f8e0208 */
[----:B------:R-:W-:-:S03]  /*5bcd0*/  ULDC UR6, c[0x0][0x600] ;  /* 0x0001800000067ab9 */ /* 0x000fc60000000800 */
[----:B------:R-:W-:-:S05]  /*5bce0*/  IMAD R3, R14, UR6, R3 ;  /* 0x000000060e037c24 */ /* 0x000fca000f8e0203 */
[----:B------:R-:W-:Y:S02]  /*5bcf0*/  SEL R5, R3, R8, !P4 ;  /* 0x0000000803057207 */ /* 0x000fe40006000000 */
[----:B------:R-:W-:-:S07]  /*5bd00*/  SEL R4, R8, R3, !P4 ;  /* 0x0000000308047207 */ /* 0x000fce0006000000 */
.L_x_1077:
[----:B------:R-:W-:Y:S05]  /*5bd10*/  BSYNC B1 ;  /* 0x0000000000017941 */ /* 0x000fea0003800000 */
.L_x_1076:
[----:B------:R-:W-:-:S13]  /*5bd20*/  LOP3.LUT P0, RZ, R2, 0xff, RZ, 0xc0, !PT ;  /* 0x000000ff02ff7812 */ /* 0x000fda000780c0ff */
[----:B------:R-:W-:Y:S05]  /*5bd30*/  @P0 BRA `(.L_x_1080) ;  /* 0xfffffff400280947 */ /* 0x000fea000383ffff */
[----:B------:R-:W-:Y:S05]  /*5bd40*/  BSYNC B0 ;  /* 0x0000000000007941 */ /* 0x000fea0003800000 */
.L_x_1069:
[----:B------:R-:W-:-:S03]  /*5bd50*/  UMOV UR6, 0xffffffff ;  /* 0xffffffff00067882 */ /* 0x000fc60000000000 */
[----:B------:R-:W-:Y:S05]  /*5bd60*/  BRA.DIV UR6, `(.L_x_1081) ;  /* 0x0000000206e07947 */ /* 0x000fea000b800000 */
[----:B------:R-:W-:-:S13]  /*5bd70*/  ELECT P0, URZ, PT ;  /* 0x00000000003f782f */ /* 0x000fda0003800000 */
.L_x_1093:
[----:B------:R-:W-:Y:S04]  /*5bd80*/  BSSY B0, `(.L_x_1082) ;  /* 0x000001a000007945 */ /* 0x000fe80003800000 */
[----:B------:R-:W-:Y:S05]  /*5bd90*/  @!P0 BRA `(.L_x_1083) ;  /* 0x0000000000608947 */ /* 0x000fea0003800000 */
[----:B------:R-:W-:-:S04]  /*5bda0*/  ULOP3.LUT UR6, UR7, 0x2, URZ, 0xfc, !UPT ;  /* 0x0000000207067892 */ /* 0x000fc8000f8efc3f */
[----:B------:R-:W-:-:S06]  /*5bdb0*/  UISETP.NE.AND UP0, UPT, UR6, 0x3, UPT ;  /* 0x000000030600788c */ /* 0x000fcc000bf05270 */
[----:B------:R-:W-:-:S13]  /*5bdc0*/  PLOP3.LUT P0, PT, PT, PT, UP0, 0x80, 0x0 ;  /* 0x000000000000781c */ /* 0x000fda0003f0f008 */
[----:B------:R-:W-:Y:S05]  /*5bdd0*/  @!P0 BRA `(.L_x_1084) ;  /* 0x0000000000048947 */ /* 0x000fea0003800000 */
[----:B------:R-:W-:Y:S01]  /*5bde0*/  BPT.TRAP 0x1 ;  /* 0x000000040000795c */ /* 0x000fe20000300000 */
.L_x_1084:
[----:B------:R-:W0:Y:S01]  /*5bdf0*/  S2R R3, SR_CgaCtaId ;  /* 0x0000000000037919 */ /* 0x000e220000008800 */
[----:B------:R-:W-:-:S04]  /*5be00*/  MOV R2, 0x400 ;  /* 0x0000040000027802 */ /* 0x000fc80000000f00 */
[----:B0-----:R-:W-:Y:S02]  /*5be10*/  LEA R3, R3, R2, 0x18 ;  /* 0x0000000203037211 */ /* 0x001fe400078ec0ff */
[----:B------:R-:W-:-:S03]  /*5be20*/  SHF.L.U32 R2, R0, 0x1f, RZ ;  /* 0x0000001f00027819 */ /* 0x000fc600000006ff */
[----:B------:R-:W-:-:S05]  /*5be30*/  VIADD R3, R3, 0x10 ;  /* 0x0000001003037836 */ /* 0x000fca0000000000 */
[----:B------:R-:W-:-:S04]  /*5be40*/  LEA R5, R6, R3, 0x3 ;  /* 0x0000000306057211 */ /* 0x000fc800078e18ff */
[----:B------:R-:W0:Y:S02]  /*5be50*/  SYNCS.PHASECHK.TRANS64.TRYWAIT P0, [R5+URZ], R2 ;  /* 0x00000002050075a7 */ /* 0x000e24000800017f */
[----:B0-----:R-:W-:Y:S05]  /*5be60*/  @!P0 BRA `(.L_x_1085) ;  /* 0x0000000000c08947 */ /* 0x001fea0003800000 */
.L_x_1094:
[----:B------:R-:W-:-:S05]  /*5be70*/  VIADD R6, R6, 0x1 ;  /* 0x0000000106067836 */ /* 0x000fca0000000000 */
[----:B------:R-:W-:-:S04]  /*5be80*/  ISETP.NE.AND P0, PT, R6, 0x2, PT ;  /* 0x000000020600780c */ /* 0x000fc80003f05270 */
[----:B0-----:R-:W-:Y:S02]  /*5be90*/  SEL R5, RZ, 0x1, P0 ;  /* 0x00000001ff057807 */ /* 0x001fe40000000000 */
[----:B------:R-:W-:Y:S02]  /*5bea0*/  SEL R6, R6, RZ, P0 ;  /* 0x000000ff06067207 */ /* 0x000fe40000000000 */
[----:B------:R-:W-:-:S03]  /*5beb0*/  LOP3.LUT R0, R0, R5, RZ, 0x3c, !PT ;  /* 0x0000000500007212 */ /* 0x000fc600078e3cff */
[----:B------:R-:W-:Y:S01]  /*5bec0*/  IMAD R3, R6, 0x8, R3 ;  /* 0x0000000806037824 */ /* 0x000fe200078e0203 */
[----:B------:R-:W-:-:S07]  /*5bed0*/  SHF.L.U32 R0, R0, 0x1f, RZ ;  /* 0x0000001f00007819 */ /* 0x000fce00000006ff */
.L_x_1086:
[----:B0-----:R0:W1:Y:S02]  /*5bee0*/  SYNCS.PHASECHK.TRANS64.TRYWAIT P0, [R3+URZ], R0 ;  /* 0x00000000030075a7 */ /* 0x001064000800017f */
[----:B-1----:R-:W-:Y:S05]  /*5bef0*/  @!P0 NANOSLEEP.SYNCS 0x989680 ;  /* 0x009896800000895d */ /* 0x002fea0003900000 */
[----:B------:R-:W1:Y:S02]  /*5bf00*/  @!P0 SYNCS.PHASECHK.TRANS64 P0, [R3+URZ], R0 ;  /* 0x00000000030085a7 */ /* 0x000e64000800007f */
[----:B-1----:R-:W-:Y:S05]  /*5bf10*/  @!P0 BRA `(.L_x_1086) ;  /* 0xfffffffc00f08947 */ /* 0x002fea000383ffff */
.L_x_1083:
[----:B------:R-:W-:Y:S05]  /*5bf20*/  BSYNC B0 ;  /* 0x0000000000007941 */ /* 0x000fea0003800000 */
.L_x_1082:
[----:B------:R-:W-:Y:S05]  /*5bf30*/  EXIT ;  /* 0x000000000000794d */ /* 0x000fea0003800000 */
.L_x_21:
[----:B--2---:R-:W-:-:S04]  /*5bf40*/  MOV R3, UR6 ;  /* 0x0000000600037c02 */ /* 0x004fc80008000f00 */
[----:B------:R2:W3:Y:S03]  /*5bf50*/  SYNCS.PHASECHK.TRANS64.TRYWAIT P0, [R3+URZ], R0 ;  /* 0x00000000030075a7 */ /* 0x0004e6000800017f */
[----:B---3--:R-:W-:Y:S05]  /*5bf60*/  @!P0 NANOSLEEP.SYNCS 0x989680 ;  /* 0x009896800000895d */ /* 0x008fea0003900000 */
[----:B------:R-:W3:Y:S02]  /*5bf70*/  @!P0 SYNCS.PHASECHK.TRANS64 P0, [R3+URZ], R0 ;  /* 0x00000000030085a7 */ /* 0x000ee4000800007f */
[----:B---3--:R-:W-:Y:S05]  /*5bf80*/  @!P0 BRA `(.L_x_21) ;  /* 0xfffffffc00ec8947 */ /* 0x008fea000383ffff */
[----:B------:R-:W-:Y:S05]  /*5bf90*/  BRA `(.L_x_20) ;  /* 0xfffffa8c00807947 */ /* 0x000fea000383ffff */
.L_x_27:
[----:B-----5:R2:W-:Y:S02]  /*5bfa0*/  STL [R1+0xc70], R2 ;  /* 0x000c700201007387 */ /* 0x0205e40000100800 */
[----:B--2---:R-:W-:-:S04]  /*5bfb0*/  IMAD.U32 R2, RZ, RZ, UR18 ;  /* 0x00000012ff027e24 */ /* 0x004fc8000f8e00ff */
[----:B------:R2:W3:Y:S03]  /*5bfc0*/  SYNCS.PHASECHK.TRANS64.TRYWAIT P0, [R2+URZ], R0 ;  /* 0x00000000020075a7 */ /* 0x0004e6000800017f */
[----:B---3--:R-:W-:Y:S05]  /*5bfd0*/  @!P0 NANOSLEEP.SYNCS 0x989680 ;  /* 0x009896800000895d */ /* 0x008fea0003900000 */
[----:B------:R2:W3:Y:S02]  /*5bfe0*/  @!P0 SYNCS.PHASECHK.TRANS64 P0, [R2+URZ], R0 ;  /* 0x00000000020085a7 */ /* 0x0004e4000800007f */
[----:B--2---:R2:W5:Y:S02]  /*5bff0*/  LDL.LU R2, [R1+0xc70] ;  /* 0x000c700001027983 */ /* 0x0045640000300800 */
[----:B--23--:R-:W-:Y:S05]  /*5c000*/  @!P0 BRA `(.L_x_27) ;  /* 0xfffffffc00e48947 */ /* 0x00cfea000383ffff */
[----:B------:R-:W-:Y:S05]  /*5c010*/  BRA `(.L_x_26) ;  /* 0xfffffba400bc7947 */ /* 0x000fea000383ffff */
.L_x_1070:
[----:B------:R-:W-:Y:S01]  /*5c020*/  BSSY B1, `(.L_x_1087) ;  /* 0x0000006000017945 */ /* 0x000fe20003800000 */
[----:B------:R-:W-:-:S07]  /*5c030*/  IMAD.MOV.U32 R2, RZ, RZ, -0x1 ;  /* 0xffffffffff027424 */ /* 0x000fce00078e00ff */
[----:B------:R-:W-:Y:S05]  /*5c040*/  WARPSYNC.COLLECTIVE R2, `(.L_x_1088) ;  /* 0x00000000020c7348 */ /* 0x000fea0003c00000 */
[----:B------:R-:W-:Y:S02]  /*5c050*/  ELECT P0, UR62, PT ;  /* 0x00000000003e782f */ /* 0x000fe40003800000 */
[----:B------:R-:W-:Y:S01]  /*5c060*/  MOV R2, UR62 ;  /* 0x0000003e00027c02 */ /* 0x000fe20008000f00 */
[----:B------:R-:W-:Y:S10]  /*5c070*/  ENDCOLLECTIVE ;  /* 0x000000000000791b */ /* 0x000ff40003800000 */
.L_x_1088:
[----:B------:R-:W-:Y:S05]  /*5c080*/  BSYNC B1 ;  /* 0x0000000000017941 */ /* 0x000fea0003800000 */
.L_x_1087:
[----:B------:R-:W-:Y:S05]  /*5c090*/  BRA `(.L_x_1089) ;  /* 0xfffffff0005c7947 */ /* 0x000fea000383ffff */
.L_x_1073:
[----:B0-----:R0:W1:Y:S02]  /*5c0a0*/  SYNCS.PHASECHK.TRANS64.TRYWAIT P0, [R15+URZ+0x10], R12 ;  /* 0x0000100c0f0075a7 */ /* 0x001064000800017f */
[----:B-1----:R-:W-:Y:S05]  /*5c0b0*/  @!P0 NANOSLEEP.SYNCS 0x989680 ;  /* 0x009896800000895d */ /* 0x002fea0003900000 */
[----:B------:R-:W1:Y:S02]  /*5c0c0*/  @!P0 SYNCS.PHASECHK.TRANS64 P0, [R15+URZ+0x10], R12 ;  /* 0x0000100c0f0085a7 */ /* 0x000e64000800007f */
[----:B-1----:R-:W-:Y:S05]  /*5c0d0*/  @!P0 BRA `(.L_x_1073) ;  /* 0xfffffffc00f08947 */ /* 0x002fea000383ffff */
[----:B------:R-:W-:Y:S05]  /*5c0e0*/  BRA `(.L_x_1090) ;  /* 0xfffffff0008c7947 */ /* 0x000fea000383ffff */
.L_x_1081:
[----:B------:R-:W-:Y:S01]  /*5c0f0*/  BSSY B0, `(.L_x_1091) ;  /* 0x0000006000007945 */ /* 0x000fe20003800000 */
[----:B------:R-:W-:-:S07]  /*5c100*/  MOV R2, 0xffffffff ;  /* 0xffffffff00027802 */ /* 0x000fce0000000f00 */
[----:B------:R-:W-:Y:S05]  /*5c110*/  WARPSYNC.COLLECTIVE R2, `(.L_x_1092) ;  /* 0x00000000020c7348 */ /* 0x000fea0003c00000 */
[----:B------:R-:W-:Y:S02]  /*5c120*/  ELECT P0, UR62, PT ;  /* 0x00000000003e782f */ /* 0x000fe40003800000 */
[----:B------:R-:W-:Y:S01]  /*5c130*/  MOV R2, UR62 ;  /* 0x0000003e00027c02 */ /* 0x000fe20008000f00 */
[----:B------:R-:W-:Y:S10]  /*5c140*/  ENDCOLLECTIVE ;  /* 0x000000000000791b */ /* 0x000ff40003800000 */
.L_x_1092:
[----:B------:R-:W-:Y:S05]  /*5c150*/  BSYNC B0 ;  /* 0x0000000000007941 */ /* 0x000fea0003800000 */
.L_x_1091:
[----:B------:R-:W-:Y:S05]  /*5c160*/  BRA `(.L_x_1093) ;  /* 0xfffffffc00047947 */ /* 0x000fea000383ffff */
.L_x_1085:
[----:B0-----:R0:W1:Y:S02]  /*5c170*/  SYNCS.PHASECHK.TRANS64.TRYWAIT P0, [R5+URZ], R2 ;  /* 0x00000002050075a7 */ /* 0x001064000800017f */
[----:B-1----:R-:W-:Y:S05]  /*5c180*/  @!P0 NANOSLEEP.SYNCS 0x989680 ;  /* 0x009896800000895d */ /* 0x002fea0003900000 */
[----:B------:R-:W1:Y:S02]  /*5c190*/  @!P0 SYNCS.PHASECHK.TRANS64 P0, [R5+URZ], R2 ;  /* 0x00000002050085a7 */ /* 0x000e64000800007f */
[----:B-1----:R-:W-:Y:S05]  /*5c1a0*/  @!P0 BRA `(.L_x_1085) ;  /* 0xfffffffc00f08947 */ /* 0x002fea000383ffff */
[----:B------:R-:W-:Y:S05]  /*5c1b0*/  BRA `(.L_x_1094) ;  /* 0xfffffffc002c7947 */ /* 0x000fea000383ffff */
.L_x_1095:
[----:B------:R-:W-:-:S00]  /*5c1c0*/  BRA `(.L_x_1095) ;  /* 0xfffffffc00fc7947 */ /* 0x000fc0000383ffff */
[----:B------:R-:W-:-:S00]  /*5c1d0*/  NOP ;  /* 0x0000000000007918 */ /* 0x000fc00000000000 */
        /* <DEDUP_REMOVED lines=10> */
.L_x_1096:


//--------------------- .nv.shared._ZN7cutlass13device_kernelINS_4gemm6kernel13GemmUniversalIN4cute5tupleIJiiiiEEENS1_10collective13CollectiveMmaINS1_37MainloopSm90TmaGmmaWarpSpecializedFP8ILi2ENS5_IJNS4_1CILi2EEENSA_ILi1EEESC_EEENS1_35KernelTmaWarpSpecializedCooperativeEEENS5_IJNSA_ILi192EEENSA_ILi512EEENSA_ILi128EEEEEENS_12float_e4m3_tENS5_IJlSC_lEEESK_SL_NS4_8TiledMMAINS4_8MMA_AtomIJNS4_4SM904GMMA31MMA_64x256x32_F32E4M3E4M3_SS_TNILNSP_7ScaleInE1ELSR_1EEEEEENS4_6LayoutISD_NS5_IJSC_NSA_ILi0EEESV_EEEEENS5_IJNS4_10UnderscoreESY_SY_EEEEENS4_13SM90_TMA_LOADENS4_14ComposedLayoutINS4_7SwizzleILi3ELi4ELi3EEENS4_18smem_ptr_flag_bitsILi8EEENSU_INS5_IJNSA_ILi8EEESI_EEENS5_IJSI_SC_EEEEEEEvNS4_8identityENS4_23SM90_TMA_LOAD_MULTICASTES1B_vS1C_EENS_8epilogue10collective6detail29Sm90TmaWarpSpecializedAdapterINS1G_15DefaultEpilogueISK_SL_SL_NS1F_6thread17LinearCombinationISK_Li1EffLNS1K_9ScaleType4KindE0ELNS_15FloatRoundStyleE2ESK_EENS1_15EpilogueDefaultEEEEEvvEEEEvNT_6ParamsE --------------------------
	.section	.nv.shared._ZN7cutlass13device_kernelINS_4gemm6kernel13GemmUniversalIN4cute5tupleIJiiiiEEENS1_10collective13CollectiveMmaINS1_37MainloopSm90TmaGmmaWarpSpecializedFP8ILi2ENS5_IJNS4_1CILi2EEENSA_ILi1EEESC_EEENS1_35KernelTmaWarpSpecializedCooperativeEEENS5_IJNSA_ILi192EEENSA_ILi512EEENSA_ILi128EEEEEENS_12float_e4m3_tENS5_IJlSC_lEEESK_SL_NS4_8TiledMMAINS4_8MMA_AtomIJNS4_4SM904GMMA31MMA_64x256x32_F32E4M3E4M3_SS_TNILNSP_7ScaleInE1ELSR_1EEEEEENS4_6LayoutISD_NS5_IJSC_NSA_ILi0EEESV_EEEEENS5_IJNS4_10UnderscoreESY_SY_EEEEENS4_13SM90_TMA_LOADENS4_14ComposedLayoutINS4_7SwizzleILi3ELi4ELi3EEENS4_18smem_ptr_flag_bitsILi8EEENSU_INS5_IJNSA_ILi8EEESI_EEENS5_IJSI_SC_EEEEEEEvNS4_8identityENS4_23SM90_TMA_LOAD_MULTICASTES1B_vS1C_EENS_8epilogue10collective6detail29Sm90TmaWarpSpecializedAdapterINS1G_15DefaultEpilogueISK_SL_SL_NS1F_6thread17LinearCombinationISK_Li1EffLNS1K_9ScaleType4KindE0ELNS_15FloatRoundStyleE2ESK_EENS1_15EpilogueDefaultEEEEEvvEEEEvNT_6ParamsE,"aw",@nobits
	.sectionflags	@""
	.align	16
	.zero		1024


//--------------------- .nv.shared.reserved.0     --------------------------
	.section	.nv.shared.reserved.0,"aw",@nobits
	.weak		__nv_reservedSMEM_offset_0_alias
	.size		__nv_reservedSMEM_offset_0_alias, 0, 0
	.other		__nv_reservedSMEM_offset_0_alias,@"STO_CUDA_RESERVED_SHARED STV_DEFAULT"
__nv_reservedSMEM_offset_0_alias:
	.zero		0


//--------------------- .nv.global                --------------------------
	.section	.nv.global,"aw",@nobits
.nv.global:
	.type		_ZN40_INTERNAL_08d7b4d0_4_k_cu_066fcf45_159564cute1_E,@object
	.size		_ZN40_INTERNAL_08d7b4d0_4_k_cu_066fcf45_159564cute1_E,(_ZN40_INTERNAL_08d7b4d0_4_k_cu_066fcf45_159564cuda3std3__45__cpo6cbeginE - _ZN40_INTERNAL_08d7b4d0_4_k_cu_066fcf45_159564cute1_E)
_ZN40_INTERNAL_08d7b4d0_4_k_cu_066fcf45_159564cute1_E:
	.zero		1
	.type		_ZN40_INTERNAL_08d7b4d0_4_k_cu_066fcf45_159564cuda3std3__45__cpo6cbeginE,@object
	.size		_ZN40_INTERNAL_08d7b4d0_4_k_cu_066fcf45_159564cuda3std3__45__cpo6cbeginE,(_ZN40_INTERNAL_08d7b4d0_4_k_cu_066fcf45_159564cuda3std3__48in_placeE - _ZN40_INTERNAL_08d7b4d0_4_k_cu_066fcf45_159564cuda3std3__45__cpo6cbeginE)
_ZN40_INTERNAL_08d7b4d0_4_k_cu_066fcf45_159564cuda3std3__45__cpo6cbeginE:
	.zero		1
	.type		_ZN40_INTERNAL_08d7b4d0_4_k_cu_066fcf45_159564cuda3std3__48in_placeE,@object
	.size		_ZN40_INTERNAL_08d7b4d0_4_k_cu_066fcf45_159564cuda3std3__48in_placeE,(_ZN40_INTERNAL_08d7b4d0_4_k_cu_066fcf45_159564cuda3std6ranges3__45__cpo9iter_moveE - _ZN40_INTERNAL_08d7b4d0_4_k_cu_066fcf45_159564cuda3std3__48in_placeE)
_ZN40_INTERNAL_08d7b4d0_4_k_cu_066fcf45_159564cuda3std3__48in_placeE:
	.zero		1
	.type		_ZN40_INTERNAL_08d7b4d0_4_k_cu_066fcf45_159564cuda3std6ranges3__45__cpo9iter_moveE,@object
	.size		_ZN40_INTERNAL_08d7b4d0_4_k_cu_066fcf45_159564cuda3std6ranges3__45__cpo9iter_moveE,(_ZN40_INTERNAL_08d7b4d0_4_k_cu_066fcf45_159564cuda3std3__45__cpo5beginE - _ZN40_INTERNAL_08d7b4d0_4_k_cu_066fcf45_159564cuda3std6ranges3__45__cpo9iter_moveE)
_ZN40_INTERNAL_08d7b4d0_4_k_cu_066fcf45_159564cuda3std6ranges3__45__cpo9iter_moveE:
	.zero		1
	.type		_ZN40_INTERNAL_08d7b4d0_4_k_cu_066fcf45_159564cuda3std3__45__cpo5beginE,@object
	.size		_ZN40_INTERNAL_08d7b4d0_4_k_cu_066fcf45_159564cuda3std3__45__cpo5beginE,(_ZN40_INTERNAL_08d7b4d0_4_k_cu_066fcf45_159564cuda3std3__442_GLOBAL__N__08d7b4d0_4_k_cu_066fcf45_159566ignoreE - _ZN40_INTERNAL_08d7b4d0_4_k_cu_066fcf45_159564cuda3std3__45__cpo5beginE)
_ZN40_INTERNAL_08d7b4d0_4_k_cu_066fcf45_159564cuda3std3__45__cpo5beginE:
	.zero		1
	.type		_ZN40_INTERNAL_08d7b4d0_4_k_cu_066fcf45_159564cuda3std3__442_GLOBAL__N__08d7b4d0_4_k_cu_066fcf45_159566ignoreE,@object
	.size		_ZN40_INTERNAL_08d7b4d0_4_k_cu_066fcf45_159564cuda3std3__442_GLOBAL__N__08d7b4d0_4_k_cu_066fcf45_159566ignoreE,(_ZN40_INTERNAL_08d7b4d0_4_k_cu_066fcf45_159564cute7productE - _ZN40_INTERNAL_08d7b4d0_4_k_cu_066fcf45_159564cuda3std3__442_GLOBAL__N__08d7b4d0_4_k_cu_066fcf45_159566ignoreE)
_ZN40_INTERNAL_08d7b4d0_4_k_cu_066fcf45_159564cuda3std3__442_GLOBAL__N__08d7b4d0_4_k_cu_066fcf45_159566ignoreE:
	.zero		1
	.type		_ZN40_INTERNAL_08d7b4d0_4_k_cu_066fcf45_159564cute7productE,@object
	.size		_ZN40_INTERNAL_08d7b4d0_4_k_cu_066fcf45_159564cute7productE,(_ZN40_INTERNAL_08d7b4d0_4_k_cu_066fcf45_159564cuda3std3__45__cpo3endE - _ZN40_INTERNAL_08d7b4d0_4_k_cu_066fcf45_159564cute7productE)
_ZN40_INTERNAL_08d7b4d0_4_k_cu_066fcf45_159564cute7productE:
	.zero		1
	.type		_ZN40_INTERNAL_08d7b4d0_4_k_cu_066fcf45_159564cuda3std3__45__cpo3endE,@object
	.size		_ZN40_INTERNAL_08d7b4d0_4_k_cu_066fcf45_159564cuda3std3__45__cpo3endE,(_ZN40_INTERNAL_08d7b4d0_4_k_cu_066fcf45_159564cuda3std3__419piecewise_constructE - _ZN40_INTERNAL_08d7b4d0_4_k_cu_066fcf45_159564cuda3std3__45__cpo3endE)
_ZN40_INTERNAL_08d7b4d0_4_k_cu_066fcf45_159564cuda3std3__45__cpo3endE:
	.zero		1
	.type		_ZN40_INTERNAL_08d7b4d0_4_k_cu_066fcf45_159564cuda3std3__419piecewise_constructE,@object
	.size		_ZN40_INTERNAL_08d7b4d0_4_k_cu_066fcf45_159564cuda3std3__419piecewise_constructE,(_ZN40_INTERNAL_08d7b4d0_4_k_cu_066fcf45_159564cuda3std3__45__cpo4cendE - _ZN40_INTERNAL_08d7b4d0_4_k_cu_066fcf45_159564cuda3std3__419piecewise_constructE)
_ZN40_INTERNAL_08d7b4d0_4_k_cu_066fcf45_159564cuda3std3__419piecewise_constructE:
	.zero		1
	.type		_ZN40_INTERNAL_08d7b4d0_4_k_cu_066fcf45_159564cuda3std3__45__cpo4cendE,@object
	.size		_ZN40_INTERNAL_08d7b4d0_4_k_cu_066fcf45_159564cuda3std3__45__cpo4cendE,(_ZN40_INTERNAL_08d7b4d0_4_k_cu_066fcf45_159564cuda3std6ranges3__45__cpo4swapE - _ZN40_INTERNAL_08d7b4d0_4_k_cu_066fcf45_159564cuda3std3__45__cpo4cendE)
_ZN40_INTERNAL_08d7b4d0_4_k_cu_066fcf45_159564cuda3std3__45__cpo4cendE:
	.zero		1
	.type		_ZN40_INTERNAL_08d7b4d0_4_k_cu_066fcf45_159564cuda3std6ranges3__45__cpo4swapE,@object
	.size		_ZN40_INTERNAL_08d7b4d0_4_k_cu_066fcf45_159564cuda3std6ranges3__45__cpo4swapE,(.L_7 - _ZN40_INTERNAL_08d7b4d0_4_k_cu_066fcf45_159564cuda3std6ranges3__45__cpo4swapE)
_ZN40_INTERNAL_08d7b4d0_4_k_cu_066fcf45_159564cuda3std6ranges3__45__cpo4swapE:
	.zero		1
.L_7:


//--------------------- .nv.constant0._ZN7cutlass13device_kernelINS_4gemm6kernel13GemmUniversalIN4cute5tupleIJiiiiEEENS1_10collective13CollectiveMmaINS1_37MainloopSm90TmaGmmaWarpSpecializedFP8ILi2ENS5_IJNS4_1CILi2EEENSA_ILi1EEESC_EEENS1_35KernelTmaWarpSpecializedCooperativeEEENS5_IJNSA_ILi192EEENSA_ILi512EEENSA_ILi128EEEEEENS_12float_e4m3_tENS5_IJlSC_lEEESK_SL_NS4_8TiledMMAINS4_8MMA_AtomIJNS4_4SM904GMMA31MMA_64x256x32_F32E4M3E4M3_SS_TNILNSP_7ScaleInE1ELSR_1EEEEEENS4_6LayoutISD_NS5_IJSC_NSA_ILi0EEESV_EEEEENS5_IJNS4_10UnderscoreESY_SY_EEEEENS4_13SM90_TMA_LOADENS4_14ComposedLayoutINS4_7SwizzleILi3ELi4ELi3EEENS4_18smem_ptr_flag_bitsILi8EEENSU_INS5_IJNSA_ILi8EEESI_EEENS5_IJSI_SC_EEEEEEEvNS4_8identityENS4_23SM90_TMA_LOAD_MULTICASTES1B_vS1C_EENS_8epilogue10collective6detail29Sm90TmaWarpSpecializedAdapterINS1G_15DefaultEpilogueISK_SL_SL_NS1F_6thread17LinearCombinationISK_Li1EffLNS1K_9ScaleType4KindE0ELNS_15FloatRoundStyleE2ESK_EENS1_15EpilogueDefaultEEEEEvvEEEEvNT_6ParamsE --------------------------
	.section	.nv.constant0._ZN7cutlass13device_kernelINS_4gemm6kernel13GemmUniversalIN4cute5tupleIJiiiiEEENS1_10collective13CollectiveMmaINS1_37MainloopSm90TmaGmmaWarpSpecializedFP8ILi2ENS5_IJNS4_1CILi2EEENSA_ILi1EEESC_EEENS1_35KernelTmaWarpSpecializedCooperativeEEENS5_IJNSA_ILi192EEENSA_ILi512EEENSA_ILi128EEEEEENS_12float_e4m3_tENS5_IJlSC_lEEESK_SL_NS4_8TiledMMAINS4_8MMA_AtomIJNS4_4SM904GMMA31MMA_64x256x32_F32E4M3E4M3_SS_TNILNSP_7ScaleInE1ELSR_1EEEEEENS4_6LayoutISD_NS5_IJSC_NSA_ILi0EEESV_EEEEENS5_IJNS4_10UnderscoreESY_SY_EEEEENS4_13SM90_TMA_LOADENS4_14ComposedLayoutINS4_7SwizzleILi3ELi4ELi3EEENS4_18smem_ptr_flag_bitsILi8EEENSU_INS5_IJNSA_ILi8EEESI_EEENS5_IJSI_SC_EEEEEEEvNS4_8identityENS4_23SM90_TMA_LOAD_MULTICASTES1B_vS1C_EENS_8epilogue10collective6detail29Sm90TmaWarpSpecializedAdapterINS1G_15DefaultEpilogueISK_SL_SL_NS1F_6thread17LinearCombinationISK_Li1EffLNS1K_9ScaleType4KindE0ELNS_15FloatRoundStyleE2ESK_EENS1_15EpilogueDefaultEEEEEvvEEEEvNT_6ParamsE,"a",@progbits
	.sectionflags	@""
	.align	4
.nv.constant0._ZN7cutlass13device_kernelINS_4gemm6kernel13GemmUniversalIN4cute5tupleIJiiiiEEENS1_10collective13CollectiveMmaINS1_37MainloopSm90TmaGmmaWarpSpecializedFP8ILi2ENS5_IJNS4_1CILi2EEENSA_ILi1EEESC_EEENS1_35KernelTmaWarpSpecializedCooperativeEEENS5_IJNSA_ILi192EEENSA_ILi512EEENSA_ILi128EEEEEENS_12float_e4m3_tENS5_IJlSC_lEEESK_SL_NS4_8TiledMMAINS4_8MMA_AtomIJNS4_4SM904GMMA31MMA_64x256x32_F32E4M3E4M3_SS_TNILNSP_7ScaleInE1ELSR_1EEEEEENS4_6LayoutISD_NS5_IJSC_NSA_ILi0EEESV_EEEEENS5_IJNS4_10UnderscoreESY_SY_EEEEENS4_13SM90_TMA_LOADENS4_14ComposedLayoutINS4_7SwizzleILi3ELi4ELi3EEENS4_18smem_ptr_flag_bitsILi8EEENSU_INS5_IJNSA_ILi8EEESI_EEENS5_IJSI_SC_EEEEEEEvNS4_8identityENS4_23SM90_TMA_LOAD_MULTICASTES1B_vS1C_EENS_8epilogue10collective6detail29Sm90TmaWarpSpecializedAdapterINS1G_15DefaultEpilogueISK_SL_SL_NS1F_6thread17LinearCombinationISK_Li1EffLNS1K_9ScaleType4KindE0ELNS_15FloatRoundStyleE2ESK_EENS1_15EpilogueDefaultEEEEEvvEEEEvNT_6ParamsE:
	.zero		1664


//--------------------- SYMBOLS --------------------------

	.type		.nv.reservedSmem.offset0,@object
	.size		.nv.reservedSmem.offset0,0x4
